	.target	sm_90a

	.elftype	@"ET_EXEC"


//--------------------- .note.nv.tkinfo           --------------------------
	.section	.note.nv.tkinfo,"",@"SHT_NOTE"
	.sectionflags	@"SHF_NOTE_NV_TKINFO"
	.tkinfo
        /*0018*/ 	.word	0x00000002
        /*0030*/ 	.string	""
        /*0030*/ 	.string	"ptxas"
        /*0030*/ 	.string	"Cuda compilation tools, release 13.0, V13.0.88"
        /*0030*/ 	.string	"Build cuda_13.0.r13.0/compiler.36424714_0"
        /*0030*/ 	.string	"-arch sm_90a -m 64 "



//--------------------- .note.nv.cuinfo           --------------------------
	.section	.note.nv.cuinfo,"",@"SHT_NOTE"
	.sectionflags	@"SHF_NOTE_NV_CUINFO"
        /*0018*/ 	.short	0x0002
        /*001a*/ 	.short	0x005a
        /*001c*/ 	.short	0x0082
	.zero		2


//--------------------- .nv.info                  --------------------------
	.section	.nv.info,"",@"SHT_CUDA_INFO"
	.align	4


	//----- nvinfo : EIATTR_REGCOUNT
	.align		4
        /*0000*/ 	.byte	0x04, 0x2f
        /*0002*/ 	.short	(.L_12 - .L_11)
	.align		4
.L_11:
        /*0004*/ 	.word	index@(_ZN7cutlass13device_kernelIN5flash22FlashAttnBwdPreprocessIN4cute5tupleIJNS3_1CILi128EEENS5_ILi64EEEEEENS_6half_tEfNS_4arch4Sm80ELb1ELb1EEEEEvNT_6ParamsE)
        /*0008*/ 	.word	0x00000040


	//----- nvinfo : EIATTR_FRAME_SIZE
	.align		4
.L_12:
        /*000c*/ 	.byte	0x04, 0x11
        /*000e*/ 	.short	(.L_14 - .L_13)
	.align		4
.L_13:
        /*0010*/ 	.word	index@(_ZN7cutlass13device_kernelIN5flash22FlashAttnBwdPreprocessIN4cute5tupleIJNS3_1CILi128EEENS5_ILi64EEEEEENS_6half_tEfNS_4arch4Sm80ELb1ELb1EEEEEvNT_6ParamsE)
        /*0014*/ 	.word	0x00000000


	//----- nvinfo : EIATTR_REGCOUNT
	.align		4
.L_14:
        /*0018*/ 	.byte	0x04, 0x2f
        /*001a*/ 	.short	(.L_16 - .L_15)
	.align		4
.L_15:
        /*001c*/ 	.word	index@(_ZN7cutlass13device_kernelIN5flash19enable_sm80_to_sm89INS1_16FlashAttnBwdSm80INS1_25CollectiveMainloopBwdSm80ILi2ELi2EN4cute5tupleIJNS5_1CILi128EEES8_NS7_ILi64EEEEEENS_6half_tEfNS_4arch4Sm80ELb1ELb0ELb0ELb1ELb1ELb0ELb0ELb0ELi2ELi4ELi4ELi4ELb0EEENS1_24CollectiveEpilogueBwdGQAISA_fSD_Li256ELb1ELb1EEENS1_25SingleTileBwdLPTSchedulerILb1ELi128ELb1EEEEEEEEEvNT_6ParamsE)
        /*0020*/ 	.word	0x00000004


	//----- nvinfo : EIATTR_FRAME_SIZE
	.align		4
.L_16:
        /*0024*/ 	.byte	0x04, 0x11
        /*0026*/ 	.short	(.L_18 - .L_17)
	.align		4
.L_17:
        /*0028*/ 	.word	index@(_ZN7cutlass13device_kernelIN5flash19enable_sm80_to_sm89INS1_16FlashAttnBwdSm80INS1_25CollectiveMainloopBwdSm80ILi2ELi2EN4cute5tupleIJNS5_1CILi128EEES8_NS7_ILi64EEEEEENS_6half_tEfNS_4arch4Sm80ELb1ELb0ELb0ELb1ELb1ELb0ELb0ELb0ELi2ELi4ELi4ELi4ELb0EEENS1_24CollectiveEpilogueBwdGQAISA_fSD_Li256ELb1ELb1EEENS1_25SingleTileBwdLPTSchedulerILb1ELi128ELb1EEEEEEEEEvNT_6ParamsE)
        /*002c*/ 	.word	0x00000000


	//----- nvinfo : EIATTR_REGCOUNT
	.align		4
.L_18:
        /*0030*/ 	.byte	0x04, 0x2f
        /*0032*/ 	.short	(.L_20 - .L_19)
	.align		4
.L_19:
        /*0034*/ 	.word	index@(_ZN7cutlass13device_kernelIN5flash32FlashAttnBwdPostprocessConvertdQIN4cute5tupleIJNS3_1CILi128EEENS5_ILi64EEEEEENS_6half_tEfNS_4arch4Sm80ELi256ENS3_8TiledMMAINS3_8MMA_AtomIJNS3_28SM80_16x8x16_F32F16F16F32_TNEEEENS3_6LayoutINS4_IJNS5_ILi4EEENS5_ILi2EEENS5_ILi1EEEEEENS4_IJSJ_SH_NS5_ILi0EEEEEEEENS4_IJS7_NS5_ILi32EEENS5_ILi16EEEEEEEELb0EEEEEvNT_6ParamsE)
        /*0038*/ 	.word	0x00000038


	//----- nvinfo : EIATTR_FRAME_SIZE
	.align		4
.L_20:
        /*003c*/ 	.byte	0x04, 0x11
        /*003e*/ 	.short	(.L_22 - .L_21)
	.align		4
.L_21:
        /*0040*/ 	.word	index@(_ZN7cutlass13device_kernelIN5flash32FlashAttnBwdPostprocessConvertdQIN4cute5tupleIJNS3_1CILi128EEENS5_ILi64EEEEEENS_6half_tEfNS_4arch4Sm80ELi256ENS3_8TiledMMAINS3_8MMA_AtomIJNS3_28SM80_16x8x16_F32F16F16F32_TNEEEENS3_6LayoutINS4_IJNS5_ILi4EEENS5_ILi2EEENS5_ILi1EEEEEENS4_IJSJ_SH_NS5_ILi0EEEEEEEENS4_IJS7_NS5_ILi32EEENS5_ILi16EEEEEEEELb0EEEEEvNT_6ParamsE)
        /*0044*/ 	.word	0x00000000


	//----- nvinfo : EIATTR_REGCOUNT
	.align		4
.L_22:
        /*0048*/ 	.byte	0x04, 0x2f
        /*004a*/ 	.short	(.L_24 - .L_23)
	.align		4
.L_23:
        /*004c*/ 	.word	index@(_ZN7cutlass13device_kernelIN5flash19enable_sm80_to_sm89INS1_16FlashAttnBwdSm80INS1_25CollectiveMainloopBwdSm80ILi2ELi2EN4cute5tupleIJNS5_1CILi128EEES8_NS7_ILi64EEEEEENS_6half_tEfNS_4arch4Sm80ELb1ELb0ELb0ELb1ELb0ELb0ELb0ELb0ELi2ELi4ELi4ELi4ELb0EEENS1_24CollectiveEpilogueBwdGQAISA_fSD_Li256ELb1ELb0EEENS1_25SingleTileBwdLPTSchedulerILb1ELi128ELb0EEEEEEEEEvNT_6ParamsE)
        /*0050*/ 	.word	0x00000004


	//----- nvinfo : EIATTR_FRAME_SIZE
	.align		4
.L_24:
        /*0054*/ 	.byte	0x04, 0x11
        /*0056*/ 	.short	(.L_26 - .L_25)
	.align		4
.L_25:
        /*0058*/ 	.word	index@(_ZN7cutlass13device_kernelIN5flash19enable_sm80_to_sm89INS1_16FlashAttnBwdSm80INS1_25CollectiveMainloopBwdSm80ILi2ELi2EN4cute5tupleIJNS5_1CILi128EEES8_NS7_ILi64EEEEEENS_6half_tEfNS_4arch4Sm80ELb1ELb0ELb0ELb1ELb0ELb0ELb0ELb0ELi2ELi4ELi4ELi4ELb0EEENS1_24CollectiveEpilogueBwdGQAISA_fSD_Li256ELb1ELb0EEENS1_25SingleTileBwdLPTSchedulerILb1ELi128ELb0EEEEEEEEEvNT_6ParamsE)
        /*005c*/ 	.word	0x00000000


	//----- nvinfo : EIATTR_REGCOUNT
	.align		4
.L_26:
        /*0060*/ 	.byte	0x04, 0x2f
        /*0062*/ 	.short	(.L_28 - .L_27)
	.align		4
.L_27:
        /*0064*/ 	.word	index@(_ZN7cutlass13device_kernelIN5flash19enable_sm80_to_sm89INS1_16FlashAttnBwdSm80INS1_25CollectiveMainloopBwdSm80ILi2ELi2EN4cute5tupleIJNS5_1CILi128EEES8_NS7_ILi64EEEEEENS_6half_tEfNS_4arch4Sm80ELb1ELb0ELb0ELb1ELb1ELb0ELb0ELb0ELi2ELi4ELi4ELi4ELb0EEENS1_21CollectiveEpilogueBwdISA_SB_SD_Li256ELb1ELb0ELi2EEENS1_25SingleTileBwdLPTSchedulerILb1ELi128ELb1EEEEEEEEEvNT_6ParamsE)
        /*0068*/ 	.word	0x00000004


	//----- nvinfo : EIATTR_FRAME_SIZE
	.align		4
.L_28:
        /*006c*/ 	.byte	0x04, 0x11
        /*006e*/ 	.short	(.L_30 - .L_29)
	.align		4
.L_29:
        /*0070*/ 	.word	index@(_ZN7cutlass13device_kernelIN5flash19enable_sm80_to_sm89INS1_16FlashAttnBwdSm80INS1_25CollectiveMainloopBwdSm80ILi2ELi2EN4cute5tupleIJNS5_1CILi128EEES8_NS7_ILi64EEEEEENS_6half_tEfNS_4arch4Sm80ELb1ELb0ELb0ELb1ELb1ELb0ELb0ELb0ELi2ELi4ELi4ELi4ELb0EEENS1_21CollectiveEpilogueBwdISA_SB_SD_Li256ELb1ELb0ELi2EEENS1_25SingleTileBwdLPTSchedulerILb1ELi128ELb1EEEEEEEEEvNT_6ParamsE)
        /*0074*/ 	.word	0x00000000


	//----- nvinfo : EIATTR_REGCOUNT
	.align		4
.L_30:
        /*0078*/ 	.byte	0x04, 0x2f
        /*007a*/ 	.short	(.L_32 - .L_31)
	.align		4
.L_31:
        /*007c*/ 	.word	index@(_ZN7cutlass13device_kernelIN5flash19enable_sm80_to_sm89INS1_16FlashAttnBwdSm80INS1_25CollectiveMainloopBwdSm80ILi2ELi2EN4cute5tupleIJNS5_1CILi128EEES8_NS7_ILi64EEEEEENS_6half_tEfNS_4arch4Sm80ELb1ELb0ELb0ELb1ELb0ELb0ELb0ELb0ELi2ELi4ELi4ELi4ELb0EEENS1_21CollectiveEpilogueBwdISA_SB_SD_Li256ELb1ELb0ELi2EEENS1_25SingleTileBwdLPTSchedulerILb1ELi128ELb0EEEEEEEEEvNT_6ParamsE)
        /*0080*/ 	.word	0x00000004


	//----- nvinfo : EIATTR_FRAME_SIZE
	.align		4
.L_32:
        /*0084*/ 	.byte	0x04, 0x11
        /*0086*/ 	.short	(.L_34 - .L_33)
	.align		4
.L_33:
        /*0088*/ 	.word	index@(_ZN7cutlass13device_kernelIN5flash19enable_sm80_to_sm89INS1_16FlashAttnBwdSm80INS1_25CollectiveMainloopBwdSm80ILi2ELi2EN4cute5tupleIJNS5_1CILi128EEES8_NS7_ILi64EEEEEENS_6half_tEfNS_4arch4Sm80ELb1ELb0ELb0ELb1ELb0ELb0ELb0ELb0ELi2ELi4ELi4ELi4ELb0EEENS1_21CollectiveEpilogueBwdISA_SB_SD_Li256ELb1ELb0ELi2EEENS1_25SingleTileBwdLPTSchedulerILb1ELi128ELb0EEEEEEEEEvNT_6ParamsE)
        /*008c*/ 	.word	0x00000000


	//----- nvinfo : EIATTR_REGCOUNT
	.align		4
.L_34:
        /*0090*/ 	.byte	0x04, 0x2f
        /*0092*/ 	.short	(.L_36 - .L_35)
	.align		4
.L_35:
        /*0094*/ 	.word	index@(_ZN7cutlass13device_kernelIN5flash22FlashAttnBwdPreprocessIN4cute5tupleIJNS3_1CILi128EEENS5_ILi64EEEEEENS_6half_tEfNS_4arch4Sm80ELb1ELb0EEEEEvNT_6ParamsE)
        /*0098*/ 	.word	0x00000040


	//----- nvinfo : EIATTR_FRAME_SIZE
	.align		4
.L_36:
        /*009c*/ 	.byte	0x04, 0x11
        /*009e*/ 	.short	(.L_38 - .L_37)
	.align		4
.L_37:
        /*00a0*/ 	.word	index@(_ZN7cutlass13device_kernelIN5flash22FlashAttnBwdPreprocessIN4cute5tupleIJNS3_1CILi128EEENS5_ILi64EEEEEENS_6half_tEfNS_4arch4Sm80ELb1ELb0EEEEEvNT_6ParamsE)
        /*00a4*/ 	.word	0x00000000


	//----- nvinfo : EIATTR_REGCOUNT
	.align		4
.L_38:
        /*00a8*/ 	.byte	0x04, 0x2f
        /*00aa*/ 	.short	(.L_40 - .L_39)
	.align		4
.L_39:
        /*00ac*/ 	.word	index@(_ZN7cutlass13device_kernelIN5flash19enable_sm80_to_sm89INS1_16FlashAttnBwdSm80INS1_25CollectiveMainloopBwdSm80ILi2ELi2EN4cute5tupleIJNS5_1CILi128EEES8_NS7_ILi64EEEEEENS_6half_tEfNS_4arch4Sm80ELb1ELb0ELb0ELb0ELb1ELb0ELb0ELb0ELi2ELi4ELi4ELi4ELb0EEENS1_24CollectiveEpilogueBwdGQAISA_fSD_Li256ELb0ELb1EEENS1_25SingleTileBwdLPTSchedulerILb0ELi128ELb1EEEEEEEEEvNT_6ParamsE)
        /*00b0*/ 	.word	0x00000004


	//----- nvinfo : EIATTR_FRAME_SIZE
	.align		4
.L_40:
        /*00b4*/ 	.byte	0x04, 0x11
        /*00b6*/ 	.short	(.L_42 - .L_41)
	.align		4
.L_41:
        /*00b8*/ 	.word	index@(_ZN7cutlass13device_kernelIN5flash19enable_sm80_to_sm89INS1_16FlashAttnBwdSm80INS1_25CollectiveMainloopBwdSm80ILi2ELi2EN4cute5tupleIJNS5_1CILi128EEES8_NS7_ILi64EEEEEENS_6half_tEfNS_4arch4Sm80ELb1ELb0ELb0ELb0ELb1ELb0ELb0ELb0ELi2ELi4ELi4ELi4ELb0EEENS1_24CollectiveEpilogueBwdGQAISA_fSD_Li256ELb0ELb1EEENS1_25SingleTileBwdLPTSchedulerILb0ELi128ELb1EEEEEEEEEvNT_6ParamsE)
        /*00bc*/ 	.word	0x00000000


	//----- nvinfo : EIATTR_REGCOUNT
	.align		4
.L_42:
        /*00c0*/ 	.byte	0x04, 0x2f
        /*00c2*/ 	.short	(.L_44 - .L_43)
	.align		4
.L_43:
        /*00c4*/ 	.word	index@(_ZN7cutlass13device_kernelIN5flash19enable_sm80_to_sm89INS1_16FlashAttnBwdSm80INS1_25CollectiveMainloopBwdSm80ILi2ELi2EN4cute5tupleIJNS5_1CILi128EEES8_NS7_ILi64EEEEEENS_6half_tEfNS_4arch4Sm80ELb1ELb0ELb0ELb0ELb0ELb0ELb0ELb0ELi2ELi4ELi4ELi4ELb0EEENS1_24CollectiveEpilogueBwdGQAISA_fSD_Li256ELb0ELb0EEENS1_25SingleTileBwdLPTSchedulerILb0ELi128ELb0EEEEEEEEEvNT_6ParamsE)
        /*00c8*/ 	.word	0x00000004


	//----- nvinfo : EIATTR_FRAME_SIZE
	.align		4
.L_44:
        /*00cc*/ 	.byte	0x04, 0x11
        /*00ce*/ 	.short	(.L_46 - .L_45)
	.align		4
.L_45:
        /*00d0*/ 	.word	index@(_ZN7cutlass13device_kernelIN5flash19enable_sm80_to_sm89INS1_16FlashAttnBwdSm80INS1_25CollectiveMainloopBwdSm80ILi2ELi2EN4cute5tupleIJNS5_1CILi128EEES8_NS7_ILi64EEEEEENS_6half_tEfNS_4arch4Sm80ELb1ELb0ELb0ELb0ELb0ELb0ELb0ELb0ELi2ELi4ELi4ELi4ELb0EEENS1_24CollectiveEpilogueBwdGQAISA_fSD_Li256ELb0ELb0EEENS1_25SingleTileBwdLPTSchedulerILb0ELi128ELb0EEEEEEEEEvNT_6ParamsE)
        /*00d4*/ 	.word	0x00000000


	//----- nvinfo : EIATTR_REGCOUNT
	.align		4
.L_46:
        /*00d8*/ 	.byte	0x04, 0x2f
        /*00da*/ 	.short	(.L_48 - .L_47)
	.align		4
.L_47:
        /*00dc*/ 	.word	index@(_ZN7cutlass13device_kernelIN5flash19enable_sm80_to_sm89INS1_16FlashAttnBwdSm80INS1_25CollectiveMainloopBwdSm80ILi2ELi2EN4cute5tupleIJNS5_1CILi128EEES8_NS7_ILi64EEEEEENS_6half_tEfNS_4arch4Sm80ELb1ELb0ELb0ELb0ELb1ELb0ELb0ELb0ELi2ELi4ELi4ELi4ELb0EEENS1_21CollectiveEpilogueBwdISA_SB_SD_Li256ELb0ELb0ELi2EEENS1_25SingleTileBwdLPTSchedulerILb0ELi128ELb1EEEEEEEEEvNT_6ParamsE)
        /*00e0*/ 	.word	0x00000004


	//----- nvinfo : EIATTR_FRAME_SIZE
	.align		4
.L_48:
        /*00e4*/ 	.byte	0x04, 0x11
        /*00e6*/ 	.short	(.L_50 - .L_49)
	.align		4
.L_49:
        /*00e8*/ 	.word	index@(_ZN7cutlass13device_kernelIN5flash19enable_sm80_to_sm89INS1_16FlashAttnBwdSm80INS1_25CollectiveMainloopBwdSm80ILi2ELi2EN4cute5tupleIJNS5_1CILi128EEES8_NS7_ILi64EEEEEENS_6half_tEfNS_4arch4Sm80ELb1ELb0ELb0ELb0ELb1ELb0ELb0ELb0ELi2ELi4ELi4ELi4ELb0EEENS1_21CollectiveEpilogueBwdISA_SB_SD_Li256ELb0ELb0ELi2EEENS1_25SingleTileBwdLPTSchedulerILb0ELi128ELb1EEEEEEEEEvNT_6ParamsE)
        /*00ec*/ 	.word	0x00000000


	//----- nvinfo : EIATTR_REGCOUNT
	.align		4
.L_50:
        /*00f0*/ 	.byte	0x04, 0x2f
        /*00f2*/ 	.short	(.L_52 - .L_51)
	.align		4
.L_51:
        /*00f4*/ 	.word	index@(_ZN7cutlass13device_kernelIN5flash19enable_sm80_to_sm89INS1_16FlashAttnBwdSm80INS1_25CollectiveMainloopBwdSm80ILi2ELi2EN4cute5tupleIJNS5_1CILi128EEES8_NS7_ILi64EEEEEENS_6half_tEfNS_4arch4Sm80ELb1ELb0ELb0ELb0ELb0ELb0ELb0ELb0ELi2ELi4ELi4ELi4ELb0EEENS1_21CollectiveEpilogueBwdISA_SB_SD_Li256ELb0ELb0ELi2EEENS1_25SingleTileBwdLPTSchedulerILb0ELi128ELb0EEEEEEEEEvNT_6ParamsE)
        /*00f8*/ 	.word	0x00000004


	//----- nvinfo : EIATTR_FRAME_SIZE
	.align		4
.L_52:
        /*00fc*/ 	.byte	0x04, 0x11
        /*00fe*/ 	.short	(.L_54 - .L_53)
	.align		4
.L_53:
        /*0100*/ 	.word	index@(_ZN7cutlass13device_kernelIN5flash19enable_sm80_to_sm89INS1_16FlashAttnBwdSm80INS1_25CollectiveMainloopBwdSm80ILi2ELi2EN4cute5tupleIJNS5_1CILi128EEES8_NS7_ILi64EEEEEENS_6half_tEfNS_4arch4Sm80ELb1ELb0ELb0ELb0ELb0ELb0ELb0ELb0ELi2ELi4ELi4ELi4ELb0EEENS1_21CollectiveEpilogueBwdISA_SB_SD_Li256ELb0ELb0ELi2EEENS1_25SingleTileBwdLPTSchedulerILb0ELi128ELb0EEEEEEEEEvNT_6ParamsE)
        /*0104*/ 	.word	0x00000000


	//----- nvinfo : EIATTR_REGCOUNT
	.align		4
.L_54:
        /*0108*/ 	.byte	0x04, 0x2f
        /*010a*/ 	.short	(.L_56 - .L_55)
	.align		4
.L_55:
        /*010c*/ 	.word	index@(_ZN7cutlass13device_kernelIN5flash19enable_sm80_to_sm89INS1_16FlashAttnBwdSm80INS1_25CollectiveMainloopBwdSm80ILi2ELi2EN4cute5tupleIJNS5_1CILi128EEES8_NS7_ILi64EEEEEENS_6half_tEfNS_4arch4Sm80ELb0ELb1ELb0ELb1ELb1ELb0ELb0ELb0ELi2ELi4ELi4ELi4ELb0EEENS1_24CollectiveEpilogueBwdGQAISA_fSD_Li256ELb1ELb1EEENS1_19SingleTileSchedulerILb1ELb0ELb0ELi128EEEEEEEEEvNT_6ParamsE)
        /*0110*/ 	.word	0x00000004


	//----- nvinfo : EIATTR_FRAME_SIZE
	.align		4
.L_56:
        /*0114*/ 	.byte	0x04, 0x11
        /*0116*/ 	.short	(.L_58 - .L_57)
	.align		4
.L_57:
        /*0118*/ 	.word	index@(_ZN7cutlass13device_kernelIN5flash19enable_sm80_to_sm89INS1_16FlashAttnBwdSm80INS1_25CollectiveMainloopBwdSm80ILi2ELi2EN4cute5tupleIJNS5_1CILi128EEES8_NS7_ILi64EEEEEENS_6half_tEfNS_4arch4Sm80ELb0ELb1ELb0ELb1ELb1ELb0ELb0ELb0ELi2ELi4ELi4ELi4ELb0EEENS1_24CollectiveEpilogueBwdGQAISA_fSD_Li256ELb1ELb1EEENS1_19SingleTileSchedulerILb1ELb0ELb0ELi128EEEEEEEEEvNT_6ParamsE)
        /*011c*/ 	.word	0x00000000


	//----- nvinfo : EIATTR_REGCOUNT
	.align		4
.L_58:
        /*0120*/ 	.byte	0x04, 0x2f
        /*0122*/ 	.short	(.L_60 - .L_59)
	.align		4
.L_59:
        /*0124*/ 	.word	index@(_ZN7cutlass13device_kernelIN5flash19enable_sm80_to_sm89INS1_16FlashAttnBwdSm80INS1_25CollectiveMainloopBwdSm80ILi2ELi2EN4cute5tupleIJNS5_1CILi128EEES8_NS7_ILi64EEEEEENS_6half_tEfNS_4arch4Sm80ELb0ELb1ELb0ELb1ELb0ELb0ELb0ELb0ELi2ELi4ELi4ELi4ELb0EEENS1_24CollectiveEpilogueBwdGQAISA_fSD_Li256ELb1ELb0EEENS1_19SingleTileSchedulerILb1ELb0ELb0ELi128EEEEEEEEEvNT_6ParamsE)
        /*0128*/ 	.word	0x00000004


	//----- nvinfo : EIATTR_FRAME_SIZE
	.align		4
.L_60:
        /*012c*/ 	.byte	0x04, 0x11
        /*012e*/ 	.short	(.L_62 - .L_61)
	.align		4
.L_61:
        /*0130*/ 	.word	index@(_ZN7cutlass13device_kernelIN5flash19enable_sm80_to_sm89INS1_16FlashAttnBwdSm80INS1_25CollectiveMainloopBwdSm80ILi2ELi2EN4cute5tupleIJNS5_1CILi128EEES8_NS7_ILi64EEEEEENS_6half_tEfNS_4arch4Sm80ELb0ELb1ELb0ELb1ELb0ELb0ELb0ELb0ELi2ELi4ELi4ELi4ELb0EEENS1_24CollectiveEpilogueBwdGQAISA_fSD_Li256ELb1ELb0EEENS1_19SingleTileSchedulerILb1ELb0ELb0ELi128EEEEEEEEEvNT_6ParamsE)
        /*0134*/ 	.word	0x00000000


	//----- nvinfo : EIATTR_REGCOUNT
	.align		4
.L_62:
        /*0138*/ 	.byte	0x04, 0x2f
        /*013a*/ 	.short	(.L_64 - .L_63)
	.align		4
.L_63:
        /*013c*/ 	.word	index@(_ZN7cutlass13device_kernelIN5flash19enable_sm80_to_sm89INS1_16FlashAttnBwdSm80INS1_25CollectiveMainloopBwdSm80ILi2ELi2EN4cute5tupleIJNS5_1CILi128EEES8_NS7_ILi64EEEEEENS_6half_tEfNS_4arch4Sm80ELb0ELb1ELb0ELb1ELb1ELb0ELb0ELb0ELi2ELi4ELi4ELi4ELb0EEENS1_21CollectiveEpilogueBwdISA_SB_SD_Li256ELb1ELb0ELi2EEENS1_19SingleTileSchedulerILb1ELb0ELb0ELi128EEEEEEEEEvNT_6ParamsE)
        /*0140*/ 	.word	0x00000004


	//----- nvinfo : EIATTR_FRAME_SIZE
	.align		4
.L_64:
        /*0144*/ 	.byte	0x04, 0x11
        /*0146*/ 	.short	(.L_66 - .L_65)
	.align		4
.L_65:
        /*0148*/ 	.word	index@(_ZN7cutlass13device_kernelIN5flash19enable_sm80_to_sm89INS1_16FlashAttnBwdSm80INS1_25CollectiveMainloopBwdSm80ILi2ELi2EN4cute5tupleIJNS5_1CILi128EEES8_NS7_ILi64EEEEEENS_6half_tEfNS_4arch4Sm80ELb0ELb1ELb0ELb1ELb1ELb0ELb0ELb0ELi2ELi4ELi4ELi4ELb0EEENS1_21CollectiveEpilogueBwdISA_SB_SD_Li256ELb1ELb0ELi2EEENS1_19SingleTileSchedulerILb1ELb0ELb0ELi128EEEEEEEEEvNT_6ParamsE)
        /*014c*/ 	.word	0x00000000


	//----- nvinfo : EIATTR_REGCOUNT
	.align		4
.L_66:
        /*0150*/ 	.byte	0x04, 0x2f
        /*0152*/ 	.short	(.L_68 - .L_67)
	.align		4
.L_67:
        /*0154*/ 	.word	index@(_ZN7cutlass13device_kernelIN5flash19enable_sm80_to_sm89INS1_16FlashAttnBwdSm80INS1_25CollectiveMainloopBwdSm80ILi2ELi2EN4cute5tupleIJNS5_1CILi128EEES8_NS7_ILi64EEEEEENS_6half_tEfNS_4arch4Sm80ELb0ELb1ELb0ELb1ELb0ELb0ELb0ELb0ELi2ELi4ELi4ELi4ELb0EEENS1_21CollectiveEpilogueBwdISA_SB_SD_Li256ELb1ELb0ELi2EEENS1_19SingleTileSchedulerILb1ELb0ELb0ELi128EEEEEEEEEvNT_6ParamsE)
        /*0158*/ 	.word	0x00000004


	//----- nvinfo : EIATTR_FRAME_SIZE
	.align		4
.L_68:
        /*015c*/ 	.byte	0x04, 0x11
        /*015e*/ 	.short	(.L_70 - .L_69)
	.align		4
.L_69:
        /*0160*/ 	.word	index@(_ZN7cutlass13device_kernelIN5flash19enable_sm80_to_sm89INS1_16FlashAttnBwdSm80INS1_25CollectiveMainloopBwdSm80ILi2ELi2EN4cute5tupleIJNS5_1CILi128EEES8_NS7_ILi64EEEEEENS_6half_tEfNS_4arch4Sm80ELb0ELb1ELb0ELb1ELb0ELb0ELb0ELb0ELi2ELi4ELi4ELi4ELb0EEENS1_21CollectiveEpilogueBwdISA_SB_SD_Li256ELb1ELb0ELi2EEENS1_19SingleTileSchedulerILb1ELb0ELb0ELi128EEEEEEEEEvNT_6ParamsE)
        /*0164*/ 	.word	0x00000000


	//----- nvinfo : EIATTR_REGCOUNT
	.align		4
.L_70:
        /*0168*/ 	.byte	0x04, 0x2f
        /*016a*/ 	.short	(.L_72 - .L_71)
	.align		4
.L_71:
        /*016c*/ 	.word	index@(_ZN7cutlass13device_kernelIN5flash19enable_sm80_to_sm89INS1_16FlashAttnBwdSm80INS1_25CollectiveMainloopBwdSm80ILi2ELi2EN4cute5tupleIJNS5_1CILi128EEES8_NS7_ILi64EEEEEENS_6half_tEfNS_4arch4Sm80ELb0ELb1ELb0ELb0ELb1ELb0ELb0ELb0ELi2ELi4ELi4ELi4ELb0EEENS1_24CollectiveEpilogueBwdGQAISA_fSD_Li256ELb0ELb1EEENS1_19SingleTileSchedulerILb0ELb0ELb0ELi128EEEEEEEEEvNT_6ParamsE)
        /*0170*/ 	.word	0x00000004


	//----- nvinfo : EIATTR_FRAME_SIZE
	.align		4
.L_72:
        /*0174*/ 	.byte	0x04, 0x11
        /*0176*/ 	.short	(.L_74 - .L_73)
	.align		4
.L_73:
        /*0178*/ 	.word	index@(_ZN7cutlass13device_kernelIN5flash19enable_sm80_to_sm89INS1_16FlashAttnBwdSm80INS1_25CollectiveMainloopBwdSm80ILi2ELi2EN4cute5tupleIJNS5_1CILi128EEES8_NS7_ILi64EEEEEENS_6half_tEfNS_4arch4Sm80ELb0ELb1ELb0ELb0ELb1ELb0ELb0ELb0ELi2ELi4ELi4ELi4ELb0EEENS1_24CollectiveEpilogueBwdGQAISA_fSD_Li256ELb0ELb1EEENS1_19SingleTileSchedulerILb0ELb0ELb0ELi128EEEEEEEEEvNT_6ParamsE)
        /*017c*/ 	.word	0x00000000


	//----- nvinfo : EIATTR_REGCOUNT
	.align		4
.L_74:
        /*0180*/ 	.byte	0x04, 0x2f
        /*0182*/ 	.short	(.L_76 - .L_75)
	.align		4
.L_75:
        /*0184*/ 	.word	index@(_ZN7cutlass13device_kernelIN5flash19enable_sm80_to_sm89INS1_16FlashAttnBwdSm80INS1_25CollectiveMainloopBwdSm80ILi2ELi2EN4cute5tupleIJNS5_1CILi128EEES8_NS7_ILi64EEEEEENS_6half_tEfNS_4arch4Sm80ELb0ELb1ELb0ELb0ELb0ELb0ELb0ELb0ELi2ELi4ELi4ELi4ELb0EEENS1_24CollectiveEpilogueBwdGQAISA_fSD_Li256ELb0ELb0EEENS1_19SingleTileSchedulerILb0ELb0ELb0ELi128EEEEEEEEEvNT_6ParamsE)
        /*0188*/ 	.word	0x00000004


	//----- nvinfo : EIATTR_FRAME_SIZE
	.align		4
.L_76:
        /*018c*/ 	.byte	0x04, 0x11
        /*018e*/ 	.short	(.L_78 - .L_77)
	.align		4
.L_77:
        /*0190*/ 	.word	index@(_ZN7cutlass13device_kernelIN5flash19enable_sm80_to_sm89INS1_16FlashAttnBwdSm80INS1_25CollectiveMainloopBwdSm80ILi2ELi2EN4cute5tupleIJNS5_1CILi128EEES8_NS7_ILi64EEEEEENS_6half_tEfNS_4arch4Sm80ELb0ELb1ELb0ELb0ELb0ELb0ELb0ELb0ELi2ELi4ELi4ELi4ELb0EEENS1_24CollectiveEpilogueBwdGQAISA_fSD_Li256ELb0ELb0EEENS1_19SingleTileSchedulerILb0ELb0ELb0ELi128EEEEEEEEEvNT_6ParamsE)
        /*0194*/ 	.word	0x00000000


	//----- nvinfo : EIATTR_REGCOUNT
	.align		4
.L_78:
        /*0198*/ 	.byte	0x04, 0x2f
        /*019a*/ 	.short	(.L_80 - .L_79)
	.align		4
.L_79:
        /*019c*/ 	.word	index@(_ZN7cutlass13device_kernelIN5flash19enable_sm80_to_sm89INS1_16FlashAttnBwdSm80INS1_25CollectiveMainloopBwdSm80ILi2ELi2EN4cute5tupleIJNS5_1CILi128EEES8_NS7_ILi64EEEEEENS_6half_tEfNS_4arch4Sm80ELb0ELb1ELb0ELb0ELb1ELb0ELb0ELb0ELi2ELi4ELi4ELi4ELb0EEENS1_21CollectiveEpilogueBwdISA_SB_SD_Li256ELb0ELb0ELi2EEENS1_19SingleTileSchedulerILb0ELb0ELb0ELi128EEEEEEEEEvNT_6ParamsE)
        /*01a0*/ 	.word	0x00000004


	//----- nvinfo : EIATTR_FRAME_SIZE
	.align		4
.L_80:
        /*01a4*/ 	.byte	0x04, 0x11
        /*01a6*/ 	.short	(.L_82 - .L_81)
	.align		4
.L_81:
        /*01a8*/ 	.word	index@(_ZN7cutlass13device_kernelIN5flash19enable_sm80_to_sm89INS1_16FlashAttnBwdSm80INS1_25CollectiveMainloopBwdSm80ILi2ELi2EN4cute5tupleIJNS5_1CILi128EEES8_NS7_ILi64EEEEEENS_6half_tEfNS_4arch4Sm80ELb0ELb1ELb0ELb0ELb1ELb0ELb0ELb0ELi2ELi4ELi4ELi4ELb0EEENS1_21CollectiveEpilogueBwdISA_SB_SD_Li256ELb0ELb0ELi2EEENS1_19SingleTileSchedulerILb0ELb0ELb0ELi128EEEEEEEEEvNT_6ParamsE)
        /*01ac*/ 	.word	0x00000000


	//----- nvinfo : EIATTR_REGCOUNT
	.align		4
.L_82:
        /*01b0*/ 	.byte	0x04, 0x2f
        /*01b2*/ 	.short	(.L_84 - .L_83)
	.align		4
.L_83:
        /*01b4*/ 	.word	index@(_ZN7cutlass13device_kernelIN5flash19enable_sm80_to_sm89INS1_16FlashAttnBwdSm80INS1_25CollectiveMainloopBwdSm80ILi2ELi2EN4cute5tupleIJNS5_1CILi128EEES8_NS7_ILi64EEEEEENS_6half_tEfNS_4arch4Sm80ELb0ELb1ELb0ELb0ELb0ELb0ELb0ELb0ELi2ELi4ELi4ELi4ELb0EEENS1_21CollectiveEpilogueBwdISA_SB_SD_Li256ELb0ELb0ELi2EEENS1_19SingleTileSchedulerILb0ELb0ELb0ELi128EEEEEEEEEvNT_6ParamsE)
        /*01b8*/ 	.word	0x00000004


	//----- nvinfo : EIATTR_FRAME_SIZE
	.align		4
.L_84:
        /*01bc*/ 	.byte	0x04, 0x11
        /*01be*/ 	.short	(.L_86 - .L_85)
	.align		4
.L_85:
        /*01c0*/ 	.word	index@(_ZN7cutlass13device_kernelIN5flash19enable_sm80_to_sm89INS1_16FlashAttnBwdSm80INS1_25CollectiveMainloopBwdSm80ILi2ELi2EN4cute5tupleIJNS5_1CILi128EEES8_NS7_ILi64EEEEEENS_6half_tEfNS_4arch4Sm80ELb0ELb1ELb0ELb0ELb0ELb0ELb0ELb0ELi2ELi4ELi4ELi4ELb0EEENS1_21CollectiveEpilogueBwdISA_SB_SD_Li256ELb0ELb0ELi2EEENS1_19SingleTileSchedulerILb0ELb0ELb0ELi128EEEEEEEEEvNT_6ParamsE)
        /*01c4*/ 	.word	0x00000000


	//----- nvinfo : EIATTR_REGCOUNT
	.align		4
.L_86:
        /*01c8*/ 	.byte	0x04, 0x2f
        /*01ca*/ 	.short	(.L_88 - .L_87)
	.align		4
.L_87:
        /*01cc*/ 	.word	index@(_ZN7cutlass13device_kernelIN5flash19enable_sm80_to_sm89INS1_16FlashAttnBwdSm80INS1_25CollectiveMainloopBwdSm80ILi2ELi2EN4cute5tupleIJNS5_1CILi128EEES8_NS7_ILi64EEEEEENS_6half_tEfNS_4arch4Sm80ELb0ELb0ELb0ELb1ELb1ELb0ELb0ELb0ELi2ELi4ELi4ELi4ELb0EEENS1_24CollectiveEpilogueBwdGQAISA_fSD_Li256ELb1ELb1EEENS1_19SingleTileSchedulerILb1ELb0ELb0ELi128EEEEEEEEEvNT_6ParamsE)
        /*01d0*/ 	.word	0x00000004


	//----- nvinfo : EIATTR_FRAME_SIZE
	.align		4
.L_88:
        /*01d4*/ 	.byte	0x04, 0x11
        /*01d6*/ 	.short	(.L_90 - .L_89)
	.align		4
.L_89:
        /*01d8*/ 	.word	index@(_ZN7cutlass13device_kernelIN5flash19enable_sm80_to_sm89INS1_16FlashAttnBwdSm80INS1_25CollectiveMainloopBwdSm80ILi2ELi2EN4cute5tupleIJNS5_1CILi128EEES8_NS7_ILi64EEEEEENS_6half_tEfNS_4arch4Sm80ELb0ELb0ELb0ELb1ELb1ELb0ELb0ELb0ELi2ELi4ELi4ELi4ELb0EEENS1_24CollectiveEpilogueBwdGQAISA_fSD_Li256ELb1ELb1EEENS1_19SingleTileSchedulerILb1ELb0ELb0ELi128EEEEEEEEEvNT_6ParamsE)
        /*01dc*/ 	.word	0x00000000


	//----- nvinfo : EIATTR_REGCOUNT
	.align		4
.L_90:
        /*01e0*/ 	.byte	0x04, 0x2f
        /*01e2*/ 	.short	(.L_92 - .L_91)
	.align		4
.L_91:
        /*01e4*/ 	.word	index@(_ZN7cutlass13device_kernelIN5flash19enable_sm80_to_sm89INS1_16FlashAttnBwdSm80INS1_25CollectiveMainloopBwdSm80ILi2ELi2EN4cute5tupleIJNS5_1CILi128EEES8_NS7_ILi64EEEEEENS_6half_tEfNS_4arch4Sm80ELb0ELb0ELb0ELb1ELb0ELb0ELb0ELb0ELi2ELi4ELi4ELi4ELb0EEENS1_24CollectiveEpilogueBwdGQAISA_fSD_Li256ELb1ELb0EEENS1_19SingleTileSchedulerILb1ELb0ELb0ELi128EEEEEEEEEvNT_6ParamsE)
        /*01e8*/ 	.word	0x00000004


	//----- nvinfo : EIATTR_FRAME_SIZE
	.align		4
.L_92:
        /*01ec*/ 	.byte	0x04, 0x11
        /*01ee*/ 	.short	(.L_94 - .L_93)
	.align		4
.L_93:
        /*01f0*/ 	.word	index@(_ZN7cutlass13device_kernelIN5flash19enable_sm80_to_sm89INS1_16FlashAttnBwdSm80INS1_25CollectiveMainloopBwdSm80ILi2ELi2EN4cute5tupleIJNS5_1CILi128EEES8_NS7_ILi64EEEEEENS_6half_tEfNS_4arch4Sm80ELb0ELb0ELb0ELb1ELb0ELb0ELb0ELb0ELi2ELi4ELi4ELi4ELb0EEENS1_24CollectiveEpilogueBwdGQAISA_fSD_Li256ELb1ELb0EEENS1_19SingleTileSchedulerILb1ELb0ELb0ELi128EEEEEEEEEvNT_6ParamsE)
        /*01f4*/ 	.word	0x00000000


	//----- nvinfo : EIATTR_REGCOUNT
	.align		4
.L_94:
        /*01f8*/ 	.byte	0x04, 0x2f
        /*01fa*/ 	.short	(.L_96 - .L_95)
	.align		4
.L_95:
        /*01fc*/ 	.word	index@(_ZN7cutlass13device_kernelIN5flash19enable_sm80_to_sm89INS1_16FlashAttnBwdSm80INS1_25CollectiveMainloopBwdSm80ILi2ELi2EN4cute5tupleIJNS5_1CILi128EEES8_NS7_ILi64EEEEEENS_6half_tEfNS_4arch4Sm80ELb0ELb0ELb0ELb1ELb1ELb0ELb0ELb0ELi2ELi4ELi4ELi4ELb0EEENS1_21CollectiveEpilogueBwdISA_SB_SD_Li256ELb1ELb0ELi2EEENS1_19SingleTileSchedulerILb1ELb0ELb0ELi128EEEEEEEEEvNT_6ParamsE)
        /*0200*/ 	.word	0x00000004


	//----- nvinfo : EIATTR_FRAME_SIZE
	.align		4
.L_96:
        /*0204*/ 	.byte	0x04, 0x11
        /*0206*/ 	.short	(.L_98 - .L_97)
	.align		4
.L_97:
        /*0208*/ 	.word	index@(_ZN7cutlass13device_kernelIN5flash19enable_sm80_to_sm89INS1_16FlashAttnBwdSm80INS1_25CollectiveMainloopBwdSm80ILi2ELi2EN4cute5tupleIJNS5_1CILi128EEES8_NS7_ILi64EEEEEENS_6half_tEfNS_4arch4Sm80ELb0ELb0ELb0ELb1ELb1ELb0ELb0ELb0ELi2ELi4ELi4ELi4ELb0EEENS1_21CollectiveEpilogueBwdISA_SB_SD_Li256ELb1ELb0ELi2EEENS1_19SingleTileSchedulerILb1ELb0ELb0ELi128EEEEEEEEEvNT_6ParamsE)
        /*020c*/ 	.word	0x00000000


	//----- nvinfo : EIATTR_REGCOUNT
	.align		4
.L_98:
        /*0210*/ 	.byte	0x04, 0x2f
        /*0212*/ 	.short	(.L_100 - .L_99)
	.align		4
.L_99:
        /*0214*/ 	.word	index@(_ZN7cutlass13device_kernelIN5flash19enable_sm80_to_sm89INS1_16FlashAttnBwdSm80INS1_25CollectiveMainloopBwdSm80ILi2ELi2EN4cute5tupleIJNS5_1CILi128EEES8_NS7_ILi64EEEEEENS_6half_tEfNS_4arch4Sm80ELb0ELb0ELb0ELb1ELb0ELb0ELb0ELb0ELi2ELi4ELi4ELi4ELb0EEENS1_21CollectiveEpilogueBwdISA_SB_SD_Li256ELb1ELb0ELi2EEENS1_19SingleTileSchedulerILb1ELb0ELb0ELi128EEEEEEEEEvNT_6ParamsE)
        /*0218*/ 	.word	0x00000004


	//----- nvinfo : EIATTR_FRAME_SIZE
	.align		4
.L_100:
        /*021c*/ 	.byte	0x04, 0x11
        /*021e*/ 	.short	(.L_102 - .L_101)
	.align		4
.L_101:
        /*0220*/ 	.word	index@(_ZN7cutlass13device_kernelIN5flash19enable_sm80_to_sm89INS1_16FlashAttnBwdSm80INS1_25CollectiveMainloopBwdSm80ILi2ELi2EN4cute5tupleIJNS5_1CILi128EEES8_NS7_ILi64EEEEEENS_6half_tEfNS_4arch4Sm80ELb0ELb0ELb0ELb1ELb0ELb0ELb0ELb0ELi2ELi4ELi4ELi4ELb0EEENS1_21CollectiveEpilogueBwdISA_SB_SD_Li256ELb1ELb0ELi2EEENS1_19SingleTileSchedulerILb1ELb0ELb0ELi128EEEEEEEEEvNT_6ParamsE)
        /*0224*/ 	.word	0x00000000


	//----- nvinfo : EIATTR_REGCOUNT
	.align		4
.L_102:
        /*0228*/ 	.byte	0x04, 0x2f
        /*022a*/ 	.short	(.L_104 - .L_103)
	.align		4
.L_103:
        /*022c*/ 	.word	index@(_ZN7cutlass13device_kernelIN5flash19enable_sm80_to_sm89INS1_16FlashAttnBwdSm80INS1_25CollectiveMainloopBwdSm80ILi2ELi2EN4cute5tupleIJNS5_1CILi128EEES8_NS7_ILi64EEEEEENS_6half_tEfNS_4arch4Sm80ELb0ELb0ELb0ELb0ELb1ELb0ELb0ELb0ELi2ELi4ELi4ELi4ELb0EEENS1_24CollectiveEpilogueBwdGQAISA_fSD_Li256ELb0ELb1EEENS1_19SingleTileSchedulerILb0ELb0ELb0ELi128EEEEEEEEEvNT_6ParamsE)
        /*0230*/ 	.word	0x00000004


	//----- nvinfo : EIATTR_FRAME_SIZE
	.align		4
.L_104:
        /*0234*/ 	.byte	0x04, 0x11
        /*0236*/ 	.short	(.L_106 - .L_105)
	.align		4
.L_105:
        /*0238*/ 	.word	index@(_ZN7cutlass13device_kernelIN5flash19enable_sm80_to_sm89INS1_16FlashAttnBwdSm80INS1_25CollectiveMainloopBwdSm80ILi2ELi2EN4cute5tupleIJNS5_1CILi128EEES8_NS7_ILi64EEEEEENS_6half_tEfNS_4arch4Sm80ELb0ELb0ELb0ELb0ELb1ELb0ELb0ELb0ELi2ELi4ELi4ELi4ELb0EEENS1_24CollectiveEpilogueBwdGQAISA_fSD_Li256ELb0ELb1EEENS1_19SingleTileSchedulerILb0ELb0ELb0ELi128EEEEEEEEEvNT_6ParamsE)
        /*023c*/ 	.word	0x00000000


	//----- nvinfo : EIATTR_REGCOUNT
	.align		4
.L_106:
        /*0240*/ 	.byte	0x04, 0x2f
        /*0242*/ 	.short	(.L_108 - .L_107)
	.align		4
.L_107:
        /*0244*/ 	.word	index@(_ZN7cutlass13device_kernelIN5flash19enable_sm80_to_sm89INS1_16FlashAttnBwdSm80INS1_25CollectiveMainloopBwdSm80ILi2ELi2EN4cute5tupleIJNS5_1CILi128EEES8_NS7_ILi64EEEEEENS_6half_tEfNS_4arch4Sm80ELb0ELb0ELb0ELb0ELb0ELb0ELb0ELb0ELi2ELi4ELi4ELi4ELb0EEENS1_24CollectiveEpilogueBwdGQAISA_fSD_Li256ELb0ELb0EEENS1_19SingleTileSchedulerILb0ELb0ELb0ELi128EEEEEEEEEvNT_6ParamsE)
        /*0248*/ 	.word	0x00000004


	//----- nvinfo : EIATTR_FRAME_SIZE
	.align		4
.L_108:
        /*024c*/ 	.byte	0x04, 0x11
        /*024e*/ 	.short	(.L_110 - .L_109)
	.align		4
.L_109:
        /*0250*/ 	.word	index@(_ZN7cutlass13device_kernelIN5flash19enable_sm80_to_sm89INS1_16FlashAttnBwdSm80INS1_25CollectiveMainloopBwdSm80ILi2ELi2EN4cute5tupleIJNS5_1CILi128EEES8_NS7_ILi64EEEEEENS_6half_tEfNS_4arch4Sm80ELb0ELb0ELb0ELb0ELb0ELb0ELb0ELb0ELi2ELi4ELi4ELi4ELb0EEENS1_24CollectiveEpilogueBwdGQAISA_fSD_Li256ELb0ELb0EEENS1_19SingleTileSchedulerILb0ELb0ELb0ELi128EEEEEEEEEvNT_6ParamsE)
        /*0254*/ 	.word	0x00000000


	//----- nvinfo : EIATTR_REGCOUNT
	.align		4
.L_110:
        /*0258*/ 	.byte	0x04, 0x2f
        /*025a*/ 	.short	(.L_112 - .L_111)
	.align		4
.L_111:
        /*025c*/ 	.word	index@(_ZN7cutlass13device_kernelIN5flash19enable_sm80_to_sm89INS1_16FlashAttnBwdSm80INS1_25CollectiveMainloopBwdSm80ILi2ELi2EN4cute5tupleIJNS5_1CILi128EEES8_NS7_ILi64EEEEEENS_6half_tEfNS_4arch4Sm80ELb0ELb0ELb0ELb0ELb1ELb0ELb0ELb0ELi2ELi4ELi4ELi4ELb0EEENS1_21CollectiveEpilogueBwdISA_SB_SD_Li256ELb0ELb0ELi2EEENS1_19SingleTileSchedulerILb0ELb0ELb0ELi128EEEEEEEEEvNT_6ParamsE)
        /*0260*/ 	.word	0x00000004


	//----- nvinfo : EIATTR_FRAME_SIZE
	.align		4
.L_112:
        /*0264*/ 	.byte	0x04, 0x11
        /*0266*/ 	.short	(.L_114 - .L_113)
	.align		4
.L_113:
        /*0268*/ 	.word	index@(_ZN7cutlass13device_kernelIN5flash19enable_sm80_to_sm89INS1_16FlashAttnBwdSm80INS1_25CollectiveMainloopBwdSm80ILi2ELi2EN4cute5tupleIJNS5_1CILi128EEES8_NS7_ILi64EEEEEENS_6half_tEfNS_4arch4Sm80ELb0ELb0ELb0ELb0ELb1ELb0ELb0ELb0ELi2ELi4ELi4ELi4ELb0EEENS1_21CollectiveEpilogueBwdISA_SB_SD_Li256ELb0ELb0ELi2EEENS1_19SingleTileSchedulerILb0ELb0ELb0ELi128EEEEEEEEEvNT_6ParamsE)
        /*026c*/ 	.word	0x00000000


	//----- nvinfo : EIATTR_REGCOUNT
	.align		4
.L_114:
        /*0270*/ 	.byte	0x04, 0x2f
        /*0272*/ 	.short	(.L_116 - .L_115)
	.align		4
.L_115:
        /*0274*/ 	.word	index@(_ZN7cutlass13device_kernelIN5flash19enable_sm80_to_sm89INS1_16FlashAttnBwdSm80INS1_25CollectiveMainloopBwdSm80ILi2ELi2EN4cute5tupleIJNS5_1CILi128EEES8_NS7_ILi64EEEEEENS_6half_tEfNS_4arch4Sm80ELb0ELb0ELb0ELb0ELb0ELb0ELb0ELb0ELi2ELi4ELi4ELi4ELb0EEENS1_21CollectiveEpilogueBwdISA_SB_SD_Li256ELb0ELb0ELi2EEENS1_19SingleTileSchedulerILb0ELb0ELb0ELi128EEEEEEEEEvNT_6ParamsE)
        /*0278*/ 	.word	0x00000004


	//----- nvinfo : EIATTR_FRAME_SIZE
	.align		4
.L_116:
        /*027c*/ 	.byte	0x04, 0x11
        /*027e*/ 	.short	(.L_118 - .L_117)
	.align		4
.L_117:
        /*0280*/ 	.word	index@(_ZN7cutlass13device_kernelIN5flash19enable_sm80_to_sm89INS1_16FlashAttnBwdSm80INS1_25CollectiveMainloopBwdSm80ILi2ELi2EN4cute5tupleIJNS5_1CILi128EEES8_NS7_ILi64EEEEEENS_6half_tEfNS_4arch4Sm80ELb0ELb0ELb0ELb0ELb0ELb0ELb0ELb0ELi2ELi4ELi4ELi4ELb0EEENS1_21CollectiveEpilogueBwdISA_SB_SD_Li256ELb0ELb0ELi2EEENS1_19SingleTileSchedulerILb0ELb0ELb0ELi128EEEEEEEEEvNT_6ParamsE)
        /*0284*/ 	.word	0x00000000


	//----- nvinfo : EIATTR_REGCOUNT
	.align		4
.L_118:
        /*0288*/ 	.byte	0x04, 0x2f
        /*028a*/ 	.short	(.L_120 - .L_119)
	.align		4
.L_119:
        /*028c*/ 	.word	index@(_ZN7cutlass13device_kernelIN5flash22FlashAttnBwdPreprocessIN4cute5tupleIJNS3_1CILi64EEES6_EEENS_6half_tEfNS_4arch4Sm80ELb1ELb1EEEEEvNT_6ParamsE)
        /*0290*/ 	.word	0x0000002b


	//----- nvinfo : EIATTR_FRAME_SIZE
	.align		4
.L_120:
        /*0294*/ 	.byte	0x04, 0x11
        /*0296*/ 	.short	(.L_122 - .L_121)
	.align		4
.L_121:
        /*0298*/ 	.word	index@(_ZN7cutlass13device_kernelIN5flash22FlashAttnBwdPreprocessIN4cute5tupleIJNS3_1CILi64EEES6_EEENS_6half_tEfNS_4arch4Sm80ELb1ELb1EEEEEvNT_6ParamsE)
        /*029c*/ 	.word	0x00000000


	//----- nvinfo : EIATTR_REGCOUNT
	.align		4
.L_122:
        /*02a0*/ 	.byte	0x04, 0x2f
        /*02a2*/ 	.short	(.L_124 - .L_123)
	.align		4
.L_123:
        /*02a4*/ 	.word	index@(_ZN7cutlass13device_kernelIN5flash19enable_sm80_to_sm89INS1_16FlashAttnBwdSm80INS1_25CollectiveMainloopBwdSm80ILi2ELi2EN4cute5tupleIJNS5_1CILi64EEENS7_ILi128EEES8_EEENS_6half_tEfNS_4arch4Sm80ELb1ELb0ELb0ELb1ELb1ELb0ELb0ELb0ELi2ELi2ELi4ELi2ELb1EEENS1_24CollectiveEpilogueBwdGQAISA_fSD_Li256ELb1ELb1EEENS1_25SingleTileBwdLPTSchedulerILb1ELi128ELb1EEEEEEEEEvNT_6ParamsE)
        /*02a8*/ 	.word	0x00000004


	//----- nvinfo : EIATTR_FRAME_SIZE
	.align		4
.L_124:
        /*02ac*/ 	.byte	0x04, 0x11
        /*02ae*/ 	.short	(.L_126 - .L_125)
	.align		4
.L_125:
        /*02b0*/ 	.word	index@(_ZN7cutlass13device_kernelIN5flash19enable_sm80_to_sm89INS1_16FlashAttnBwdSm80INS1_25CollectiveMainloopBwdSm80ILi2ELi2EN4cute5tupleIJNS5_1CILi64EEENS7_ILi128EEES8_EEENS_6half_tEfNS_4arch4Sm80ELb1ELb0ELb0ELb1ELb1ELb0ELb0ELb0ELi2ELi2ELi4ELi2ELb1EEENS1_24CollectiveEpilogueBwdGQAISA_fSD_Li256ELb1ELb1EEENS1_25SingleTileBwdLPTSchedulerILb1ELi128ELb1EEEEEEEEEvNT_6ParamsE)
        /*02b4*/ 	.word	0x00000000


	//----- nvinfo : EIATTR_REGCOUNT
	.align		4
.L_126:
        /*02b8*/ 	.byte	0x04, 0x2f
        /*02ba*/ 	.short	(.L_128 - .L_127)
	.align		4
.L_127:
        /*02bc*/ 	.word	index@(_ZN7cutlass13device_kernelIN5flash32FlashAttnBwdPostprocessConvertdQIN4cute5tupleIJNS3_1CILi64EEES6_EEENS_6half_tEfNS_4arch4Sm80ELi256ENS3_8TiledMMAINS3_8MMA_AtomIJNS3_28SM80_16x8x16_F32F16F16F32_TNEEEENS3_6LayoutINS4_IJNS5_ILi2EEENS5_ILi4EEENS5_ILi1EEEEEENS4_IJSI_SG_NS5_ILi0EEEEEEEENS4_IJNS5_ILi32EEES6_NS5_ILi16EEEEEEEELb0EEEEEvNT_6ParamsE)
        /*02c0*/ 	.word	0x00000028


	//----- nvinfo : EIATTR_FRAME_SIZE
	.align		4
.L_128:
        /*02c4*/ 	.byte	0x04, 0x11
        /*02c6*/ 	.short	(.L_130 - .L_129)
	.align		4
.L_129:
        /*02c8*/ 	.word	index@(_ZN7cutlass13device_kernelIN5flash32FlashAttnBwdPostprocessConvertdQIN4cute5tupleIJNS3_1CILi64EEES6_EEENS_6half_tEfNS_4arch4Sm80ELi256ENS3_8TiledMMAINS3_8MMA_AtomIJNS3_28SM80_16x8x16_F32F16F16F32_TNEEEENS3_6LayoutINS4_IJNS5_ILi2EEENS5_ILi4EEENS5_ILi1EEEEEENS4_IJSI_SG_NS5_ILi0EEEEEEEENS4_IJNS5_ILi32EEES6_NS5_ILi16EEEEEEEELb0EEEEEvNT_6ParamsE)
        /*02cc*/ 	.word	0x00000000


	//----- nvinfo : EIATTR_REGCOUNT
	.align		4
.L_130:
        /*02d0*/ 	.byte	0x04, 0x2f
        /*02d2*/ 	.short	(.L_132 - .L_131)
	.align		4
.L_131:
        /*02d4*/ 	.word	index@(_ZN7cutlass13device_kernelIN5flash19enable_sm80_to_sm89INS1_16FlashAttnBwdSm80INS1_25CollectiveMainloopBwdSm80ILi2ELi2EN4cute5tupleIJNS5_1CILi64EEENS7_ILi128EEES8_EEENS_6half_tEfNS_4arch4Sm80ELb1ELb0ELb0ELb1ELb0ELb0ELb0ELb0ELi2ELi2ELi4ELi2ELb1EEENS1_24CollectiveEpilogueBwdGQAISA_fSD_Li256ELb1ELb0EEENS1_25SingleTileBwdLPTSchedulerILb1ELi128ELb0EEEEEEEEEvNT_6ParamsE)
        /*02d8*/ 	.word	0x00000004


	//----- nvinfo : EIATTR_FRAME_SIZE
	.align		4
.L_132:
        /*02dc*/ 	.byte	0x04, 0x11
        /*02de*/ 	.short	(.L_134 - .L_133)
	.align		4
.L_133:
        /*02e0*/ 	.word	index@(_ZN7cutlass13device_kernelIN5flash19enable_sm80_to_sm89INS1_16FlashAttnBwdSm80INS1_25CollectiveMainloopBwdSm80ILi2ELi2EN4cute5tupleIJNS5_1CILi64EEENS7_ILi128EEES8_EEENS_6half_tEfNS_4arch4Sm80ELb1ELb0ELb0ELb1ELb0ELb0ELb0ELb0ELi2ELi2ELi4ELi2ELb1EEENS1_24CollectiveEpilogueBwdGQAISA_fSD_Li256ELb1ELb0EEENS1_25SingleTileBwdLPTSchedulerILb1ELi128ELb0EEEEEEEEEvNT_6ParamsE)
        /*02e4*/ 	.word	0x00000000


	//----- nvinfo : EIATTR_REGCOUNT
	.align		4
.L_134:
        /*02e8*/ 	.byte	0x04, 0x2f
        /*02ea*/ 	.short	(.L_136 - .L_135)
	.align		4
.L_135:
        /*02ec*/ 	.word	index@(_ZN7cutlass13device_kernelIN5flash19enable_sm80_to_sm89INS1_16FlashAttnBwdSm80INS1_25CollectiveMainloopBwdSm80ILi2ELi2EN4cute5tupleIJNS5_1CILi64EEENS7_ILi128EEES8_EEENS_6half_tEfNS_4arch4Sm80ELb1ELb0ELb0ELb1ELb1ELb0ELb0ELb0ELi2ELi2ELi4ELi2ELb1EEENS1_21CollectiveEpilogueBwdISA_SB_SD_Li256ELb1ELb0ELi2EEENS1_25SingleTileBwdLPTSchedulerILb1ELi128ELb1EEEEEEEEEvNT_6ParamsE)
        /*02f0*/ 	.word	0x00000004


	//----- nvinfo : EIATTR_FRAME_SIZE
	.align		4
.L_136:
        /*02f4*/ 	.byte	0x04, 0x11
        /*02f6*/ 	.short	(.L_138 - .L_137)
	.align		4
.L_137:
        /*02f8*/ 	.word	index@(_ZN7cutlass13device_kernelIN5flash19enable_sm80_to_sm89INS1_16FlashAttnBwdSm80INS1_25CollectiveMainloopBwdSm80ILi2ELi2EN4cute5tupleIJNS5_1CILi64EEENS7_ILi128EEES8_EEENS_6half_tEfNS_4arch4Sm80ELb1ELb0ELb0ELb1ELb1ELb0ELb0ELb0ELi2ELi2ELi4ELi2ELb1EEENS1_21CollectiveEpilogueBwdISA_SB_SD_Li256ELb1ELb0ELi2EEENS1_25SingleTileBwdLPTSchedulerILb1ELi128ELb1EEEEEEEEEvNT_6ParamsE)
        /*02fc*/ 	.word	0x00000000


	//----- nvinfo : EIATTR_REGCOUNT
	.align		4
.L_138:
        /*0300*/ 	.byte	0x04, 0x2f
        /*0302*/ 	.short	(.L_140 - .L_139)
	.align		4
.L_139:
        /*0304*/ 	.word	index@(_ZN7cutlass13device_kernelIN5flash19enable_sm80_to_sm89INS1_16FlashAttnBwdSm80INS1_25CollectiveMainloopBwdSm80ILi2ELi2EN4cute5tupleIJNS5_1CILi64EEENS7_ILi128EEES8_EEENS_6half_tEfNS_4arch4Sm80ELb1ELb0ELb0ELb1ELb0ELb0ELb0ELb0ELi2ELi2ELi4ELi2ELb1EEENS1_21CollectiveEpilogueBwdISA_SB_SD_Li256ELb1ELb0ELi2EEENS1_25SingleTileBwdLPTSchedulerILb1ELi128ELb0EEEEEEEEEvNT_6ParamsE)
        /*0308*/ 	.word	0x00000004


	//----- nvinfo : EIATTR_FRAME_SIZE
	.align		4
.L_140:
        /*030c*/ 	.byte	0x04, 0x11
        /*030e*/ 	.short	(.L_142 - .L_141)
	.align		4
.L_141:
        /*0310*/ 	.word	index@(_ZN7cutlass13device_kernelIN5flash19enable_sm80_to_sm89INS1_16FlashAttnBwdSm80INS1_25CollectiveMainloopBwdSm80ILi2ELi2EN4cute5tupleIJNS5_1CILi64EEENS7_ILi128EEES8_EEENS_6half_tEfNS_4arch4Sm80ELb1ELb0ELb0ELb1ELb0ELb0ELb0ELb0ELi2ELi2ELi4ELi2ELb1EEENS1_21CollectiveEpilogueBwdISA_SB_SD_Li256ELb1ELb0ELi2EEENS1_25SingleTileBwdLPTSchedulerILb1ELi128ELb0EEEEEEEEEvNT_6ParamsE)
        /*0314*/ 	.word	0x00000000


	//----- nvinfo : EIATTR_REGCOUNT
	.align		4
.L_142:
        /*0318*/ 	.byte	0x04, 0x2f
        /*031a*/ 	.short	(.L_144 - .L_143)
	.align		4
.L_143:
        /*031c*/ 	.word	index@(_ZN7cutlass13device_kernelIN5flash22FlashAttnBwdPreprocessIN4cute5tupleIJNS3_1CILi64EEES6_EEENS_6half_tEfNS_4arch4Sm80ELb1ELb0EEEEEvNT_6ParamsE)
        /*0320*/ 	.word	0x00000027


	//----- nvinfo : EIATTR_FRAME_SIZE
	.align		4
.L_144:
        /*0324*/ 	.byte	0x04, 0x11
        /*0326*/ 	.short	(.L_146 - .L_145)
	.align		4
.L_145:
        /*0328*/ 	.word	index@(_ZN7cutlass13device_kernelIN5flash22FlashAttnBwdPreprocessIN4cute5tupleIJNS3_1CILi64EEES6_EEENS_6half_tEfNS_4arch4Sm80ELb1ELb0EEEEEvNT_6ParamsE)
        /*032c*/ 	.word	0x00000000


	//----- nvinfo : EIATTR_REGCOUNT
	.align		4
.L_146:
        /*0330*/ 	.byte	0x04, 0x2f
        /*0332*/ 	.short	(.L_148 - .L_147)
	.align		4
.L_147:
        /*0334*/ 	.word	index@(_ZN7cutlass13device_kernelIN5flash19enable_sm80_to_sm89INS1_16FlashAttnBwdSm80INS1_25CollectiveMainloopBwdSm80ILi2ELi2EN4cute5tupleIJNS5_1CILi64EEENS7_ILi128EEES8_EEENS_6half_tEfNS_4arch4Sm80ELb1ELb0ELb0ELb0ELb1ELb0ELb0ELb0ELi2ELi2ELi4ELi2ELb1EEENS1_24CollectiveEpilogueBwdGQAISA_fSD_Li256ELb0ELb1EEENS1_25SingleTileBwdLPTSchedulerILb0ELi128ELb1EEEEEEEEEvNT_6ParamsE)
        /*0338*/ 	.word	0x00000004


	//----- nvinfo : EIATTR_FRAME_SIZE
	.align		4
.L_148:
        /*033c*/ 	.byte	0x04, 0x11
        /*033e*/ 	.short	(.L_150 - .L_149)
	.align		4
.L_149:
        /*0340*/ 	.word	index@(_ZN7cutlass13device_kernelIN5flash19enable_sm80_to_sm89INS1_16FlashAttnBwdSm80INS1_25CollectiveMainloopBwdSm80ILi2ELi2EN4cute5tupleIJNS5_1CILi64EEENS7_ILi128EEES8_EEENS_6half_tEfNS_4arch4Sm80ELb1ELb0ELb0ELb0ELb1ELb0ELb0ELb0ELi2ELi2ELi4ELi2ELb1EEENS1_24CollectiveEpilogueBwdGQAISA_fSD_Li256ELb0ELb1EEENS1_25SingleTileBwdLPTSchedulerILb0ELi128ELb1EEEEEEEEEvNT_6ParamsE)
        /*0344*/ 	.word	0x00000000


	//----- nvinfo : EIATTR_REGCOUNT
	.align		4
.L_150:
        /*0348*/ 	.byte	0x04, 0x2f
        /*034a*/ 	.short	(.L_152 - .L_151)
	.align		4
.L_151:
        /*034c*/ 	.word	index@(_ZN7cutlass13device_kernelIN5flash19enable_sm80_to_sm89INS1_16FlashAttnBwdSm80INS1_25CollectiveMainloopBwdSm80ILi2ELi2EN4cute5tupleIJNS5_1CILi64EEENS7_ILi128EEES8_EEENS_6half_tEfNS_4arch4Sm80ELb1ELb0ELb0ELb0ELb0ELb0ELb0ELb0ELi2ELi2ELi4ELi2ELb1EEENS1_24CollectiveEpilogueBwdGQAISA_fSD_Li256ELb0ELb0EEENS1_25SingleTileBwdLPTSchedulerILb0ELi128ELb0EEEEEEEEEvNT_6ParamsE)
        /*0350*/ 	.word	0x00000004


	//----- nvinfo : EIATTR_FRAME_SIZE
	.align		4
.L_152:
        /*0354*/ 	.byte	0x04, 0x11
        /*0356*/ 	.short	(.L_154 - .L_153)
	.align		4
.L_153:
        /*0358*/ 	.word	index@(_ZN7cutlass13device_kernelIN5flash19enable_sm80_to_sm89INS1_16FlashAttnBwdSm80INS1_25CollectiveMainloopBwdSm80ILi2ELi2EN4cute5tupleIJNS5_1CILi64EEENS7_ILi128EEES8_EEENS_6half_tEfNS_4arch4Sm80ELb1ELb0ELb0ELb0ELb0ELb0ELb0ELb0ELi2ELi2ELi4ELi2ELb1EEENS1_24CollectiveEpilogueBwdGQAISA_fSD_Li256ELb0ELb0EEENS1_25SingleTileBwdLPTSchedulerILb0ELi128ELb0EEEEEEEEEvNT_6ParamsE)
        /*035c*/ 	.word	0x00000000


	//----- nvinfo : EIATTR_REGCOUNT
	.align		4
.L_154:
        /*0360*/ 	.byte	0x04, 0x2f
        /*0362*/ 	.short	(.L_156 - .L_155)
	.align		4
.L_155:
        /*0364*/ 	.word	index@(_ZN7cutlass13device_kernelIN5flash19enable_sm80_to_sm89INS1_16FlashAttnBwdSm80INS1_25CollectiveMainloopBwdSm80ILi2ELi2EN4cute5tupleIJNS5_1CILi64EEENS7_ILi128EEES8_EEENS_6half_tEfNS_4arch4Sm80ELb1ELb0ELb0ELb0ELb1ELb0ELb0ELb0ELi2ELi2ELi4ELi2ELb1EEENS1_21CollectiveEpilogueBwdISA_SB_SD_Li256ELb0ELb0ELi2EEENS1_25SingleTileBwdLPTSchedulerILb0ELi128ELb1EEEEEEEEEvNT_6ParamsE)
        /*0368*/ 	.word	0x00000004


	//----- nvinfo : EIATTR_FRAME_SIZE
	.align		4
.L_156:
        /*036c*/ 	.byte	0x04, 0x11
        /*036e*/ 	.short	(.L_158 - .L_157)
	.align		4
.L_157:
        /*0370*/ 	.word	index@(_ZN7cutlass13device_kernelIN5flash19enable_sm80_to_sm89INS1_16FlashAttnBwdSm80INS1_25CollectiveMainloopBwdSm80ILi2ELi2EN4cute5tupleIJNS5_1CILi64EEENS7_ILi128EEES8_EEENS_6half_tEfNS_4arch4Sm80ELb1ELb0ELb0ELb0ELb1ELb0ELb0ELb0ELi2ELi2ELi4ELi2ELb1EEENS1_21CollectiveEpilogueBwdISA_SB_SD_Li256ELb0ELb0ELi2EEENS1_25SingleTileBwdLPTSchedulerILb0ELi128ELb1EEEEEEEEEvNT_6ParamsE)
        /*0374*/ 	.word	0x00000000


	//----- nvinfo : EIATTR_REGCOUNT
	.align		4
.L_158:
        /*0378*/ 	.byte	0x04, 0x2f
        /*037a*/ 	.short	(.L_160 - .L_159)
	.align		4
.L_159:
        /*037c*/ 	.word	index@(_ZN7cutlass13device_kernelIN5flash19enable_sm80_to_sm89INS1_16FlashAttnBwdSm80INS1_25CollectiveMainloopBwdSm80ILi2ELi2EN4cute5tupleIJNS5_1CILi64EEENS7_ILi128EEES8_EEENS_6half_tEfNS_4arch4Sm80ELb1ELb0ELb0ELb0ELb0ELb0ELb0ELb0ELi2ELi2ELi4ELi2ELb1EEENS1_21CollectiveEpilogueBwdISA_SB_SD_Li256ELb0ELb0ELi2EEENS1_25SingleTileBwdLPTSchedulerILb0ELi128ELb0EEEEEEEEEvNT_6ParamsE)
        /*0380*/ 	.word	0x00000004


	//----- nvinfo : EIATTR_FRAME_SIZE
	.align		4
.L_160:
        /*0384*/ 	.byte	0x04, 0x11
        /*0386*/ 	.short	(.L_162 - .L_161)
	.align		4
.L_161:
        /*0388*/ 	.word	index@(_ZN7cutlass13device_kernelIN5flash19enable_sm80_to_sm89INS1_16FlashAttnBwdSm80INS1_25CollectiveMainloopBwdSm80ILi2ELi2EN4cute5tupleIJNS5_1CILi64EEENS7_ILi128EEES8_EEENS_6half_tEfNS_4arch4Sm80ELb1ELb0ELb0ELb0ELb0ELb0ELb0ELb0ELi2ELi2ELi4ELi2ELb1EEENS1_21CollectiveEpilogueBwdISA_SB_SD_Li256ELb0ELb0ELi2EEENS1_25SingleTileBwdLPTSchedulerILb0ELi128ELb0EEEEEEEEEvNT_6ParamsE)
        /*038c*/ 	.word	0x00000000


	//----- nvinfo : EIATTR_REGCOUNT
	.align		4
.L_162:
        /*0390*/ 	.byte	0x04, 0x2f
        /*0392*/ 	.short	(.L_164 - .L_163)
	.align		4
.L_163:
        /*0394*/ 	.word	index@(_ZN7cutlass13device_kernelIN5flash19enable_sm80_to_sm89INS1_16FlashAttnBwdSm80INS1_25CollectiveMainloopBwdSm80ILi2ELi2EN4cute5tupleIJNS5_1CILi64EEENS7_ILi128EEES8_EEENS_6half_tEfNS_4arch4Sm80ELb0ELb1ELb0ELb1ELb1ELb0ELb0ELb0ELi2ELi2ELi4ELi2ELb1EEENS1_24CollectiveEpilogueBwdGQAISA_fSD_Li256ELb1ELb1EEENS1_19SingleTileSchedulerILb1ELb0ELb0ELi128EEEEEEEEEvNT_6ParamsE)
        /*0398*/ 	.word	0x00000004


	//----- nvinfo : EIATTR_FRAME_SIZE
	.align		4
.L_164:
        /*039c*/ 	.byte	0x04, 0x11
        /*039e*/ 	.short	(.L_166 - .L_165)
	.align		4
.L_165:
        /*03a0*/ 	.word	index@(_ZN7cutlass13device_kernelIN5flash19enable_sm80_to_sm89INS1_16FlashAttnBwdSm80INS1_25CollectiveMainloopBwdSm80ILi2ELi2EN4cute5tupleIJNS5_1CILi64EEENS7_ILi128EEES8_EEENS_6half_tEfNS_4arch4Sm80ELb0ELb1ELb0ELb1ELb1ELb0ELb0ELb0ELi2ELi2ELi4ELi2ELb1EEENS1_24CollectiveEpilogueBwdGQAISA_fSD_Li256ELb1ELb1EEENS1_19SingleTileSchedulerILb1ELb0ELb0ELi128EEEEEEEEEvNT_6ParamsE)
        /*03a4*/ 	.word	0x00000000


	//----- nvinfo : EIATTR_REGCOUNT
	.align		4
.L_166:
        /*03a8*/ 	.byte	0x04, 0x2f
        /*03aa*/ 	.short	(.L_168 - .L_167)
	.align		4
.L_167:
        /*03ac*/ 	.word	index@(_ZN7cutlass13device_kernelIN5flash19enable_sm80_to_sm89INS1_16FlashAttnBwdSm80INS1_25CollectiveMainloopBwdSm80ILi2ELi2EN4cute5tupleIJNS5_1CILi64EEENS7_ILi128EEES8_EEENS_6half_tEfNS_4arch4Sm80ELb0ELb1ELb0ELb1ELb0ELb0ELb0ELb0ELi2ELi2ELi4ELi2ELb1EEENS1_24CollectiveEpilogueBwdGQAISA_fSD_Li256ELb1ELb0EEENS1_19SingleTileSchedulerILb1ELb0ELb0ELi128EEEEEEEEEvNT_6ParamsE)
        /*03b0*/ 	.word	0x00000004


	//----- nvinfo : EIATTR_FRAME_SIZE
	.align		4
.L_168:
        /*03b4*/ 	.byte	0x04, 0x11
        /*03b6*/ 	.short	(.L_170 - .L_169)
	.align		4
.L_169:
        /*03b8*/ 	.word	index@(_ZN7cutlass13device_kernelIN5flash19enable_sm80_to_sm89INS1_16FlashAttnBwdSm80INS1_25CollectiveMainloopBwdSm80ILi2ELi2EN4cute5tupleIJNS5_1CILi64EEENS7_ILi128EEES8_EEENS_6half_tEfNS_4arch4Sm80ELb0ELb1ELb0ELb1ELb0ELb0ELb0ELb0ELi2ELi2ELi4ELi2ELb1EEENS1_24CollectiveEpilogueBwdGQAISA_fSD_Li256ELb1ELb0EEENS1_19SingleTileSchedulerILb1ELb0ELb0ELi128EEEEEEEEEvNT_6ParamsE)
        /*03bc*/ 	.word	0x00000000


	//----- nvinfo : EIATTR_REGCOUNT
	.align		4
.L_170:
        /*03c0*/ 	.byte	0x04, 0x2f
        /*03c2*/ 	.short	(.L_172 - .L_171)
	.align		4
.L_171:
        /*03c4*/ 	.word	index@(_ZN7cutlass13device_kernelIN5flash19enable_sm80_to_sm89INS1_16FlashAttnBwdSm80INS1_25CollectiveMainloopBwdSm80ILi2ELi2EN4cute5tupleIJNS5_1CILi64EEENS7_ILi128EEES8_EEENS_6half_tEfNS_4arch4Sm80ELb0ELb1ELb0ELb1ELb1ELb0ELb0ELb0ELi2ELi2ELi4ELi2ELb1EEENS1_21CollectiveEpilogueBwdISA_SB_SD_Li256ELb1ELb0ELi2EEENS1_19SingleTileSchedulerILb1ELb0ELb0ELi128EEEEEEEEEvNT_6ParamsE)
        /*03c8*/ 	.word	0x00000004


	//----- nvinfo : EIATTR_FRAME_SIZE
	.align		4
.L_172:
        /*03cc*/ 	.byte	0x04, 0x11
        /*03ce*/ 	.short	(.L_174 - .L_173)
	.align		4
.L_173:
        /*03d0*/ 	.word	index@(_ZN7cutlass13device_kernelIN5flash19enable_sm80_to_sm89INS1_16FlashAttnBwdSm80INS1_25CollectiveMainloopBwdSm80ILi2ELi2EN4cute5tupleIJNS5_1CILi64EEENS7_ILi128EEES8_EEENS_6half_tEfNS_4arch4Sm80ELb0ELb1ELb0ELb1ELb1ELb0ELb0ELb0ELi2ELi2ELi4ELi2ELb1EEENS1_21CollectiveEpilogueBwdISA_SB_SD_Li256ELb1ELb0ELi2EEENS1_19SingleTileSchedulerILb1ELb0ELb0ELi128EEEEEEEEEvNT_6ParamsE)
        /*03d4*/ 	.word	0x00000000


	//----- nvinfo : EIATTR_REGCOUNT
	.align		4
.L_174:
        /*03d8*/ 	.byte	0x04, 0x2f
        /*03da*/ 	.short	(.L_176 - .L_175)
	.align		4
.L_175:
        /*03dc*/ 	.word	index@(_ZN7cutlass13device_kernelIN5flash19enable_sm80_to_sm89INS1_16FlashAttnBwdSm80INS1_25CollectiveMainloopBwdSm80ILi2ELi2EN4cute5tupleIJNS5_1CILi64EEENS7_ILi128EEES8_EEENS_6half_tEfNS_4arch4Sm80ELb0ELb1ELb0ELb1ELb0ELb0ELb0ELb0ELi2ELi2ELi4ELi2ELb1EEENS1_21CollectiveEpilogueBwdISA_SB_SD_Li256ELb1ELb0ELi2EEENS1_19SingleTileSchedulerILb1ELb0ELb0ELi128EEEEEEEEEvNT_6ParamsE)
        /*03e0*/ 	.word	0x00000004


	//----- nvinfo : EIATTR_FRAME_SIZE
	.align		4
.L_176:
        /*03e4*/ 	.byte	0x04, 0x11
        /*03e6*/ 	.short	(.L_178 - .L_177)
	.align		4
.L_177:
        /*03e8*/ 	.word	index@(_ZN7cutlass13device_kernelIN5flash19enable_sm80_to_sm89INS1_16FlashAttnBwdSm80INS1_25CollectiveMainloopBwdSm80ILi2ELi2EN4cute5tupleIJNS5_1CILi64EEENS7_ILi128EEES8_EEENS_6half_tEfNS_4arch4Sm80ELb0ELb1ELb0ELb1ELb0ELb0ELb0ELb0ELi2ELi2ELi4ELi2ELb1EEENS1_21CollectiveEpilogueBwdISA_SB_SD_Li256ELb1ELb0ELi2EEENS1_19SingleTileSchedulerILb1ELb0ELb0ELi128EEEEEEEEEvNT_6ParamsE)
        /*03ec*/ 	.word	0x00000000


	//----- nvinfo : EIATTR_REGCOUNT
	.align		4
.L_178:
        /*03f0*/ 	.byte	0x04, 0x2f
        /*03f2*/ 	.short	(.L_180 - .L_179)
	.align		4
.L_179:
        /*03f4*/ 	.word	index@(_ZN7cutlass13device_kernelIN5flash19enable_sm80_to_sm89INS1_16FlashAttnBwdSm80INS1_25CollectiveMainloopBwdSm80ILi2ELi2EN4cute5tupleIJNS5_1CILi64EEENS7_ILi128EEES8_EEENS_6half_tEfNS_4arch4Sm80ELb0ELb1ELb0ELb0ELb1ELb0ELb0ELb0ELi2ELi2ELi4ELi2ELb1EEENS1_24CollectiveEpilogueBwdGQAISA_fSD_Li256ELb0ELb1EEENS1_19SingleTileSchedulerILb0ELb0ELb0ELi128EEEEEEEEEvNT_6ParamsE)
        /*03f8*/ 	.word	0x00000004


	//----- nvinfo : EIATTR_FRAME_SIZE
	.align		4
.L_180:
        /*03fc*/ 	.byte	0x04, 0x11
        /*03fe*/ 	.short	(.L_182 - .L_181)
	.align		4
.L_181:
        /*0400*/ 	.word	index@(_ZN7cutlass13device_kernelIN5flash19enable_sm80_to_sm89INS1_16FlashAttnBwdSm80INS1_25CollectiveMainloopBwdSm80ILi2ELi2EN4cute5tupleIJNS5_1CILi64EEENS7_ILi128EEES8_EEENS_6half_tEfNS_4arch4Sm80ELb0ELb1ELb0ELb0ELb1ELb0ELb0ELb0ELi2ELi2ELi4ELi2ELb1EEENS1_24CollectiveEpilogueBwdGQAISA_fSD_Li256ELb0ELb1EEENS1_19SingleTileSchedulerILb0ELb0ELb0ELi128EEEEEEEEEvNT_6ParamsE)
        /*0404*/ 	.word	0x00000000


	//----- nvinfo : EIATTR_REGCOUNT
	.align		4
.L_182:
        /*0408*/ 	.byte	0x04, 0x2f
        /*040a*/ 	.short	(.L_184 - .L_183)
	.align		4
.L_183:
        /*040c*/ 	.word	index@(_ZN7cutlass13device_kernelIN5flash19enable_sm80_to_sm89INS1_16FlashAttnBwdSm80INS1_25CollectiveMainloopBwdSm80ILi2ELi2EN4cute5tupleIJNS5_1CILi64EEENS7_ILi128EEES8_EEENS_6half_tEfNS_4arch4Sm80ELb0ELb1ELb0ELb0ELb0ELb0ELb0ELb0ELi2ELi2ELi4ELi2ELb1EEENS1_24CollectiveEpilogueBwdGQAISA_fSD_Li256ELb0ELb0EEENS1_19SingleTileSchedulerILb0ELb0ELb0ELi128EEEEEEEEEvNT_6ParamsE)
        /*0410*/ 	.word	0x00000004


	//----- nvinfo : EIATTR_FRAME_SIZE
	.align		4
.L_184:
        /*0414*/ 	.byte	0x04, 0x11
        /*0416*/ 	.short	(.L_186 - .L_185)
	.align		4
.L_185:
        /*0418*/ 	.word	index@(_ZN7cutlass13device_kernelIN5flash19enable_sm80_to_sm89INS1_16FlashAttnBwdSm80INS1_25CollectiveMainloopBwdSm80ILi2ELi2EN4cute5tupleIJNS5_1CILi64EEENS7_ILi128EEES8_EEENS_6half_tEfNS_4arch4Sm80ELb0ELb1ELb0ELb0ELb0ELb0ELb0ELb0ELi2ELi2ELi4ELi2ELb1EEENS1_24CollectiveEpilogueBwdGQAISA_fSD_Li256ELb0ELb0EEENS1_19SingleTileSchedulerILb0ELb0ELb0ELi128EEEEEEEEEvNT_6ParamsE)
        /*041c*/ 	.word	0x00000000


	//----- nvinfo : EIATTR_REGCOUNT
	.align		4
.L_186:
        /*0420*/ 	.byte	0x04, 0x2f
        /*0422*/ 	.short	(.L_188 - .L_187)
	.align		4
.L_187:
        /*0424*/ 	.word	index@(_ZN7cutlass13device_kernelIN5flash19enable_sm80_to_sm89INS1_16FlashAttnBwdSm80INS1_25CollectiveMainloopBwdSm80ILi2ELi2EN4cute5tupleIJNS5_1CILi64EEENS7_ILi128EEES8_EEENS_6half_tEfNS_4arch4Sm80ELb0ELb1ELb0ELb0ELb1ELb0ELb0ELb0ELi2ELi2ELi4ELi2ELb1EEENS1_21CollectiveEpilogueBwdISA_SB_SD_Li256ELb0ELb0ELi2EEENS1_19SingleTileSchedulerILb0ELb0ELb0ELi128EEEEEEEEEvNT_6ParamsE)
        /*0428*/ 	.word	0x00000004


	//----- nvinfo : EIATTR_FRAME_SIZE
	.align		4
.L_188:
        /*042c*/ 	.byte	0x04, 0x11
        /*042e*/ 	.short	(.L_190 - .L_189)
	.align		4
.L_189:
        /*0430*/ 	.word	index@(_ZN7cutlass13device_kernelIN5flash19enable_sm80_to_sm89INS1_16FlashAttnBwdSm80INS1_25CollectiveMainloopBwdSm80ILi2ELi2EN4cute5tupleIJNS5_1CILi64EEENS7_ILi128EEES8_EEENS_6half_tEfNS_4arch4Sm80ELb0ELb1ELb0ELb0ELb1ELb0ELb0ELb0ELi2ELi2ELi4ELi2ELb1EEENS1_21CollectiveEpilogueBwdISA_SB_SD_Li256ELb0ELb0ELi2EEENS1_19SingleTileSchedulerILb0ELb0ELb0ELi128EEEEEEEEEvNT_6ParamsE)
        /*0434*/ 	.word	0x00000000


	//----- nvinfo : EIATTR_REGCOUNT
	.align		4
.L_190:
        /*0438*/ 	.byte	0x04, 0x2f
        /*043a*/ 	.short	(.L_192 - .L_191)
	.align		4
.L_191:
        /*043c*/ 	.word	index@(_ZN7cutlass13device_kernelIN5flash19enable_sm80_to_sm89INS1_16FlashAttnBwdSm80INS1_25CollectiveMainloopBwdSm80ILi2ELi2EN4cute5tupleIJNS5_1CILi64EEENS7_ILi128EEES8_EEENS_6half_tEfNS_4arch4Sm80ELb0ELb1ELb0ELb0ELb0ELb0ELb0ELb0ELi2ELi2ELi4ELi2ELb1EEENS1_21CollectiveEpilogueBwdISA_SB_SD_Li256ELb0ELb0ELi2EEENS1_19SingleTileSchedulerILb0ELb0ELb0ELi128EEEEEEEEEvNT_6ParamsE)
        /*0440*/ 	.word	0x00000004


	//----- nvinfo : EIATTR_FRAME_SIZE
	.align		4
.L_192:
        /*0444*/ 	.byte	0x04, 0x11
        /*0446*/ 	.short	(.L_194 - .L_193)
	.align		4
.L_193:
        /*0448*/ 	.word	index@(_ZN7cutlass13device_kernelIN5flash19enable_sm80_to_sm89INS1_16FlashAttnBwdSm80INS1_25CollectiveMainloopBwdSm80ILi2ELi2EN4cute5tupleIJNS5_1CILi64EEENS7_ILi128EEES8_EEENS_6half_tEfNS_4arch4Sm80ELb0ELb1ELb0ELb0ELb0ELb0ELb0ELb0ELi2ELi2ELi4ELi2ELb1EEENS1_21CollectiveEpilogueBwdISA_SB_SD_Li256ELb0ELb0ELi2EEENS1_19SingleTileSchedulerILb0ELb0ELb0ELi128EEEEEEEEEvNT_6ParamsE)
        /*044c*/ 	.word	0x00000000


	//----- nvinfo : EIATTR_REGCOUNT
	.align		4
.L_194:
        /*0450*/ 	.byte	0x04, 0x2f
        /*0452*/ 	.short	(.L_196 - .L_195)
	.align		4
.L_195:
        /*0454*/ 	.word	index@(_ZN7cutlass13device_kernelIN5flash19enable_sm80_to_sm89INS1_16FlashAttnBwdSm80INS1_25CollectiveMainloopBwdSm80ILi2ELi2EN4cute5tupleIJNS5_1CILi64EEENS7_ILi128EEES8_EEENS_6half_tEfNS_4arch4Sm80ELb0ELb0ELb0ELb1ELb1ELb0ELb0ELb0ELi2ELi2ELi4ELi2ELb1EEENS1_24CollectiveEpilogueBwdGQAISA_fSD_Li256ELb1ELb1EEENS1_19SingleTileSchedulerILb1ELb0ELb0ELi128EEEEEEEEEvNT_6ParamsE)
        /*0458*/ 	.word	0x00000004


	//----- nvinfo : EIATTR_FRAME_SIZE
	.align		4
.L_196:
        /*045c*/ 	.byte	0x04, 0x11
        /*045e*/ 	.short	(.L_198 - .L_197)
	.align		4
.L_197:
        /*0460*/ 	.word	index@(_ZN7cutlass13device_kernelIN5flash19enable_sm80_to_sm89INS1_16FlashAttnBwdSm80INS1_25CollectiveMainloopBwdSm80ILi2ELi2EN4cute5tupleIJNS5_1CILi64EEENS7_ILi128EEES8_EEENS_6half_tEfNS_4arch4Sm80ELb0ELb0ELb0ELb1ELb1ELb0ELb0ELb0ELi2ELi2ELi4ELi2ELb1EEENS1_24CollectiveEpilogueBwdGQAISA_fSD_Li256ELb1ELb1EEENS1_19SingleTileSchedulerILb1ELb0ELb0ELi128EEEEEEEEEvNT_6ParamsE)
        /*0464*/ 	.word	0x00000000


	//----- nvinfo : EIATTR_REGCOUNT
	.align		4
.L_198:
        /*0468*/ 	.byte	0x04, 0x2f
        /*046a*/ 	.short	(.L_200 - .L_199)
	.align		4
.L_199:
        /*046c*/ 	.word	index@(_ZN7cutlass13device_kernelIN5flash19enable_sm80_to_sm89INS1_16FlashAttnBwdSm80INS1_25CollectiveMainloopBwdSm80ILi2ELi2EN4cute5tupleIJNS5_1CILi64EEENS7_ILi128EEES8_EEENS_6half_tEfNS_4arch4Sm80ELb0ELb0ELb0ELb1ELb0ELb0ELb0ELb0ELi2ELi2ELi4ELi2ELb1EEENS1_24CollectiveEpilogueBwdGQAISA_fSD_Li256ELb1ELb0EEENS1_19SingleTileSchedulerILb1ELb0ELb0ELi128EEEEEEEEEvNT_6ParamsE)
        /*0470*/ 	.word	0x00000004


	//----- nvinfo : EIATTR_FRAME_SIZE
	.align		4
.L_200:
        /*0474*/ 	.byte	0x04, 0x11
        /*0476*/ 	.short	(.L_202 - .L_201)
	.align		4
.L_201:
        /*0478*/ 	.word	index@(_ZN7cutlass13device_kernelIN5flash19enable_sm80_to_sm89INS1_16FlashAttnBwdSm80INS1_25CollectiveMainloopBwdSm80ILi2ELi2EN4cute5tupleIJNS5_1CILi64EEENS7_ILi128EEES8_EEENS_6half_tEfNS_4arch4Sm80ELb0ELb0ELb0ELb1ELb0ELb0ELb0ELb0ELi2ELi2ELi4ELi2ELb1EEENS1_24CollectiveEpilogueBwdGQAISA_fSD_Li256ELb1ELb0EEENS1_19SingleTileSchedulerILb1ELb0ELb0ELi128EEEEEEEEEvNT_6ParamsE)
        /*047c*/ 	.word	0x00000000


	//----- nvinfo : EIATTR_REGCOUNT
	.align		4
.L_202:
        /*0480*/ 	.byte	0x04, 0x2f
        /*0482*/ 	.short	(.L_204 - .L_203)
	.align		4
.L_203:
        /*0484*/ 	.word	index@(_ZN7cutlass13device_kernelIN5flash19enable_sm80_to_sm89INS1_16FlashAttnBwdSm80INS1_25CollectiveMainloopBwdSm80ILi2ELi2EN4cute5tupleIJNS5_1CILi64EEENS7_ILi128EEES8_EEENS_6half_tEfNS_4arch4Sm80ELb0ELb0ELb0ELb1ELb1ELb0ELb0ELb0ELi2ELi2ELi4ELi2ELb1EEENS1_21CollectiveEpilogueBwdISA_SB_SD_Li256ELb1ELb0ELi2EEENS1_19SingleTileSchedulerILb1ELb0ELb0ELi128EEEEEEEEEvNT_6ParamsE)
        /*0488*/ 	.word	0x00000004


	//----- nvinfo : EIATTR_FRAME_SIZE
	.align		4
.L_204:
        /*048c*/ 	.byte	0x04, 0x11
        /*048e*/ 	.short	(.L_206 - .L_205)
	.align		4
.L_205:
        /*0490*/ 	.word	index@(_ZN7cutlass13device_kernelIN5flash19enable_sm80_to_sm89INS1_16FlashAttnBwdSm80INS1_25CollectiveMainloopBwdSm80ILi2ELi2EN4cute5tupleIJNS5_1CILi64EEENS7_ILi128EEES8_EEENS_6half_tEfNS_4arch4Sm80ELb0ELb0ELb0ELb1ELb1ELb0ELb0ELb0ELi2ELi2ELi4ELi2ELb1EEENS1_21CollectiveEpilogueBwdISA_SB_SD_Li256ELb1ELb0ELi2EEENS1_19SingleTileSchedulerILb1ELb0ELb0ELi128EEEEEEEEEvNT_6ParamsE)
        /*0494*/ 	.word	0x00000000


	//----- nvinfo : EIATTR_REGCOUNT
	.align		4
.L_206:
        /*0498*/ 	.byte	0x04, 0x2f
        /*049a*/ 	.short	(.L_208 - .L_207)
	.align		4
.L_207:
        /*049c*/ 	.word	index@(_ZN7cutlass13device_kernelIN5flash19enable_sm80_to_sm89INS1_16FlashAttnBwdSm80INS1_25CollectiveMainloopBwdSm80ILi2ELi2EN4cute5tupleIJNS5_1CILi64EEENS7_ILi128EEES8_EEENS_6half_tEfNS_4arch4Sm80ELb0ELb0ELb0ELb1ELb0ELb0ELb0ELb0ELi2ELi2ELi4ELi2ELb1EEENS1_21CollectiveEpilogueBwdISA_SB_SD_Li256ELb1ELb0ELi2EEENS1_19SingleTileSchedulerILb1ELb0ELb0ELi128EEEEEEEEEvNT_6ParamsE)
        /*04a0*/ 	.word	0x00000004


	//----- nvinfo : EIATTR_FRAME_SIZE
	.align		4
.L_208:
        /*04a4*/ 	.byte	0x04, 0x11
        /*04a6*/ 	.short	(.L_210 - .L_209)
	.align		4
.L_209:
        /*04a8*/ 	.word	index@(_ZN7cutlass13device_kernelIN5flash19enable_sm80_to_sm89INS1_16FlashAttnBwdSm80INS1_25CollectiveMainloopBwdSm80ILi2ELi2EN4cute5tupleIJNS5_1CILi64EEENS7_ILi128EEES8_EEENS_6half_tEfNS_4arch4Sm80ELb0ELb0ELb0ELb1ELb0ELb0ELb0ELb0ELi2ELi2ELi4ELi2ELb1EEENS1_21CollectiveEpilogueBwdISA_SB_SD_Li256ELb1ELb0ELi2EEENS1_19SingleTileSchedulerILb1ELb0ELb0ELi128EEEEEEEEEvNT_6ParamsE)
        /*04ac*/ 	.word	0x00000000


	//----- nvinfo : EIATTR_REGCOUNT
	.align		4
.L_210:
        /*04b0*/ 	.byte	0x04, 0x2f
        /*04b2*/ 	.short	(.L_212 - .L_211)
	.align		4
.L_211:
        /*04b4*/ 	.word	index@(_ZN7cutlass13device_kernelIN5flash19enable_sm80_to_sm89INS1_16FlashAttnBwdSm80INS1_25CollectiveMainloopBwdSm80ILi2ELi2EN4cute5tupleIJNS5_1CILi64EEENS7_ILi128EEES8_EEENS_6half_tEfNS_4arch4Sm80ELb0ELb0ELb0ELb0ELb1ELb0ELb0ELb0ELi2ELi2ELi4ELi2ELb1EEENS1_24CollectiveEpilogueBwdGQAISA_fSD_Li256ELb0ELb1EEENS1_19SingleTileSchedulerILb0ELb0ELb0ELi128EEEEEEEEEvNT_6ParamsE)
        /*04b8*/ 	.word	0x00000004


	//----- nvinfo : EIATTR_FRAME_SIZE
	.align		4
.L_212:
        /*04bc*/ 	.byte	0x04, 0x11
        /*04be*/ 	.short	(.L_214 - .L_213)
	.align		4
.L_213:
        /*04c0*/ 	.word	index@(_ZN7cutlass13device_kernelIN5flash19enable_sm80_to_sm89INS1_16FlashAttnBwdSm80INS1_25CollectiveMainloopBwdSm80ILi2ELi2EN4cute5tupleIJNS5_1CILi64EEENS7_ILi128EEES8_EEENS_6half_tEfNS_4arch4Sm80ELb0ELb0ELb0ELb0ELb1ELb0ELb0ELb0ELi2ELi2ELi4ELi2ELb1EEENS1_24CollectiveEpilogueBwdGQAISA_fSD_Li256ELb0ELb1EEENS1_19SingleTileSchedulerILb0ELb0ELb0ELi128EEEEEEEEEvNT_6ParamsE)
        /*04c4*/ 	.word	0x00000000


	//----- nvinfo : EIATTR_REGCOUNT
	.align		4
.L_214:
        /*04c8*/ 	.byte	0x04, 0x2f
        /*04ca*/ 	.short	(.L_216 - .L_215)
	.align		4
.L_215:
        /*04cc*/ 	.word	index@(_ZN7cutlass13device_kernelIN5flash19enable_sm80_to_sm89INS1_16FlashAttnBwdSm80INS1_25CollectiveMainloopBwdSm80ILi2ELi2EN4cute5tupleIJNS5_1CILi64EEENS7_ILi128EEES8_EEENS_6half_tEfNS_4arch4Sm80ELb0ELb0ELb0ELb0ELb0ELb0ELb0ELb0ELi2ELi2ELi4ELi2ELb1EEENS1_24CollectiveEpilogueBwdGQAISA_fSD_Li256ELb0ELb0EEENS1_19SingleTileSchedulerILb0ELb0ELb0ELi128EEEEEEEEEvNT_6ParamsE)
        /*04d0*/ 	.word	0x00000004


	//----- nvinfo : EIATTR_FRAME_SIZE
	.align		4
.L_216:
        /*04d4*/ 	.byte	0x04, 0x11
        /*04d6*/ 	.short	(.L_218 - .L_217)
	.align		4
.L_217:
        /*04d8*/ 	.word	index@(_ZN7cutlass13device_kernelIN5flash19enable_sm80_to_sm89INS1_16FlashAttnBwdSm80INS1_25CollectiveMainloopBwdSm80ILi2ELi2EN4cute5tupleIJNS5_1CILi64EEENS7_ILi128EEES8_EEENS_6half_tEfNS_4arch4Sm80ELb0ELb0ELb0ELb0ELb0ELb0ELb0ELb0ELi2ELi2ELi4ELi2ELb1EEENS1_24CollectiveEpilogueBwdGQAISA_fSD_Li256ELb0ELb0EEENS1_19SingleTileSchedulerILb0ELb0ELb0ELi128EEEEEEEEEvNT_6ParamsE)
        /*04dc*/ 	.word	0x00000000


	//----- nvinfo : EIATTR_REGCOUNT
	.align		4
.L_218:
        /*04e0*/ 	.byte	0x04, 0x2f
        /*04e2*/ 	.short	(.L_220 - .L_219)
	.align		4
.L_219:
        /*04e4*/ 	.word	index@(_ZN7cutlass13device_kernelIN5flash19enable_sm80_to_sm89INS1_16FlashAttnBwdSm80INS1_25CollectiveMainloopBwdSm80ILi2ELi2EN4cute5tupleIJNS5_1CILi64EEENS7_ILi128EEES8_EEENS_6half_tEfNS_4arch4Sm80ELb0ELb0ELb0ELb0ELb1ELb0ELb0ELb0ELi2ELi2ELi4ELi2ELb1EEENS1_21CollectiveEpilogueBwdISA_SB_SD_Li256ELb0ELb0ELi2EEENS1_19SingleTileSchedulerILb0ELb0ELb0ELi128EEEEEEEEEvNT_6ParamsE)
        /*04e8*/ 	.word	0x00000004


	//----- nvinfo : EIATTR_FRAME_SIZE
	.align		4
.L_220:
        /*04ec*/ 	.byte	0x04, 0x11
        /*04ee*/ 	.short	(.L_222 - .L_221)
	.align		4
.L_221:
        /*04f0*/ 	.word	index@(_ZN7cutlass13device_kernelIN5flash19enable_sm80_to_sm89INS1_16FlashAttnBwdSm80INS1_25CollectiveMainloopBwdSm80ILi2ELi2EN4cute5tupleIJNS5_1CILi64EEENS7_ILi128EEES8_EEENS_6half_tEfNS_4arch4Sm80ELb0ELb0ELb0ELb0ELb1ELb0ELb0ELb0ELi2ELi2ELi4ELi2ELb1EEENS1_21CollectiveEpilogueBwdISA_SB_SD_Li256ELb0ELb0ELi2EEENS1_19SingleTileSchedulerILb0ELb0ELb0ELi128EEEEEEEEEvNT_6ParamsE)
        /*04f4*/ 	.word	0x00000000


	//----- nvinfo : EIATTR_REGCOUNT
	.align		4
.L_222:
        /*04f8*/ 	.byte	0x04, 0x2f
        /*04fa*/ 	.short	(.L_224 - .L_223)
	.align		4
.L_223:
        /*04fc*/ 	.word	index@(_ZN7cutlass13device_kernelIN5flash19enable_sm80_to_sm89INS1_16FlashAttnBwdSm80INS1_25CollectiveMainloopBwdSm80ILi2ELi2EN4cute5tupleIJNS5_1CILi64EEENS7_ILi128EEES8_EEENS_6half_tEfNS_4arch4Sm80ELb0ELb0ELb0ELb0ELb0ELb0ELb0ELb0ELi2ELi2ELi4ELi2ELb1EEENS1_21CollectiveEpilogueBwdISA_SB_SD_Li256ELb0ELb0ELi2EEENS1_19SingleTileSchedulerILb0ELb0ELb0ELi128EEEEEEEEEvNT_6ParamsE)
        /*0500*/ 	.word	0x00000004


	//----- nvinfo : EIATTR_FRAME_SIZE
	.align		4
.L_224:
        /*0504*/ 	.byte	0x04, 0x11
        /*0506*/ 	.short	(.L_226 - .L_225)
	.align		4
.L_225:
        /*0508*/ 	.word	index@(_ZN7cutlass13device_kernelIN5flash19enable_sm80_to_sm89INS1_16FlashAttnBwdSm80INS1_25CollectiveMainloopBwdSm80ILi2ELi2EN4cute5tupleIJNS5_1CILi64EEENS7_ILi128EEES8_EEENS_6half_tEfNS_4arch4Sm80ELb0ELb0ELb0ELb0ELb0ELb0ELb0ELb0ELi2ELi2ELi4ELi2ELb1EEENS1_21CollectiveEpilogueBwdISA_SB_SD_Li256ELb0ELb0ELi2EEENS1_19SingleTileSchedulerILb0ELb0ELb0ELi128EEEEEEEEEvNT_6ParamsE)
        /*050c*/ 	.word	0x00000000


	//----- nvinfo : EIATTR_MIN_STACK_SIZE
	.align		4
.L_226:
        /*0510*/ 	.byte	0x04, 0x12
        /*0512*/ 	.short	(.L_228 - .L_227)
	.align		4
.L_227:
        /*0514*/ 	.word	index@(_ZN7cutlass13device_kernelIN5flash19enable_sm80_to_sm89INS1_16FlashAttnBwdSm80INS1_25CollectiveMainloopBwdSm80ILi2ELi2EN4cute5tupleIJNS5_1CILi64EEENS7_ILi128EEES8_EEENS_6half_tEfNS_4arch4Sm80ELb0ELb0ELb0ELb0ELb0ELb0ELb0ELb0ELi2ELi2ELi4ELi2ELb1EEENS1_21CollectiveEpilogueBwdISA_SB_SD_Li256ELb0ELb0ELi2EEENS1_19SingleTileSchedulerILb0ELb0ELb0ELi128EEEEEEEEEvNT_6ParamsE)
        /*0518*/ 	.word	0x00000000


	//----- nvinfo : EIATTR_MIN_STACK_SIZE
	.align		4
.L_228:
        /*051c*/ 	.byte	0x04, 0x12
        /*051e*/ 	.short	(.L_230 - .L_229)
	.align		4
.L_229:
        /*0520*/ 	.word	index@(_ZN7cutlass13device_kernelIN5flash19enable_sm80_to_sm89INS1_16FlashAttnBwdSm80INS1_25CollectiveMainloopBwdSm80ILi2ELi2EN4cute5tupleIJNS5_1CILi64EEENS7_ILi128EEES8_EEENS_6half_tEfNS_4arch4Sm80ELb0ELb0ELb0ELb0ELb1ELb0ELb0ELb0ELi2ELi2ELi4ELi2ELb1EEENS1_21CollectiveEpilogueBwdISA_SB_SD_Li256ELb0ELb0ELi2EEENS1_19SingleTileSchedulerILb0ELb0ELb0ELi128EEEEEEEEEvNT_6ParamsE)
        /*0524*/ 	.word	0x00000000


	//----- nvinfo : EIATTR_MIN_STACK_SIZE
	.align		4
.L_230:
        /*0528*/ 	.byte	0x04, 0x12
        /*052a*/ 	.short	(.L_232 - .L_231)
	.align		4
.L_231:
        /*052c*/ 	.word	index@(_ZN7cutlass13device_kernelIN5flash19enable_sm80_to_sm89INS1_16FlashAttnBwdSm80INS1_25CollectiveMainloopBwdSm80ILi2ELi2EN4cute5tupleIJNS5_1CILi64EEENS7_ILi128EEES8_EEENS_6half_tEfNS_4arch4Sm80ELb0ELb0ELb0ELb0ELb0ELb0ELb0ELb0ELi2ELi2ELi4ELi2ELb1EEENS1_24CollectiveEpilogueBwdGQAISA_fSD_Li256ELb0ELb0EEENS1_19SingleTileSchedulerILb0ELb0ELb0ELi128EEEEEEEEEvNT_6ParamsE)
        /*0530*/ 	.word	0x00000000


	//----- nvinfo : EIATTR_MIN_STACK_SIZE
	.align		4
.L_232:
        /*0534*/ 	.byte	0x04, 0x12
        /*0536*/ 	.short	(.L_234 - .L_233)
	.align		4
.L_233:
        /*0538*/ 	.word	index@(_ZN7cutlass13device_kernelIN5flash19enable_sm80_to_sm89INS1_16FlashAttnBwdSm80INS1_25CollectiveMainloopBwdSm80ILi2ELi2EN4cute5tupleIJNS5_1CILi64EEENS7_ILi128EEES8_EEENS_6half_tEfNS_4arch4Sm80ELb0ELb0ELb0ELb0ELb1ELb0ELb0ELb0ELi2ELi2ELi4ELi2ELb1EEENS1_24CollectiveEpilogueBwdGQAISA_fSD_Li256ELb0ELb1EEENS1_19SingleTileSchedulerILb0ELb0ELb0ELi128EEEEEEEEEvNT_6ParamsE)
        /*053c*/ 	.word	0x00000000


	//----- nvinfo : EIATTR_MIN_STACK_SIZE
	.align		4
.L_234:
        /*0540*/ 	.byte	0x04, 0x12
        /*0542*/ 	.short	(.L_236 - .L_235)
	.align		4
.L_235:
        /*0544*/ 	.word	index@(_ZN7cutlass13device_kernelIN5flash19enable_sm80_to_sm89INS1_16FlashAttnBwdSm80INS1_25CollectiveMainloopBwdSm80ILi2ELi2EN4cute5tupleIJNS5_1CILi64EEENS7_ILi128EEES8_EEENS_6half_tEfNS_4arch4Sm80ELb0ELb0ELb0ELb1ELb0ELb0ELb0ELb0ELi2ELi2ELi4ELi2ELb1EEENS1_21CollectiveEpilogueBwdISA_SB_SD_Li256ELb1ELb0ELi2EEENS1_19SingleTileSchedulerILb1ELb0ELb0ELi128EEEEEEEEEvNT_6ParamsE)
        /*0548*/ 	.word	0x00000000


	//----- nvinfo : EIATTR_MIN_STACK_SIZE
	.align		4
.L_236:
        /*054c*/ 	.byte	0x04, 0x12
        /*054e*/ 	.short	(.L_238 - .L_237)
	.align		4
.L_237:
        /*0550*/ 	.word	index@(_ZN7cutlass13device_kernelIN5flash19enable_sm80_to_sm89INS1_16FlashAttnBwdSm80INS1_25CollectiveMainloopBwdSm80ILi2ELi2EN4cute5tupleIJNS5_1CILi64EEENS7_ILi128EEES8_EEENS_6half_tEfNS_4arch4Sm80ELb0ELb0ELb0ELb1ELb1ELb0ELb0ELb0ELi2ELi2ELi4ELi2ELb1EEENS1_21CollectiveEpilogueBwdISA_SB_SD_Li256ELb1ELb0ELi2EEENS1_19SingleTileSchedulerILb1ELb0ELb0ELi128EEEEEEEEEvNT_6ParamsE)
        /*0554*/ 	.word	0x00000000


	//----- nvinfo : EIATTR_MIN_STACK_SIZE
	.align		4
.L_238:
        /*0558*/ 	.byte	0x04, 0x12
        /*055a*/ 	.short	(.L_240 - .L_239)
	.align		4
.L_239:
        /*055c*/ 	.word	index@(_ZN7cutlass13device_kernelIN5flash19enable_sm80_to_sm89INS1_16FlashAttnBwdSm80INS1_25CollectiveMainloopBwdSm80ILi2ELi2EN4cute5tupleIJNS5_1CILi64EEENS7_ILi128EEES8_EEENS_6half_tEfNS_4arch4Sm80ELb0ELb0ELb0ELb1ELb0ELb0ELb0ELb0ELi2ELi2ELi4ELi2ELb1EEENS1_24CollectiveEpilogueBwdGQAISA_fSD_Li256ELb1ELb0EEENS1_19SingleTileSchedulerILb1ELb0ELb0ELi128EEEEEEEEEvNT_6ParamsE)
        /*0560*/ 	.word	0x00000000


	//----- nvinfo : EIATTR_MIN_STACK_SIZE
	.align		4
.L_240:
        /*0564*/ 	.byte	0x04, 0x12
        /*0566*/ 	.short	(.L_242 - .L_241)
	.align		4
.L_241:
        /*0568*/ 	.word	index@(_ZN7cutlass13device_kernelIN5flash19enable_sm80_to_sm89INS1_16FlashAttnBwdSm80INS1_25CollectiveMainloopBwdSm80ILi2ELi2EN4cute5tupleIJNS5_1CILi64EEENS7_ILi128EEES8_EEENS_6half_tEfNS_4arch4Sm80ELb0ELb0ELb0ELb1ELb1ELb0ELb0ELb0ELi2ELi2ELi4ELi2ELb1EEENS1_24CollectiveEpilogueBwdGQAISA_fSD_Li256ELb1ELb1EEENS1_19SingleTileSchedulerILb1ELb0ELb0ELi128EEEEEEEEEvNT_6ParamsE)
        /*056c*/ 	.word	0x00000000


	//----- nvinfo : EIATTR_MIN_STACK_SIZE
	.align		4
.L_242:
        /*0570*/ 	.byte	0x04, 0x12
        /*0572*/ 	.short	(.L_244 - .L_243)
	.align		4
.L_243:
        /*0574*/ 	.word	index@(_ZN7cutlass13device_kernelIN5flash19enable_sm80_to_sm89INS1_16FlashAttnBwdSm80INS1_25CollectiveMainloopBwdSm80ILi2ELi2EN4cute5tupleIJNS5_1CILi64EEENS7_ILi128EEES8_EEENS_6half_tEfNS_4arch4Sm80ELb0ELb1ELb0ELb0ELb0ELb0ELb0ELb0ELi2ELi2ELi4ELi2ELb1EEENS1_21CollectiveEpilogueBwdISA_SB_SD_Li256ELb0ELb0ELi2EEENS1_19SingleTileSchedulerILb0ELb0ELb0ELi128EEEEEEEEEvNT_6ParamsE)
        /*0578*/ 	.word	0x00000000


	//----- nvinfo : EIATTR_MIN_STACK_SIZE
	.align		4
.L_244:
        /*057c*/ 	.byte	0x04, 0x12
        /*057e*/ 	.short	(.L_246 - .L_245)
	.align		4
.L_245:
        /*0580*/ 	.word	index@(_ZN7cutlass13device_kernelIN5flash19enable_sm80_to_sm89INS1_16FlashAttnBwdSm80INS1_25CollectiveMainloopBwdSm80ILi2ELi2EN4cute5tupleIJNS5_1CILi64EEENS7_ILi128EEES8_EEENS_6half_tEfNS_4arch4Sm80ELb0ELb1ELb0ELb0ELb1ELb0ELb0ELb0ELi2ELi2ELi4ELi2ELb1EEENS1_21CollectiveEpilogueBwdISA_SB_SD_Li256ELb0ELb0ELi2EEENS1_19SingleTileSchedulerILb0ELb0ELb0ELi128EEEEEEEEEvNT_6ParamsE)
        /*0584*/ 	.word	0x00000000


	//----- nvinfo : EIATTR_MIN_STACK_SIZE
	.align		4
.L_246:
        /*0588*/ 	.byte	0x04, 0x12
        /*058a*/ 	.short	(.L_248 - .L_247)
	.align		4
.L_247:
        /*058c*/ 	.word	index@(_ZN7cutlass13device_kernelIN5flash19enable_sm80_to_sm89INS1_16FlashAttnBwdSm80INS1_25CollectiveMainloopBwdSm80ILi2ELi2EN4cute5tupleIJNS5_1CILi64EEENS7_ILi128EEES8_EEENS_6half_tEfNS_4arch4Sm80ELb0ELb1ELb0ELb0ELb0ELb0ELb0ELb0ELi2ELi2ELi4ELi2ELb1EEENS1_24CollectiveEpilogueBwdGQAISA_fSD_Li256ELb0ELb0EEENS1_19SingleTileSchedulerILb0ELb0ELb0ELi128EEEEEEEEEvNT_6ParamsE)
        /*0590*/ 	.word	0x00000000


	//----- nvinfo : EIATTR_MIN_STACK_SIZE
	.align		4
.L_248:
        /*0594*/ 	.byte	0x04, 0x12
        /*0596*/ 	.short	(.L_250 - .L_249)
	.align		4
.L_249:
        /*0598*/ 	.word	index@(_ZN7cutlass13device_kernelIN5flash19enable_sm80_to_sm89INS1_16FlashAttnBwdSm80INS1_25CollectiveMainloopBwdSm80ILi2ELi2EN4cute5tupleIJNS5_1CILi64EEENS7_ILi128EEES8_EEENS_6half_tEfNS_4arch4Sm80ELb0ELb1ELb0ELb0ELb1ELb0ELb0ELb0ELi2ELi2ELi4ELi2ELb1EEENS1_24CollectiveEpilogueBwdGQAISA_fSD_Li256ELb0ELb1EEENS1_19SingleTileSchedulerILb0ELb0ELb0ELi128EEEEEEEEEvNT_6ParamsE)
        /*059c*/ 	.word	0x00000000


	//----- nvinfo : EIATTR_MIN_STACK_SIZE
	.align		4
.L_250:
        /*05a0*/ 	.byte	0x04, 0x12
        /*05a2*/ 	.short	(.L_252 - .L_251)
	.align		4
.L_251:
        /*05a4*/ 	.word	index@(_ZN7cutlass13device_kernelIN5flash19enable_sm80_to_sm89INS1_16FlashAttnBwdSm80INS1_25CollectiveMainloopBwdSm80ILi2ELi2EN4cute5tupleIJNS5_1CILi64EEENS7_ILi128EEES8_EEENS_6half_tEfNS_4arch4Sm80ELb0ELb1ELb0ELb1ELb0ELb0ELb0ELb0ELi2ELi2ELi4ELi2ELb1EEENS1_21CollectiveEpilogueBwdISA_SB_SD_Li256ELb1ELb0ELi2EEENS1_19SingleTileSchedulerILb1ELb0ELb0ELi128EEEEEEEEEvNT_6ParamsE)
        /*05a8*/ 	.word	0x00000000


	//----- nvinfo : EIATTR_MIN_STACK_SIZE
	.align		4
.L_252:
        /*05ac*/ 	.byte	0x04, 0x12
        /*05ae*/ 	.short	(.L_254 - .L_253)
	.align		4
.L_253:
        /*05b0*/ 	.word	index@(_ZN7cutlass13device_kernelIN5flash19enable_sm80_to_sm89INS1_16FlashAttnBwdSm80INS1_25CollectiveMainloopBwdSm80ILi2ELi2EN4cute5tupleIJNS5_1CILi64EEENS7_ILi128EEES8_EEENS_6half_tEfNS_4arch4Sm80ELb0ELb1ELb0ELb1ELb1ELb0ELb0ELb0ELi2ELi2ELi4ELi2ELb1EEENS1_21CollectiveEpilogueBwdISA_SB_SD_Li256ELb1ELb0ELi2EEENS1_19SingleTileSchedulerILb1ELb0ELb0ELi128EEEEEEEEEvNT_6ParamsE)
        /*05b4*/ 	.word	0x00000000


	//----- nvinfo : EIATTR_MIN_STACK_SIZE
	.align		4
.L_254:
        /*05b8*/ 	.byte	0x04, 0x12
        /*05ba*/ 	.short	(.L_256 - .L_255)
	.align		4
.L_255:
        /*05bc*/ 	.word	index@(_ZN7cutlass13device_kernelIN5flash19enable_sm80_to_sm89INS1_16FlashAttnBwdSm80INS1_25CollectiveMainloopBwdSm80ILi2ELi2EN4cute5tupleIJNS5_1CILi64EEENS7_ILi128EEES8_EEENS_6half_tEfNS_4arch4Sm80ELb0ELb1ELb0ELb1ELb0ELb0ELb0ELb0ELi2ELi2ELi4ELi2ELb1EEENS1_24CollectiveEpilogueBwdGQAISA_fSD_Li256ELb1ELb0EEENS1_19SingleTileSchedulerILb1ELb0ELb0ELi128EEEEEEEEEvNT_6ParamsE)
        /*05c0*/ 	.word	0x00000000


	//----- nvinfo : EIATTR_MIN_STACK_SIZE
	.align		4
.L_256:
        /*05c4*/ 	.byte	0x04, 0x12
        /*05c6*/ 	.short	(.L_258 - .L_257)
	.align		4
.L_257:
        /*05c8*/ 	.word	index@(_ZN7cutlass13device_kernelIN5flash19enable_sm80_to_sm89INS1_16FlashAttnBwdSm80INS1_25CollectiveMainloopBwdSm80ILi2ELi2EN4cute5tupleIJNS5_1CILi64EEENS7_ILi128EEES8_EEENS_6half_tEfNS_4arch4Sm80ELb0ELb1ELb0ELb1ELb1ELb0ELb0ELb0ELi2ELi2ELi4ELi2ELb1EEENS1_24CollectiveEpilogueBwdGQAISA_fSD_Li256ELb1ELb1EEENS1_19SingleTileSchedulerILb1ELb0ELb0ELi128EEEEEEEEEvNT_6ParamsE)
        /*05cc*/ 	.word	0x00000000


	//----- nvinfo : EIATTR_MIN_STACK_SIZE
	.align		4
.L_258:
        /*05d0*/ 	.byte	0x04, 0x12
        /*05d2*/ 	.short	(.L_260 - .L_259)
	.align		4
.L_259:
        /*05d4*/ 	.word	index@(_ZN7cutlass13device_kernelIN5flash19enable_sm80_to_sm89INS1_16FlashAttnBwdSm80INS1_25CollectiveMainloopBwdSm80ILi2ELi2EN4cute5tupleIJNS5_1CILi64EEENS7_ILi128EEES8_EEENS_6half_tEfNS_4arch4Sm80ELb1ELb0ELb0ELb0ELb0ELb0ELb0ELb0ELi2ELi2ELi4ELi2ELb1EEENS1_21CollectiveEpilogueBwdISA_SB_SD_Li256ELb0ELb0ELi2EEENS1_25SingleTileBwdLPTSchedulerILb0ELi128ELb0EEEEEEEEEvNT_6ParamsE)
        /*05d8*/ 	.word	0x00000000


	//----- nvinfo : EIATTR_MIN_STACK_SIZE
	.align		4
.L_260:
        /*05dc*/ 	.byte	0x04, 0x12
        /*05de*/ 	.short	(.L_262 - .L_261)
	.align		4
.L_261:
        /*05e0*/ 	.word	index@(_ZN7cutlass13device_kernelIN5flash19enable_sm80_to_sm89INS1_16FlashAttnBwdSm80INS1_25CollectiveMainloopBwdSm80ILi2ELi2EN4cute5tupleIJNS5_1CILi64EEENS7_ILi128EEES8_EEENS_6half_tEfNS_4arch4Sm80ELb1ELb0ELb0ELb0ELb1ELb0ELb0ELb0ELi2ELi2ELi4ELi2ELb1EEENS1_21CollectiveEpilogueBwdISA_SB_SD_Li256ELb0ELb0ELi2EEENS1_25SingleTileBwdLPTSchedulerILb0ELi128ELb1EEEEEEEEEvNT_6ParamsE)
        /*05e4*/ 	.word	0x00000000


	//----- nvinfo : EIATTR_MIN_STACK_SIZE
	.align		4
.L_262:
        /*05e8*/ 	.byte	0x04, 0x12
        /*05ea*/ 	.short	(.L_264 - .L_263)
	.align		4
.L_263:
        /*05ec*/ 	.word	index@(_ZN7cutlass13device_kernelIN5flash19enable_sm80_to_sm89INS1_16FlashAttnBwdSm80INS1_25CollectiveMainloopBwdSm80ILi2ELi2EN4cute5tupleIJNS5_1CILi64EEENS7_ILi128EEES8_EEENS_6half_tEfNS_4arch4Sm80ELb1ELb0ELb0ELb0ELb0ELb0ELb0ELb0ELi2ELi2ELi4ELi2ELb1EEENS1_24CollectiveEpilogueBwdGQAISA_fSD_Li256ELb0ELb0EEENS1_25SingleTileBwdLPTSchedulerILb0ELi128ELb0EEEEEEEEEvNT_6ParamsE)
        /*05f0*/ 	.word	0x00000000


	//----- nvinfo : EIATTR_MIN_STACK_SIZE
	.align		4
.L_264:
        /*05f4*/ 	.byte	0x04, 0x12
        /*05f6*/ 	.short	(.L_266 - .L_265)
	.align		4
.L_265:
        /*05f8*/ 	.word	index@(_ZN7cutlass13device_kernelIN5flash19enable_sm80_to_sm89INS1_16FlashAttnBwdSm80INS1_25CollectiveMainloopBwdSm80ILi2ELi2EN4cute5tupleIJNS5_1CILi64EEENS7_ILi128EEES8_EEENS_6half_tEfNS_4arch4Sm80ELb1ELb0ELb0ELb0ELb1ELb0ELb0ELb0ELi2ELi2ELi4ELi2ELb1EEENS1_24CollectiveEpilogueBwdGQAISA_fSD_Li256ELb0ELb1EEENS1_25SingleTileBwdLPTSchedulerILb0ELi128ELb1EEEEEEEEEvNT_6ParamsE)
        /*05fc*/ 	.word	0x00000000


	//----- nvinfo : EIATTR_MIN_STACK_SIZE
	.align		4
.L_266:
        /*0600*/ 	.byte	0x04, 0x12
        /*0602*/ 	.short	(.L_268 - .L_267)
	.align		4
.L_267:
        /*0604*/ 	.word	index@(_ZN7cutlass13device_kernelIN5flash22FlashAttnBwdPreprocessIN4cute5tupleIJNS3_1CILi64EEES6_EEENS_6half_tEfNS_4arch4Sm80ELb1ELb0EEEEEvNT_6ParamsE)
        /*0608*/ 	.word	0x00000000


	//----- nvinfo : EIATTR_MIN_STACK_SIZE
	.align		4
.L_268:
        /*060c*/ 	.byte	0x04, 0x12
        /*060e*/ 	.short	(.L_270 - .L_269)
	.align		4
.L_269:
        /*0610*/ 	.word	index@(_ZN7cutlass13device_kernelIN5flash19enable_sm80_to_sm89INS1_16FlashAttnBwdSm80INS1_25CollectiveMainloopBwdSm80ILi2ELi2EN4cute5tupleIJNS5_1CILi64EEENS7_ILi128EEES8_EEENS_6half_tEfNS_4arch4Sm80ELb1ELb0ELb0ELb1ELb0ELb0ELb0ELb0ELi2ELi2ELi4ELi2ELb1EEENS1_21CollectiveEpilogueBwdISA_SB_SD_Li256ELb1ELb0ELi2EEENS1_25SingleTileBwdLPTSchedulerILb1ELi128ELb0EEEEEEEEEvNT_6ParamsE)
        /*0614*/ 	.word	0x00000000


	//----- nvinfo : EIATTR_MIN_STACK_SIZE
	.align		4
.L_270:
        /*0618*/ 	.byte	0x04, 0x12
        /*061a*/ 	.short	(.L_272 - .L_271)
	.align		4
.L_271:
        /*061c*/ 	.word	index@(_ZN7cutlass13device_kernelIN5flash19enable_sm80_to_sm89INS1_16FlashAttnBwdSm80INS1_25CollectiveMainloopBwdSm80ILi2ELi2EN4cute5tupleIJNS5_1CILi64EEENS7_ILi128EEES8_EEENS_6half_tEfNS_4arch4Sm80ELb1ELb0ELb0ELb1ELb1ELb0ELb0ELb0ELi2ELi2ELi4ELi2ELb1EEENS1_21CollectiveEpilogueBwdISA_SB_SD_Li256ELb1ELb0ELi2EEENS1_25SingleTileBwdLPTSchedulerILb1ELi128ELb1EEEEEEEEEvNT_6ParamsE)
        /*0620*/ 	.word	0x00000000


	//----- nvinfo : EIATTR_MIN_STACK_SIZE
	.align		4
.L_272:
        /*0624*/ 	.byte	0x04, 0x12
        /*0626*/ 	.short	(.L_274 - .L_273)
	.align		4
.L_273:
        /*0628*/ 	.word	index@(_ZN7cutlass13device_kernelIN5flash19enable_sm80_to_sm89INS1_16FlashAttnBwdSm80INS1_25CollectiveMainloopBwdSm80ILi2ELi2EN4cute5tupleIJNS5_1CILi64EEENS7_ILi128EEES8_EEENS_6half_tEfNS_4arch4Sm80ELb1ELb0ELb0ELb1ELb0ELb0ELb0ELb0ELi2ELi2ELi4ELi2ELb1EEENS1_24CollectiveEpilogueBwdGQAISA_fSD_Li256ELb1ELb0EEENS1_25SingleTileBwdLPTSchedulerILb1ELi128ELb0EEEEEEEEEvNT_6ParamsE)
        /*062c*/ 	.word	0x00000000


	//----- nvinfo : EIATTR_MIN_STACK_SIZE
	.align		4
.L_274:
        /*0630*/ 	.byte	0x04, 0x12
        /*0632*/ 	.short	(.L_276 - .L_275)
	.align		4
.L_275:
        /*0634*/ 	.word	index@(_ZN7cutlass13device_kernelIN5flash32FlashAttnBwdPostprocessConvertdQIN4cute5tupleIJNS3_1CILi64EEES6_EEENS_6half_tEfNS_4arch4Sm80ELi256ENS3_8TiledMMAINS3_8MMA_AtomIJNS3_28SM80_16x8x16_F32F16F16F32_TNEEEENS3_6LayoutINS4_IJNS5_ILi2EEENS5_ILi4EEENS5_ILi1EEEEEENS4_IJSI_SG_NS5_ILi0EEEEEEEENS4_IJNS5_ILi32EEES6_NS5_ILi16EEEEEEEELb0EEEEEvNT_6ParamsE)
        /*0638*/ 	.word	0x00000000


	//----- nvinfo : EIATTR_MIN_STACK_SIZE
	.align		4
.L_276:
        /*063c*/ 	.byte	0x04, 0x12
        /*063e*/ 	.short	(.L_278 - .L_277)
	.align		4
.L_277:
        /*0640*/ 	.word	index@(_ZN7cutlass13device_kernelIN5flash19enable_sm80_to_sm89INS1_16FlashAttnBwdSm80INS1_25CollectiveMainloopBwdSm80ILi2ELi2EN4cute5tupleIJNS5_1CILi64EEENS7_ILi128EEES8_EEENS_6half_tEfNS_4arch4Sm80ELb1ELb0ELb0ELb1ELb1ELb0ELb0ELb0ELi2ELi2ELi4ELi2ELb1EEENS1_24CollectiveEpilogueBwdGQAISA_fSD_Li256ELb1ELb1EEENS1_25SingleTileBwdLPTSchedulerILb1ELi128ELb1EEEEEEEEEvNT_6ParamsE)
        /*0644*/ 	.word	0x00000000


	//----- nvinfo : EIATTR_MIN_STACK_SIZE
	.align		4
.L_278:
        /*0648*/ 	.byte	0x04, 0x12
        /*064a*/ 	.short	(.L_280 - .L_279)
	.align		4
.L_279:
        /*064c*/ 	.word	index@(_ZN7cutlass13device_kernelIN5flash22FlashAttnBwdPreprocessIN4cute5tupleIJNS3_1CILi64EEES6_EEENS_6half_tEfNS_4arch4Sm80ELb1ELb1EEEEEvNT_6ParamsE)
        /*0650*/ 	.word	0x00000000


	//----- nvinfo : EIATTR_MIN_STACK_SIZE
	.align		4
.L_280:
        /*0654*/ 	.byte	0x04, 0x12
        /*0656*/ 	.short	(.L_282 - .L_281)
	.align		4
.L_281:
        /*0658*/ 	.word	index@(_ZN7cutlass13device_kernelIN5flash19enable_sm80_to_sm89INS1_16FlashAttnBwdSm80INS1_25CollectiveMainloopBwdSm80ILi2ELi2EN4cute5tupleIJNS5_1CILi128EEES8_NS7_ILi64EEEEEENS_6half_tEfNS_4arch4Sm80ELb0ELb0ELb0ELb0ELb0ELb0ELb0ELb0ELi2ELi4ELi4ELi4ELb0EEENS1_21CollectiveEpilogueBwdISA_SB_SD_Li256ELb0ELb0ELi2EEENS1_19SingleTileSchedulerILb0ELb0ELb0ELi128EEEEEEEEEvNT_6ParamsE)
        /*065c*/ 	.word	0x00000000


	//----- nvinfo : EIATTR_MIN_STACK_SIZE
	.align		4
.L_282:
        /*0660*/ 	.byte	0x04, 0x12
        /*0662*/ 	.short	(.L_284 - .L_283)
	.align		4
.L_283:
        /*0664*/ 	.word	index@(_ZN7cutlass13device_kernelIN5flash19enable_sm80_to_sm89INS1_16FlashAttnBwdSm80INS1_25CollectiveMainloopBwdSm80ILi2ELi2EN4cute5tupleIJNS5_1CILi128EEES8_NS7_ILi64EEEEEENS_6half_tEfNS_4arch4Sm80ELb0ELb0ELb0ELb0ELb1ELb0ELb0ELb0ELi2ELi4ELi4ELi4ELb0EEENS1_21CollectiveEpilogueBwdISA_SB_SD_Li256ELb0ELb0ELi2EEENS1_19SingleTileSchedulerILb0ELb0ELb0ELi128EEEEEEEEEvNT_6ParamsE)
        /*0668*/ 	.word	0x00000000


	//----- nvinfo : EIATTR_MIN_STACK_SIZE
	.align		4
.L_284:
        /*066c*/ 	.byte	0x04, 0x12
        /*066e*/ 	.short	(.L_286 - .L_285)
	.align		4
.L_285:
        /*0670*/ 	.word	index@(_ZN7cutlass13device_kernelIN5flash19enable_sm80_to_sm89INS1_16FlashAttnBwdSm80INS1_25CollectiveMainloopBwdSm80ILi2ELi2EN4cute5tupleIJNS5_1CILi128EEES8_NS7_ILi64EEEEEENS_6half_tEfNS_4arch4Sm80ELb0ELb0ELb0ELb0ELb0ELb0ELb0ELb0ELi2ELi4ELi4ELi4ELb0EEENS1_24CollectiveEpilogueBwdGQAISA_fSD_Li256ELb0ELb0EEENS1_19SingleTileSchedulerILb0ELb0ELb0ELi128EEEEEEEEEvNT_6ParamsE)
        /*0674*/ 	.word	0x00000000


	//----- nvinfo : EIATTR_MIN_STACK_SIZE
	.align		4
.L_286:
        /*0678*/ 	.byte	0x04, 0x12
        /*067a*/ 	.short	(.L_288 - .L_287)
	.align		4
.L_287:
        /*067c*/ 	.word	index@(_ZN7cutlass13device_kernelIN5flash19enable_sm80_to_sm89INS1_16FlashAttnBwdSm80INS1_25CollectiveMainloopBwdSm80ILi2ELi2EN4cute5tupleIJNS5_1CILi128EEES8_NS7_ILi64EEEEEENS_6half_tEfNS_4arch4Sm80ELb0ELb0ELb0ELb0ELb1ELb0ELb0ELb0ELi2ELi4ELi4ELi4ELb0EEENS1_24CollectiveEpilogueBwdGQAISA_fSD_Li256ELb0ELb1EEENS1_19SingleTileSchedulerILb0ELb0ELb0ELi128EEEEEEEEEvNT_6ParamsE)
        /*0680*/ 	.word	0x00000000


	//----- nvinfo : EIATTR_MIN_STACK_SIZE
	.align		4
.L_288:
        /*0684*/ 	.byte	0x04, 0x12
        /*0686*/ 	.short	(.L_290 - .L_289)
	.align		4
.L_289:
        /*0688*/ 	.word	index@(_ZN7cutlass13device_kernelIN5flash19enable_sm80_to_sm89INS1_16FlashAttnBwdSm80INS1_25CollectiveMainloopBwdSm80ILi2ELi2EN4cute5tupleIJNS5_1CILi128EEES8_NS7_ILi64EEEEEENS_6half_tEfNS_4arch4Sm80ELb0ELb0ELb0ELb1ELb0ELb0ELb0ELb0ELi2ELi4ELi4ELi4ELb0EEENS1_21CollectiveEpilogueBwdISA_SB_SD_Li256ELb1ELb0ELi2EEENS1_19SingleTileSchedulerILb1ELb0ELb0ELi128EEEEEEEEEvNT_6ParamsE)
        /*068c*/ 	.word	0x00000000


	//----- nvinfo : EIATTR_MIN_STACK_SIZE
	.align		4
.L_290:
        /*0690*/ 	.byte	0x04, 0x12
        /*0692*/ 	.short	(.L_292 - .L_291)
	.align		4
.L_291:
        /*0694*/ 	.word	index@(_ZN7cutlass13device_kernelIN5flash19enable_sm80_to_sm89INS1_16FlashAttnBwdSm80INS1_25CollectiveMainloopBwdSm80ILi2ELi2EN4cute5tupleIJNS5_1CILi128EEES8_NS7_ILi64EEEEEENS_6half_tEfNS_4arch4Sm80ELb0ELb0ELb0ELb1ELb1ELb0ELb0ELb0ELi2ELi4ELi4ELi4ELb0EEENS1_21CollectiveEpilogueBwdISA_SB_SD_Li256ELb1ELb0ELi2EEENS1_19SingleTileSchedulerILb1ELb0ELb0ELi128EEEEEEEEEvNT_6ParamsE)
        /*0698*/ 	.word	0x00000000


	//----- nvinfo : EIATTR_MIN_STACK_SIZE
	.align		4
.L_292:
        /*069c*/ 	.byte	0x04, 0x12
        /*069e*/ 	.short	(.L_294 - .L_293)
	.align		4
.L_293:
        /*06a0*/ 	.word	index@(_ZN7cutlass13device_kernelIN5flash19enable_sm80_to_sm89INS1_16FlashAttnBwdSm80INS1_25CollectiveMainloopBwdSm80ILi2ELi2EN4cute5tupleIJNS5_1CILi128EEES8_NS7_ILi64EEEEEENS_6half_tEfNS_4arch4Sm80ELb0ELb0ELb0ELb1ELb0ELb0ELb0ELb0ELi2ELi4ELi4ELi4ELb0EEENS1_24CollectiveEpilogueBwdGQAISA_fSD_Li256ELb1ELb0EEENS1_19SingleTileSchedulerILb1ELb0ELb0ELi128EEEEEEEEEvNT_6ParamsE)
        /*06a4*/ 	.word	0x00000000


	//----- nvinfo : EIATTR_MIN_STACK_SIZE
	.align		4
.L_294:
        /*06a8*/ 	.byte	0x04, 0x12
        /*06aa*/ 	.short	(.L_296 - .L_295)
	.align		4
.L_295:
        /*06ac*/ 	.word	index@(_ZN7cutlass13device_kernelIN5flash19enable_sm80_to_sm89INS1_16FlashAttnBwdSm80INS1_25CollectiveMainloopBwdSm80ILi2ELi2EN4cute5tupleIJNS5_1CILi128EEES8_NS7_ILi64EEEEEENS_6half_tEfNS_4arch4Sm80ELb0ELb0ELb0ELb1ELb1ELb0ELb0ELb0ELi2ELi4ELi4ELi4ELb0EEENS1_24CollectiveEpilogueBwdGQAISA_fSD_Li256ELb1ELb1EEENS1_19SingleTileSchedulerILb1ELb0ELb0ELi128EEEEEEEEEvNT_6ParamsE)
        /*06b0*/ 	.word	0x00000000


	//----- nvinfo : EIATTR_MIN_STACK_SIZE
	.align		4
.L_296:
        /*06b4*/ 	.byte	0x04, 0x12
        /*06b6*/ 	.short	(.L_298 - .L_297)
	.align		4
.L_297:
        /*06b8*/ 	.word	index@(_ZN7cutlass13device_kernelIN5flash19enable_sm80_to_sm89INS1_16FlashAttnBwdSm80INS1_25CollectiveMainloopBwdSm80ILi2ELi2EN4cute5tupleIJNS5_1CILi128EEES8_NS7_ILi64EEEEEENS_6half_tEfNS_4arch4Sm80ELb0ELb1ELb0ELb0ELb0ELb0ELb0ELb0ELi2ELi4ELi4ELi4ELb0EEENS1_21CollectiveEpilogueBwdISA_SB_SD_Li256ELb0ELb0ELi2EEENS1_19SingleTileSchedulerILb0ELb0ELb0ELi128EEEEEEEEEvNT_6ParamsE)
        /*06bc*/ 	.word	0x00000000


	//----- nvinfo : EIATTR_MIN_STACK_SIZE
	.align		4
.L_298:
        /*06c0*/ 	.byte	0x04, 0x12
        /*06c2*/ 	.short	(.L_300 - .L_299)
	.align		4
.L_299:
        /*06c4*/ 	.word	index@(_ZN7cutlass13device_kernelIN5flash19enable_sm80_to_sm89INS1_16FlashAttnBwdSm80INS1_25CollectiveMainloopBwdSm80ILi2ELi2EN4cute5tupleIJNS5_1CILi128EEES8_NS7_ILi64EEEEEENS_6half_tEfNS_4arch4Sm80ELb0ELb1ELb0ELb0ELb1ELb0ELb0ELb0ELi2ELi4ELi4ELi4ELb0EEENS1_21CollectiveEpilogueBwdISA_SB_SD_Li256ELb0ELb0ELi2EEENS1_19SingleTileSchedulerILb0ELb0ELb0ELi128EEEEEEEEEvNT_6ParamsE)
        /*06c8*/ 	.word	0x00000000


	//----- nvinfo : EIATTR_MIN_STACK_SIZE
	.align		4
.L_300:
        /*06cc*/ 	.byte	0x04, 0x12
        /*06ce*/ 	.short	(.L_302 - .L_301)
	.align		4
.L_301:
        /*06d0*/ 	.word	index@(_ZN7cutlass13device_kernelIN5flash19enable_sm80_to_sm89INS1_16FlashAttnBwdSm80INS1_25CollectiveMainloopBwdSm80ILi2ELi2EN4cute5tupleIJNS5_1CILi128EEES8_NS7_ILi64EEEEEENS_6half_tEfNS_4arch4Sm80ELb0ELb1ELb0ELb0ELb0ELb0ELb0ELb0ELi2ELi4ELi4ELi4ELb0EEENS1_24CollectiveEpilogueBwdGQAISA_fSD_Li256ELb0ELb0EEENS1_19SingleTileSchedulerILb0ELb0ELb0ELi128EEEEEEEEEvNT_6ParamsE)
        /*06d4*/ 	.word	0x00000000


	//----- nvinfo : EIATTR_MIN_STACK_SIZE
	.align		4
.L_302:
        /*06d8*/ 	.byte	0x04, 0x12
        /*06da*/ 	.short	(.L_304 - .L_303)
	.align		4
.L_303:
        /*06dc*/ 	.word	index@(_ZN7cutlass13device_kernelIN5flash19enable_sm80_to_sm89INS1_16FlashAttnBwdSm80INS1_25CollectiveMainloopBwdSm80ILi2ELi2EN4cute5tupleIJNS5_1CILi128EEES8_NS7_ILi64EEEEEENS_6half_tEfNS_4arch4Sm80ELb0ELb1ELb0ELb0ELb1ELb0ELb0ELb0ELi2ELi4ELi4ELi4ELb0EEENS1_24CollectiveEpilogueBwdGQAISA_fSD_Li256ELb0ELb1EEENS1_19SingleTileSchedulerILb0ELb0ELb0ELi128EEEEEEEEEvNT_6ParamsE)
        /*06e0*/ 	.word	0x00000000


	//----- nvinfo : EIATTR_MIN_STACK_SIZE
	.align		4
.L_304:
        /*06e4*/ 	.byte	0x04, 0x12
        /*06e6*/ 	.short	(.L_306 - .L_305)
	.align		4
.L_305:
        /*06e8*/ 	.word	index@(_ZN7cutlass13device_kernelIN5flash19enable_sm80_to_sm89INS1_16FlashAttnBwdSm80INS1_25CollectiveMainloopBwdSm80ILi2ELi2EN4cute5tupleIJNS5_1CILi128EEES8_NS7_ILi64EEEEEENS_6half_tEfNS_4arch4Sm80ELb0ELb1ELb0ELb1ELb0ELb0ELb0ELb0ELi2ELi4ELi4ELi4ELb0EEENS1_21CollectiveEpilogueBwdISA_SB_SD_Li256ELb1ELb0ELi2EEENS1_19SingleTileSchedulerILb1ELb0ELb0ELi128EEEEEEEEEvNT_6ParamsE)
        /*06ec*/ 	.word	0x00000000


	//----- nvinfo : EIATTR_MIN_STACK_SIZE
	.align		4
.L_306:
        /*06f0*/ 	.byte	0x04, 0x12
        /*06f2*/ 	.short	(.L_308 - .L_307)
	.align		4
.L_307:
        /*06f4*/ 	.word	index@(_ZN7cutlass13device_kernelIN5flash19enable_sm80_to_sm89INS1_16FlashAttnBwdSm80INS1_25CollectiveMainloopBwdSm80ILi2ELi2EN4cute5tupleIJNS5_1CILi128EEES8_NS7_ILi64EEEEEENS_6half_tEfNS_4arch4Sm80ELb0ELb1ELb0ELb1ELb1ELb0ELb0ELb0ELi2ELi4ELi4ELi4ELb0EEENS1_21CollectiveEpilogueBwdISA_SB_SD_Li256ELb1ELb0ELi2EEENS1_19SingleTileSchedulerILb1ELb0ELb0ELi128EEEEEEEEEvNT_6ParamsE)
        /*06f8*/ 	.word	0x00000000


	//----- nvinfo : EIATTR_MIN_STACK_SIZE
	.align		4
.L_308:
        /*06fc*/ 	.byte	0x04, 0x12
        /*06fe*/ 	.short	(.L_310 - .L_309)
	.align		4
.L_309:
        /*0700*/ 	.word	index@(_ZN7cutlass13device_kernelIN5flash19enable_sm80_to_sm89INS1_16FlashAttnBwdSm80INS1_25CollectiveMainloopBwdSm80ILi2ELi2EN4cute5tupleIJNS5_1CILi128EEES8_NS7_ILi64EEEEEENS_6half_tEfNS_4arch4Sm80ELb0ELb1ELb0ELb1ELb0ELb0ELb0ELb0ELi2ELi4ELi4ELi4ELb0EEENS1_24CollectiveEpilogueBwdGQAISA_fSD_Li256ELb1ELb0EEENS1_19SingleTileSchedulerILb1ELb0ELb0ELi128EEEEEEEEEvNT_6ParamsE)
        /*0704*/ 	.word	0x00000000


	//----- nvinfo : EIATTR_MIN_STACK_SIZE
	.align		4
.L_310:
        /*0708*/ 	.byte	0x04, 0x12
        /*070a*/ 	.short	(.L_312 - .L_311)
	.align		4
.L_311:
        /*070c*/ 	.word	index@(_ZN7cutlass13device_kernelIN5flash19enable_sm80_to_sm89INS1_16FlashAttnBwdSm80INS1_25CollectiveMainloopBwdSm80ILi2ELi2EN4cute5tupleIJNS5_1CILi128EEES8_NS7_ILi64EEEEEENS_6half_tEfNS_4arch4Sm80ELb0ELb1ELb0ELb1ELb1ELb0ELb0ELb0ELi2ELi4ELi4ELi4ELb0EEENS1_24CollectiveEpilogueBwdGQAISA_fSD_Li256ELb1ELb1EEENS1_19SingleTileSchedulerILb1ELb0ELb0ELi128EEEEEEEEEvNT_6ParamsE)
        /*0710*/ 	.word	0x00000000


	//----- nvinfo : EIATTR_MIN_STACK_SIZE
	.align		4
.L_312:
        /*0714*/ 	.byte	0x04, 0x12
        /*0716*/ 	.short	(.L_314 - .L_313)
	.align		4
.L_313:
        /*0718*/ 	.word	index@(_ZN7cutlass13device_kernelIN5flash19enable_sm80_to_sm89INS1_16FlashAttnBwdSm80INS1_25CollectiveMainloopBwdSm80ILi2ELi2EN4cute5tupleIJNS5_1CILi128EEES8_NS7_ILi64EEEEEENS_6half_tEfNS_4arch4Sm80ELb1ELb0ELb0ELb0ELb0ELb0ELb0ELb0ELi2ELi4ELi4ELi4ELb0EEENS1_21CollectiveEpilogueBwdISA_SB_SD_Li256ELb0ELb0ELi2EEENS1_25SingleTileBwdLPTSchedulerILb0ELi128ELb0EEEEEEEEEvNT_6ParamsE)
        /*071c*/ 	.word	0x00000000


	//----- nvinfo : EIATTR_MIN_STACK_SIZE
	.align		4
.L_314:
        /*0720*/ 	.byte	0x04, 0x12
        /*0722*/ 	.short	(.L_316 - .L_315)
	.align		4
.L_315:
        /*0724*/ 	.word	index@(_ZN7cutlass13device_kernelIN5flash19enable_sm80_to_sm89INS1_16FlashAttnBwdSm80INS1_25CollectiveMainloopBwdSm80ILi2ELi2EN4cute5tupleIJNS5_1CILi128EEES8_NS7_ILi64EEEEEENS_6half_tEfNS_4arch4Sm80ELb1ELb0ELb0ELb0ELb1ELb0ELb0ELb0ELi2ELi4ELi4ELi4ELb0EEENS1_21CollectiveEpilogueBwdISA_SB_SD_Li256ELb0ELb0ELi2EEENS1_25SingleTileBwdLPTSchedulerILb0ELi128ELb1EEEEEEEEEvNT_6ParamsE)
        /*0728*/ 	.word	0x00000000


	//----- nvinfo : EIATTR_MIN_STACK_SIZE
	.align		4
.L_316:
        /*072c*/ 	.byte	0x04, 0x12
        /*072e*/ 	.short	(.L_318 - .L_317)
	.align		4
.L_317:
        /*0730*/ 	.word	index@(_ZN7cutlass13device_kernelIN5flash19enable_sm80_to_sm89INS1_16FlashAttnBwdSm80INS1_25CollectiveMainloopBwdSm80ILi2ELi2EN4cute5tupleIJNS5_1CILi128EEES8_NS7_ILi64EEEEEENS_6half_tEfNS_4arch4Sm80ELb1ELb0ELb0ELb0ELb0ELb0ELb0ELb0ELi2ELi4ELi4ELi4ELb0EEENS1_24CollectiveEpilogueBwdGQAISA_fSD_Li256ELb0ELb0EEENS1_25SingleTileBwdLPTSchedulerILb0ELi128ELb0EEEEEEEEEvNT_6ParamsE)
        /*0734*/ 	.word	0x00000000


	//----- nvinfo : EIATTR_MIN_STACK_SIZE
	.align		4
.L_318:
        /*0738*/ 	.byte	0x04, 0x12
        /*073a*/ 	.short	(.L_320 - .L_319)
	.align		4
.L_319:
        /*073c*/ 	.word	index@(_ZN7cutlass13device_kernelIN5flash19enable_sm80_to_sm89INS1_16FlashAttnBwdSm80INS1_25CollectiveMainloopBwdSm80ILi2ELi2EN4cute5tupleIJNS5_1CILi128EEES8_NS7_ILi64EEEEEENS_6half_tEfNS_4arch4Sm80ELb1ELb0ELb0ELb0ELb1ELb0ELb0ELb0ELi2ELi4ELi4ELi4ELb0EEENS1_24CollectiveEpilogueBwdGQAISA_fSD_Li256ELb0ELb1EEENS1_25SingleTileBwdLPTSchedulerILb0ELi128ELb1EEEEEEEEEvNT_6ParamsE)
        /*0740*/ 	.word	0x00000000


	//----- nvinfo : EIATTR_MIN_STACK_SIZE
	.align		4
.L_320:
        /*0744*/ 	.byte	0x04, 0x12
        /*0746*/ 	.short	(.L_322 - .L_321)
	.align		4
.L_321:
        /*0748*/ 	.word	index@(_ZN7cutlass13device_kernelIN5flash22FlashAttnBwdPreprocessIN4cute5tupleIJNS3_1CILi128EEENS5_ILi64EEEEEENS_6half_tEfNS_4arch4Sm80ELb1ELb0EEEEEvNT_6ParamsE)
        /*074c*/ 	.word	0x00000000


	//----- nvinfo : EIATTR_MIN_STACK_SIZE
	.align		4
.L_322:
        /*0750*/ 	.byte	0x04, 0x12
        /*0752*/ 	.short	(.L_324 - .L_323)
	.align		4
.L_323:
        /*0754*/ 	.word	index@(_ZN7cutlass13device_kernelIN5flash19enable_sm80_to_sm89INS1_16FlashAttnBwdSm80INS1_25CollectiveMainloopBwdSm80ILi2ELi2EN4cute5tupleIJNS5_1CILi128EEES8_NS7_ILi64EEEEEENS_6half_tEfNS_4arch4Sm80ELb1ELb0ELb0ELb1ELb0ELb0ELb0ELb0ELi2ELi4ELi4ELi4ELb0EEENS1_21CollectiveEpilogueBwdISA_SB_SD_Li256ELb1ELb0ELi2EEENS1_25SingleTileBwdLPTSchedulerILb1ELi128ELb0EEEEEEEEEvNT_6ParamsE)
        /*0758*/ 	.word	0x00000000


	//----- nvinfo : EIATTR_MIN_STACK_SIZE
	.align		4
.L_324:
        /*075c*/ 	.byte	0x04, 0x12
        /*075e*/ 	.short	(.L_326 - .L_325)
	.align		4
.L_325:
        /*0760*/ 	.word	index@(_ZN7cutlass13device_kernelIN5flash19enable_sm80_to_sm89INS1_16FlashAttnBwdSm80INS1_25CollectiveMainloopBwdSm80ILi2ELi2EN4cute5tupleIJNS5_1CILi128EEES8_NS7_ILi64EEEEEENS_6half_tEfNS_4arch4Sm80ELb1ELb0ELb0ELb1ELb1ELb0ELb0ELb0ELi2ELi4ELi4ELi4ELb0EEENS1_21CollectiveEpilogueBwdISA_SB_SD_Li256ELb1ELb0ELi2EEENS1_25SingleTileBwdLPTSchedulerILb1ELi128ELb1EEEEEEEEEvNT_6ParamsE)
        /*0764*/ 	.word	0x00000000


	//----- nvinfo : EIATTR_MIN_STACK_SIZE
	.align		4
.L_326:
        /*0768*/ 	.byte	0x04, 0x12
        /*076a*/ 	.short	(.L_328 - .L_327)
	.align		4
.L_327:
        /*076c*/ 	.word	index@(_ZN7cutlass13device_kernelIN5flash19enable_sm80_to_sm89INS1_16FlashAttnBwdSm80INS1_25CollectiveMainloopBwdSm80ILi2ELi2EN4cute5tupleIJNS5_1CILi128EEES8_NS7_ILi64EEEEEENS_6half_tEfNS_4arch4Sm80ELb1ELb0ELb0ELb1ELb0ELb0ELb0ELb0ELi2ELi4ELi4ELi4ELb0EEENS1_24CollectiveEpilogueBwdGQAISA_fSD_Li256ELb1ELb0EEENS1_25SingleTileBwdLPTSchedulerILb1ELi128ELb0EEEEEEEEEvNT_6ParamsE)
        /*0770*/ 	.word	0x00000000


	//----- nvinfo : EIATTR_MIN_STACK_SIZE
	.align		4
.L_328:
        /*0774*/ 	.byte	0x04, 0x12
        /*0776*/ 	.short	(.L_330 - .L_329)
	.align		4
.L_329:
        /*0778*/ 	.word	index@(_ZN7cutlass13device_kernelIN5flash32FlashAttnBwdPostprocessConvertdQIN4cute5tupleIJNS3_1CILi128EEENS5_ILi64EEEEEENS_6half_tEfNS_4arch4Sm80ELi256ENS3_8TiledMMAINS3_8MMA_AtomIJNS3_28SM80_16x8x16_F32F16F16F32_TNEEEENS3_6LayoutINS4_IJNS5_ILi4EEENS5_ILi2EEENS5_ILi1EEEEEENS4_IJSJ_SH_NS5_ILi0EEEEEEEENS4_IJS7_NS5_ILi32EEENS5_ILi16EEEEEEEELb0EEEEEvNT_6ParamsE)
        /*077c*/ 	.word	0x00000000


	//----- nvinfo : EIATTR_MIN_STACK_SIZE
	.align		4
.L_330:
        /*0780*/ 	.byte	0x04, 0x12
        /*0782*/ 	.short	(.L_332 - .L_331)
	.align		4
.L_331:
        /*0784*/ 	.word	index@(_ZN7cutlass13device_kernelIN5flash19enable_sm80_to_sm89INS1_16FlashAttnBwdSm80INS1_25CollectiveMainloopBwdSm80ILi2ELi2EN4cute5tupleIJNS5_1CILi128EEES8_NS7_ILi64EEEEEENS_6half_tEfNS_4arch4Sm80ELb1ELb0ELb0ELb1ELb1ELb0ELb0ELb0ELi2ELi4ELi4ELi4ELb0EEENS1_24CollectiveEpilogueBwdGQAISA_fSD_Li256ELb1ELb1EEENS1_25SingleTileBwdLPTSchedulerILb1ELi128ELb1EEEEEEEEEvNT_6ParamsE)
        /*0788*/ 	.word	0x00000000


	//----- nvinfo : EIATTR_MIN_STACK_SIZE
	.align		4
.L_332:
        /*078c*/ 	.byte	0x04, 0x12
        /*078e*/ 	.short	(.L_334 - .L_333)
	.align		4
.L_333:
        /*0790*/ 	.word	index@(_ZN7cutlass13device_kernelIN5flash22FlashAttnBwdPreprocessIN4cute5tupleIJNS3_1CILi128EEENS5_ILi64EEEEEENS_6half_tEfNS_4arch4Sm80ELb1ELb1EEEEEvNT_6ParamsE)
        /*0794*/ 	.word	0x00000000
.L_334:


//--------------------- .nv.compat                --------------------------
	.section	.nv.compat,"",@"SHT_CUDA_COMPAT_INFO"
	.align	4
        /*0000*/ 	.byte	0x02, 0x09, 0x01, 0x00, 0x02, 0x02, 0x01, 0x00, 0x02, 0x05, 0x05, 0x00, 0x03, 0x07, 0x01, 0x01
        /*0010*/ 	.byte	0x02, 0x03, 0x00, 0x00, 0x02, 0x06, 0x01, 0x00, 0x04, 0x0b, 0x08, 0x00, 0x00, 0x00, 0x00, 0x00
        /*0020*/ 	.byte	0x00, 0x00, 0x00, 0x00


//--------------------- .nv.info._ZN7cutlass13device_kernelIN5flash19enable_sm80_to_sm89INS1_16FlashAttnBwdSm80INS1_25CollectiveMainloopBwdSm80ILi2ELi2EN4cute5tupleIJNS5_1CILi64EEENS7_ILi128EEES8_EEENS_6half_tEfNS_4arch4Sm80ELb0ELb0ELb0ELb0ELb0ELb0ELb0ELb0ELi2ELi2ELi4ELi2ELb1EEENS1_21CollectiveEpilogueBwdISA_SB_SD_Li256ELb0ELb0ELi2EEENS1_19SingleTileSchedulerILb0ELb0ELb0ELi128EEEEEEEEEvNT_6ParamsE --------------------------
	.section	.nv.info._ZN7cutlass13device_kernelIN5flash19enable_sm80_to_sm89INS1_16FlashAttnBwdSm80INS1_25CollectiveMainloopBwdSm80ILi2ELi2EN4cute5tupleIJNS5_1CILi64EEENS7_ILi128EEES8_EEENS_6half_tEfNS_4arch4Sm80ELb0ELb0ELb0ELb0ELb0ELb0ELb0ELb0ELi2ELi2ELi4ELi2ELb1EEENS1_21CollectiveEpilogueBwdISA_SB_SD_Li256ELb0ELb0ELi2EEENS1_19SingleTileSchedulerILb0ELb0ELb0ELi128EEEEEEEEEvNT_6ParamsE,"",@"SHT_CUDA_INFO"
	.sectionflags	@""
	.align	4


	//----- nvinfo : EIATTR_CUDA_API_VERSION
	.align		4
        /*0000*/ 	.byte	0x04, 0x37
        /*0002*/ 	.short	(.L_336 - .L_335)
.L_335:
        /*0004*/ 	.word	0x00000082


	//----- nvinfo : EIATTR_KPARAM_INFO
	.align		4
.L_336:
        /*0008*/ 	.byte	0x04, 0x17
        /*000a*/ 	.short	(.L_338 - .L_337)
.L_337:
        /*000c*/ 	.word	0x00000000
        /*0010*/ 	.short	0x0000
        /*0012*/ 	.short	0x0000
        /*0014*/ 	.byte	0x00, 0xf0, 0xc1, 0x09


	//----- nvinfo : EIATTR_SPARSE_MMA_MASK
	.align		4
.L_338:
        /*0018*/ 	.byte	0x03, 0x50
        /*001a*/ 	.short	0x0000


	//----- nvinfo : EIATTR_MAXREG_COUNT
	.align		4
        /*001c*/ 	.byte	0x03, 0x1b
        /*001e*/ 	.short	0x00ff


	//----- nvinfo : EIATTR_MERCURY_ISA_VERSION
	.align		4
        /*0020*/ 	.byte	0x03, 0x5f
        /*0022*/ 	.short	0x0101


	//----- nvinfo : EIATTR_EXIT_INSTR_OFFSETS
	.align		4
        /*0024*/ 	.byte	0x04, 0x1c
        /*0026*/ 	.short	(.L_340 - .L_339)


	//   ....[0]....
.L_339:
        /*0028*/ 	.word	0x00000010


	//----- nvinfo : EIATTR_MAX_THREADS
	.align		4
.L_340:
        /*002c*/ 	.byte	0x04, 0x05
        /*002e*/ 	.short	(.L_342 - .L_341)
.L_341:
        /*0030*/ 	.word	0x00000100
        /*0034*/ 	.word	0x00000001
        /*0038*/ 	.word	0x00000001


	//----- nvinfo : EIATTR_CBANK_PARAM_SIZE
	.align		4
.L_342:
        /*003c*/ 	.byte	0x03, 0x19
        /*003e*/ 	.short	0x0270


	//----- nvinfo : EIATTR_PARAM_CBANK
	.align		4
        /*0040*/ 	.byte	0x04, 0x0a
        /*0042*/ 	.short	(.L_344 - .L_343)
	.align		4
.L_343:
        /*0044*/ 	.word	index@(.nv.constant0._ZN7cutlass13device_kernelIN5flash19enable_sm80_to_sm89INS1_16FlashAttnBwdSm80INS1_25CollectiveMainloopBwdSm80ILi2ELi2EN4cute5tupleIJNS5_1CILi64EEENS7_ILi128EEES8_EEENS_6half_tEfNS_4arch4Sm80ELb0ELb0ELb0ELb0ELb0ELb0ELb0ELb0ELi2ELi2ELi4ELi2ELb1EEENS1_21CollectiveEpilogueBwdISA_SB_SD_Li256ELb0ELb0ELi2EEENS1_19SingleTileSchedulerILb0ELb0ELb0ELi128EEEEEEEEEvNT_6ParamsE)
        /*0048*/ 	.short	0x0210
        /*004a*/ 	.short	0x0270


	//----- nvinfo : EIATTR_SW_WAR
	.align		4
.L_344:
        /*004c*/ 	.byte	0x04, 0x36
        /*004e*/ 	.short	(.L_346 - .L_345)
.L_345:
        /*0050*/ 	.word	0x00000008
.L_346:


//--------------------- .nv.info._ZN7cutlass13device_kernelIN5flash19enable_sm80_to_sm89INS1_16FlashAttnBwdSm80INS1_25CollectiveMainloopBwdSm80ILi2ELi2EN4cute5tupleIJNS5_1CILi64EEENS7_ILi128EEES8_EEENS_6half_tEfNS_4arch4Sm80ELb0ELb0ELb0ELb0ELb1ELb0ELb0ELb0ELi2ELi2ELi4ELi2ELb1EEENS1_21CollectiveEpilogueBwdISA_SB_SD_Li256ELb0ELb0ELi2EEENS1_19SingleTileSchedulerILb0ELb0ELb0ELi128EEEEEEEEEvNT_6ParamsE --------------------------
	.section	.nv.info._ZN7cutlass13device_kernelIN5flash19enable_sm80_to_sm89INS1_16FlashAttnBwdSm80INS1_25CollectiveMainloopBwdSm80ILi2ELi2EN4cute5tupleIJNS5_1CILi64EEENS7_ILi128EEES8_EEENS_6half_tEfNS_4arch4Sm80ELb0ELb0ELb0ELb0ELb1ELb0ELb0ELb0ELi2ELi2ELi4ELi2ELb1EEENS1_21CollectiveEpilogueBwdISA_SB_SD_Li256ELb0ELb0ELi2EEENS1_19SingleTileSchedulerILb0ELb0ELb0ELi128EEEEEEEEEvNT_6ParamsE,"",@"SHT_CUDA_INFO"
	.sectionflags	@""
	.align	4


	//----- nvinfo : EIATTR_CUDA_API_VERSION
	.align		4
        /*0000*/ 	.byte	0x04, 0x37
        /*0002*/ 	.short	(.L_348 - .L_347)
.L_347:
        /*0004*/ 	.word	0x00000082


	//----- nvinfo : EIATTR_KPARAM_INFO
	.align		4
.L_348:
        /*0008*/ 	.byte	0x04, 0x17
        /*000a*/ 	.short	(.L_350 - .L_349)
.L_349:
        /*000c*/ 	.word	0x00000000
        /*0010*/ 	.short	0x0000
        /*0012*/ 	.short	0x0000
        /*0014*/ 	.byte	0x00, 0xf0, 0xc1, 0x09


	//----- nvinfo : EIATTR_SPARSE_MMA_MASK
	.align		4
.L_350:
        /*0018*/ 	.byte	0x03, 0x50
        /*001a*/ 	.short	0x0000


	//----- nvinfo : EIATTR_MAXREG_COUNT
	.align		4
        /*001c*/ 	.byte	0x03, 0x1b
        /*001e*/ 	.short	0x00ff


	//----- nvinfo : EIATTR_MERCURY_ISA_VERSION
	.align		4
        /*0020*/ 	.byte	0x03, 0x5f
        /*0022*/ 	.short	0x0101


	//----- nvinfo : EIATTR_EXIT_INSTR_OFFSETS
	.align		4
        /*0024*/ 	.byte	0x04, 0x1c
        /*0026*/ 	.short	(.L_352 - .L_351)


	//   ....[0]....
.L_351:
        /*0028*/ 	.word	0x00000010


	//----- nvinfo : EIATTR_MAX_THREADS
	.align		4
.L_352:
        /*002c*/ 	.byte	0x04, 0x05
        /*002e*/ 	.short	(.L_354 - .L_353)
.L_353:
        /*0030*/ 	.word	0x00000100
        /*0034*/ 	.word	0x00000001
        /*0038*/ 	.word	0x00000001


	//----- nvinfo : EIATTR_CBANK_PARAM_SIZE
	.align		4
.L_354:
        /*003c*/ 	.byte	0x03, 0x19
        /*003e*/ 	.short	0x0270


	//----- nvinfo : EIATTR_PARAM_CBANK
	.align		4
        /*0040*/ 	.byte	0x04, 0x0a
        /*0042*/ 	.short	(.L_356 - .L_355)
	.align		4
.L_355:
        /*0044*/ 	.word	index@(.nv.constant0._ZN7cutlass13device_kernelIN5flash19enable_sm80_to_sm89INS1_16FlashAttnBwdSm80INS1_25CollectiveMainloopBwdSm80ILi2ELi2EN4cute5tupleIJNS5_1CILi64EEENS7_ILi128EEES8_EEENS_6half_tEfNS_4arch4Sm80ELb0ELb0ELb0ELb0ELb1ELb0ELb0ELb0ELi2ELi2ELi4ELi2ELb1EEENS1_21CollectiveEpilogueBwdISA_SB_SD_Li256ELb0ELb0ELi2EEENS1_19SingleTileSchedulerILb0ELb0ELb0ELi128EEEEEEEEEvNT_6ParamsE)
        /*0048*/ 	.short	0x0210
        /*004a*/ 	.short	0x0270


	//----- nvinfo : EIATTR_SW_WAR
	.align		4
.L_356:
        /*004c*/ 	.byte	0x04, 0x36
        /*004e*/ 	.short	(.L_358 - .L_357)
.L_357:
        /*0050*/ 	.word	0x00000008
.L_358:


//--------------------- .nv.info._ZN7cutlass13device_kernelIN5flash19enable_sm80_to_sm89INS1_16FlashAttnBwdSm80INS1_25CollectiveMainloopBwdSm80ILi2ELi2EN4cute5tupleIJNS5_1CILi64EEENS7_ILi128EEES8_EEENS_6half_tEfNS_4arch4Sm80ELb0ELb0ELb0ELb0ELb0ELb0ELb0ELb0ELi2ELi2ELi4ELi2ELb1EEENS1_24CollectiveEpilogueBwdGQAISA_fSD_Li256ELb0ELb0EEENS1_19SingleTileSchedulerILb0ELb0ELb0ELi128EEEEEEEEEvNT_6ParamsE --------------------------
	.section	.nv.info._ZN7cutlass13device_kernelIN5flash19enable_sm80_to_sm89INS1_16FlashAttnBwdSm80INS1_25CollectiveMainloopBwdSm80ILi2ELi2EN4cute5tupleIJNS5_1CILi64EEENS7_ILi128EEES8_EEENS_6half_tEfNS_4arch4Sm80ELb0ELb0ELb0ELb0ELb0ELb0ELb0ELb0ELi2ELi2ELi4ELi2ELb1EEENS1_24CollectiveEpilogueBwdGQAISA_fSD_Li256ELb0ELb0EEENS1_19SingleTileSchedulerILb0ELb0ELb0ELi128EEEEEEEEEvNT_6ParamsE,"",@"SHT_CUDA_INFO"
	.sectionflags	@""
	.align	4


	//----- nvinfo : EIATTR_CUDA_API_VERSION
	.align		4
        /*0000*/ 	.byte	0x04, 0x37
        /*0002*/ 	.short	(.L_360 - .L_359)
.L_359:
        /*0004*/ 	.word	0x00000082


	//----- nvinfo : EIATTR_KPARAM_INFO
	.align		4
.L_360:
        /*0008*/ 	.byte	0x04, 0x17
        /*000a*/ 	.short	(.L_362 - .L_361)
.L_361:
        /*000c*/ 	.word	0x00000000
        /*0010*/ 	.short	0x0000
        /*0012*/ 	.short	0x0000
        /*0014*/ 	.byte	0x00, 0xf0, 0xe1, 0x09


	//----- nvinfo : EIATTR_SPARSE_MMA_MASK
	.align		4
.L_362:
        /*0018*/ 	.byte	0x03, 0x50
        /*001a*/ 	.short	0x0000


	//----- nvinfo : EIATTR_MAXREG_COUNT
	.align		4
        /*001c*/ 	.byte	0x03, 0x1b
        /*001e*/ 	.short	0x00ff


	//----- nvinfo : EIATTR_MERCURY_ISA_VERSION
	.align		4
        /*0020*/ 	.byte	0x03, 0x5f
        /*0022*/ 	.short	0x0101


	//----- nvinfo : EIATTR_EXIT_INSTR_OFFSETS
	.align		4
        /*0024*/ 	.byte	0x04, 0x1c
        /*0026*/ 	.short	(.L_364 - .L_363)


	//   ....[0]....
.L_363:
        /*0028*/ 	.word	0x00000010


	//----- nvinfo : EIATTR_MAX_THREADS
	.align		4
.L_364:
        /*002c*/ 	.byte	0x04, 0x05
        /*002e*/ 	.short	(.L_366 - .L_365)
.L_365:
        /*0030*/ 	.word	0x00000100
        /*0034*/ 	.word	0x00000001
        /*0038*/ 	.word	0x00000001


	//----- nvinfo : EIATTR_CBANK_PARAM_SIZE
	.align		4
.L_366:
        /*003c*/ 	.byte	0x03, 0x19
        /*003e*/ 	.short	0x0278


	//----- nvinfo : EIATTR_PARAM_CBANK
	.align		4
        /*0040*/ 	.byte	0x04, 0x0a
        /*0042*/ 	.short	(.L_368 - .L_367)
	.align		4
.L_367:
        /*0044*/ 	.word	index@(.nv.constant0._ZN7cutlass13device_kernelIN5flash19enable_sm80_to_sm89INS1_16FlashAttnBwdSm80INS1_25CollectiveMainloopBwdSm80ILi2ELi2EN4cute5tupleIJNS5_1CILi64EEENS7_ILi128EEES8_EEENS_6half_tEfNS_4arch4Sm80ELb0ELb0ELb0ELb0ELb0ELb0ELb0ELb0ELi2ELi2ELi4ELi2ELb1EEENS1_24CollectiveEpilogueBwdGQAISA_fSD_Li256ELb0ELb0EEENS1_19SingleTileSchedulerILb0ELb0ELb0ELi128EEEEEEEEEvNT_6ParamsE)
        /*0048*/ 	.short	0x0210
        /*004a*/ 	.short	0x0278


	//----- nvinfo : EIATTR_SW_WAR
	.align		4
.L_368:
        /*004c*/ 	.byte	0x04, 0x36
        /*004e*/ 	.short	(.L_370 - .L_369)
.L_369:
        /*0050*/ 	.word	0x00000008
.L_370:


//--------------------- .nv.info._ZN7cutlass13device_kernelIN5flash19enable_sm80_to_sm89INS1_16FlashAttnBwdSm80INS1_25CollectiveMainloopBwdSm80ILi2ELi2EN4cute5tupleIJNS5_1CILi64EEENS7_ILi128EEES8_EEENS_6half_tEfNS_4arch4Sm80ELb0ELb0ELb0ELb0ELb1ELb0ELb0ELb0ELi2ELi2ELi4ELi2ELb1EEENS1_24CollectiveEpilogueBwdGQAISA_fSD_Li256ELb0ELb1EEENS1_19SingleTileSchedulerILb0ELb0ELb0ELi128EEEEEEEEEvNT_6ParamsE --------------------------
	.section	.nv.info._ZN7cutlass13device_kernelIN5flash19enable_sm80_to_sm89INS1_16FlashAttnBwdSm80INS1_25CollectiveMainloopBwdSm80ILi2ELi2EN4cute5tupleIJNS5_1CILi64EEENS7_ILi128EEES8_EEENS_6half_tEfNS_4arch4Sm80ELb0ELb0ELb0ELb0ELb1ELb0ELb0ELb0ELi2ELi2ELi4ELi2ELb1EEENS1_24CollectiveEpilogueBwdGQAISA_fSD_Li256ELb0ELb1EEENS1_19SingleTileSchedulerILb0ELb0ELb0ELi128EEEEEEEEEvNT_6ParamsE,"",@"SHT_CUDA_INFO"
	.sectionflags	@""
	.align	4


	//----- nvinfo : EIATTR_CUDA_API_VERSION
	.align		4
        /*0000*/ 	.byte	0x04, 0x37
        /*0002*/ 	.short	(.L_372 - .L_371)
.L_371:
        /*0004*/ 	.word	0x00000082


	//----- nvinfo : EIATTR_KPARAM_INFO
	.align		4
.L_372:
        /*0008*/ 	.byte	0x04, 0x17
        /*000a*/ 	.short	(.L_374 - .L_373)
.L_373:
        /*000c*/ 	.word	0x00000000
        /*0010*/ 	.short	0x0000
        /*0012*/ 	.short	0x0000
        /*0014*/ 	.byte	0x00, 0xf0, 0xe1, 0x09


	//----- nvinfo : EIATTR_SPARSE_MMA_MASK
	.align		4
.L_374:
        /*0018*/ 	.byte	0x03, 0x50
        /*001a*/ 	.short	0x0000


	//----- nvinfo : EIATTR_MAXREG_COUNT
	.align		4
        /*001c*/ 	.byte	0x03, 0x1b
        /*001e*/ 	.short	0x00ff


	//----- nvinfo : EIATTR_MERCURY_ISA_VERSION
	.align		4
        /*0020*/ 	.byte	0x03, 0x5f
        /*0022*/ 	.short	0x0101


	//----- nvinfo : EIATTR_EXIT_INSTR_OFFSETS
	.align		4
        /*0024*/ 	.byte	0x04, 0x1c
        /*0026*/ 	.short	(.L_376 - .L_375)


	//   ....[0]....
.L_375:
        /*0028*/ 	.word	0x00000010


	//----- nvinfo : EIATTR_MAX_THREADS
	.align		4
.L_376:
        /*002c*/ 	.byte	0x04, 0x05
        /*002e*/ 	.short	(.L_378 - .L_377)
.L_377:
        /*0030*/ 	.word	0x00000100
        /*0034*/ 	.word	0x00000001
        /*0038*/ 	.word	0x00000001


	//----- nvinfo : EIATTR_CBANK_PARAM_SIZE
	.align		4
.L_378:
        /*003c*/ 	.byte	0x03, 0x19
        /*003e*/ 	.short	0x0278


	//----- nvinfo : EIATTR_PARAM_CBANK
	.align		4
        /*0040*/ 	.byte	0x04, 0x0a
        /*0042*/ 	.short	(.L_380 - .L_379)
	.align		4
.L_379:
        /*0044*/ 	.word	index@(.nv.constant0._ZN7cutlass13device_kernelIN5flash19enable_sm80_to_sm89INS1_16FlashAttnBwdSm80INS1_25CollectiveMainloopBwdSm80ILi2ELi2EN4cute5tupleIJNS5_1CILi64EEENS7_ILi128EEES8_EEENS_6half_tEfNS_4arch4Sm80ELb0ELb0ELb0ELb0ELb1ELb0ELb0ELb0ELi2ELi2ELi4ELi2ELb1EEENS1_24CollectiveEpilogueBwdGQAISA_fSD_Li256ELb0ELb1EEENS1_19SingleTileSchedulerILb0ELb0ELb0ELi128EEEEEEEEEvNT_6ParamsE)
        /*0048*/ 	.short	0x0210
        /*004a*/ 	.short	0x0278


	//----- nvinfo : EIATTR_SW_WAR
	.align		4
.L_380:
        /*004c*/ 	.byte	0x04, 0x36
        /*004e*/ 	.short	(.L_382 - .L_381)
.L_381:
        /*0050*/ 	.word	0x00000008
.L_382:


//--------------------- .nv.info._ZN7cutlass13device_kernelIN5flash19enable_sm80_to_sm89INS1_16FlashAttnBwdSm80INS1_25CollectiveMainloopBwdSm80ILi2ELi2EN4cute5tupleIJNS5_1CILi64EEENS7_ILi128EEES8_EEENS_6half_tEfNS_4arch4Sm80ELb0ELb0ELb0ELb1ELb0ELb0ELb0ELb0ELi2ELi2ELi4ELi2ELb1EEENS1_21CollectiveEpilogueBwdISA_SB_SD_Li256ELb1ELb0ELi2EEENS1_19SingleTileSchedulerILb1ELb0ELb0ELi128EEEEEEEEEvNT_6ParamsE --------------------------
	.section	.nv.info._ZN7cutlass13device_kernelIN5flash19enable_sm80_to_sm89INS1_16FlashAttnBwdSm80INS1_25CollectiveMainloopBwdSm80ILi2ELi2EN4cute5tupleIJNS5_1CILi64EEENS7_ILi128EEES8_EEENS_6half_tEfNS_4arch4Sm80ELb0ELb0ELb0ELb1ELb0ELb0ELb0ELb0ELi2ELi2ELi4ELi2ELb1EEENS1_21CollectiveEpilogueBwdISA_SB_SD_Li256ELb1ELb0ELi2EEENS1_19SingleTileSchedulerILb1ELb0ELb0ELi128EEEEEEEEEvNT_6ParamsE,"",@"SHT_CUDA_INFO"
	.sectionflags	@""
	.align	4


	//----- nvinfo : EIATTR_CUDA_API_VERSION
	.align		4
        /*0000*/ 	.byte	0x04, 0x37
        /*0002*/ 	.short	(.L_384 - .L_383)
.L_383:
        /*0004*/ 	.word	0x00000082


	//----- nvinfo : EIATTR_KPARAM_INFO
	.align		4
.L_384:
        /*0008*/ 	.byte	0x04, 0x17
        /*000a*/ 	.short	(.L_386 - .L_385)
.L_385:
        /*000c*/ 	.word	0x00000000
        /*0010*/ 	.short	0x0000
        /*0012*/ 	.short	0x0000
        /*0014*/ 	.byte	0x00, 0xf0, 0xc1, 0x09


	//----- nvinfo : EIATTR_SPARSE_MMA_MASK
	.align		4
.L_386:
        /*0018*/ 	.byte	0x03, 0x50
        /*001a*/ 	.short	0x0000


	//----- nvinfo : EIATTR_MAXREG_COUNT
	.align		4
        /*001c*/ 	.byte	0x03, 0x1b
        /*001e*/ 	.short	0x00ff


	//----- nvinfo : EIATTR_MERCURY_ISA_VERSION
	.align		4
        /*0020*/ 	.byte	0x03, 0x5f
        /*0022*/ 	.short	0x0101


	//----- nvinfo : EIATTR_EXIT_INSTR_OFFSETS
	.align		4
        /*0024*/ 	.byte	0x04, 0x1c
        /*0026*/ 	.short	(.L_388 - .L_387)


	//   ....[0]....
.L_387:
        /*0028*/ 	.word	0x00000010


	//----- nvinfo : EIATTR_MAX_THREADS
	.align		4
.L_388:
        /*002c*/ 	.byte	0x04, 0x05
        /*002e*/ 	.short	(.L_390 - .L_389)
.L_389:
        /*0030*/ 	.word	0x00000100
        /*0034*/ 	.word	0x00000001
        /*0038*/ 	.word	0x00000001


	//----- nvinfo : EIATTR_CBANK_PARAM_SIZE
	.align		4
.L_390:
        /*003c*/ 	.byte	0x03, 0x19
        /*003e*/ 	.short	0x0270


	//----- nvinfo : EIATTR_PARAM_CBANK
	.align		4
        /*0040*/ 	.byte	0x04, 0x0a
        /*0042*/ 	.short	(.L_392 - .L_391)
	.align		4
.L_391:
        /*0044*/ 	.word	index@(.nv.constant0._ZN7cutlass13device_kernelIN5flash19enable_sm80_to_sm89INS1_16FlashAttnBwdSm80INS1_25CollectiveMainloopBwdSm80ILi2ELi2EN4cute5tupleIJNS5_1CILi64EEENS7_ILi128EEES8_EEENS_6half_tEfNS_4arch4Sm80ELb0ELb0ELb0ELb1ELb0ELb0ELb0ELb0ELi2ELi2ELi4ELi2ELb1EEENS1_21CollectiveEpilogueBwdISA_SB_SD_Li256ELb1ELb0ELi2EEENS1_19SingleTileSchedulerILb1ELb0ELb0ELi128EEEEEEEEEvNT_6ParamsE)
        /*0048*/ 	.short	0x0210
        /*004a*/ 	.short	0x0270


	//----- nvinfo : EIATTR_SW_WAR
	.align		4
.L_392:
        /*004c*/ 	.byte	0x04, 0x36
        /*004e*/ 	.short	(.L_394 - .L_393)
.L_393:
        /*0050*/ 	.word	0x00000008
.L_394:


//--------------------- .nv.info._ZN7cutlass13device_kernelIN5flash19enable_sm80_to_sm89INS1_16FlashAttnBwdSm80INS1_25CollectiveMainloopBwdSm80ILi2ELi2EN4cute5tupleIJNS5_1CILi64EEENS7_ILi128EEES8_EEENS_6half_tEfNS_4arch4Sm80ELb0ELb0ELb0ELb1ELb1ELb0ELb0ELb0ELi2ELi2ELi4ELi2ELb1EEENS1_21CollectiveEpilogueBwdISA_SB_SD_Li256ELb1ELb0ELi2EEENS1_19SingleTileSchedulerILb1ELb0ELb0ELi128EEEEEEEEEvNT_6ParamsE --------------------------
	.section	.nv.info._ZN7cutlass13device_kernelIN5flash19enable_sm80_to_sm89INS1_16FlashAttnBwdSm80INS1_25CollectiveMainloopBwdSm80ILi2ELi2EN4cute5tupleIJNS5_1CILi64EEENS7_ILi128EEES8_EEENS_6half_tEfNS_4arch4Sm80ELb0ELb0ELb0ELb1ELb1ELb0ELb0ELb0ELi2ELi2ELi4ELi2ELb1EEENS1_21CollectiveEpilogueBwdISA_SB_SD_Li256ELb1ELb0ELi2EEENS1_19SingleTileSchedulerILb1ELb0ELb0ELi128EEEEEEEEEvNT_6ParamsE,"",@"SHT_CUDA_INFO"
	.sectionflags	@""
	.align	4


	//----- nvinfo : EIATTR_CUDA_API_VERSION
	.align		4
        /*0000*/ 	.byte	0x04, 0x37
        /*0002*/ 	.short	(.L_396 - .L_395)
.L_395:
        /*0004*/ 	.word	0x00000082


	//----- nvinfo : EIATTR_KPARAM_INFO
	.align		4
.L_396:
        /*0008*/ 	.byte	0x04, 0x17
        /*000a*/ 	.short	(.L_398 - .L_397)
.L_397:
        /*000c*/ 	.word	0x00000000
        /*0010*/ 	.short	0x0000
        /*0012*/ 	.short	0x0000
        /*0014*/ 	.byte	0x00, 0xf0, 0xc1, 0x09


	//----- nvinfo : EIATTR_SPARSE_MMA_MASK
	.align		4
.L_398:
        /*0018*/ 	.byte	0x03, 0x50
        /*001a*/ 	.short	0x0000


	//----- nvinfo : EIATTR_MAXREG_COUNT
	.align		4
        /*001c*/ 	.byte	0x03, 0x1b
        /*001e*/ 	.short	0x00ff


	//----- nvinfo : EIATTR_MERCURY_ISA_VERSION
	.align		4
        /*0020*/ 	.byte	0x03, 0x5f
        /*0022*/ 	.short	0x0101


	//----- nvinfo : EIATTR_EXIT_INSTR_OFFSETS
	.align		4
        /*0024*/ 	.byte	0x04, 0x1c
        /*0026*/ 	.short	(.L_400 - .L_399)


	//   ....[0]....
.L_399:
        /*0028*/ 	.word	0x00000010


	//----- nvinfo : EIATTR_MAX_THREADS
	.align		4
.L_400:
        /*002c*/ 	.byte	0x04, 0x05
        /*002e*/ 	.short	(.L_402 - .L_401)
.L_401:
        /*0030*/ 	.word	0x00000100
        /*0034*/ 	.word	0x00000001
        /*0038*/ 	.word	0x00000001


	//----- nvinfo : EIATTR_CBANK_PARAM_SIZE
	.align		4
.L_402:
        /*003c*/ 	.byte	0x03, 0x19
        /*003e*/ 	.short	0x0270


	//----- nvinfo : EIATTR_PARAM_CBANK
	.align		4
        /*0040*/ 	.byte	0x04, 0x0a
        /*0042*/ 	.short	(.L_404 - .L_403)
	.align		4
.L_403:
        /*0044*/ 	.word	index@(.nv.constant0._ZN7cutlass13device_kernelIN5flash19enable_sm80_to_sm89INS1_16FlashAttnBwdSm80INS1_25CollectiveMainloopBwdSm80ILi2ELi2EN4cute5tupleIJNS5_1CILi64EEENS7_ILi128EEES8_EEENS_6half_tEfNS_4arch4Sm80ELb0ELb0ELb0ELb1ELb1ELb0ELb0ELb0ELi2ELi2ELi4ELi2ELb1EEENS1_21CollectiveEpilogueBwdISA_SB_SD_Li256ELb1ELb0ELi2EEENS1_19SingleTileSchedulerILb1ELb0ELb0ELi128EEEEEEEEEvNT_6ParamsE)
        /*0048*/ 	.short	0x0210
        /*004a*/ 	.short	0x0270


	//----- nvinfo : EIATTR_SW_WAR
	.align		4
.L_404:
        /*004c*/ 	.byte	0x04, 0x36
        /*004e*/ 	.short	(.L_406 - .L_405)
.L_405:
        /*0050*/ 	.word	0x00000008
.L_406:


//--------------------- .nv.info._ZN7cutlass13device_kernelIN5flash19enable_sm80_to_sm89INS1_16FlashAttnBwdSm80INS1_25CollectiveMainloopBwdSm80ILi2ELi2EN4cute5tupleIJNS5_1CILi64EEENS7_ILi128EEES8_EEENS_6half_tEfNS_4arch4Sm80ELb0ELb0ELb0ELb1ELb0ELb0ELb0ELb0ELi2ELi2ELi4ELi2ELb1EEENS1_24CollectiveEpilogueBwdGQAISA_fSD_Li256ELb1ELb0EEENS1_19SingleTileSchedulerILb1ELb0ELb0ELi128EEEEEEEEEvNT_6ParamsE --------------------------
	.section	.nv.info._ZN7cutlass13device_kernelIN5flash19enable_sm80_to_sm89INS1_16FlashAttnBwdSm80INS1_25CollectiveMainloopBwdSm80ILi2ELi2EN4cute5tupleIJNS5_1CILi64EEENS7_ILi128EEES8_EEENS_6half_tEfNS_4arch4Sm80ELb0ELb0ELb0ELb1ELb0ELb0ELb0ELb0ELi2ELi2ELi4ELi2ELb1EEENS1_24CollectiveEpilogueBwdGQAISA_fSD_Li256ELb1ELb0EEENS1_19SingleTileSchedulerILb1ELb0ELb0ELi128EEEEEEEEEvNT_6ParamsE,"",@"SHT_CUDA_INFO"
	.sectionflags	@""
	.align	4


	//----- nvinfo : EIATTR_CUDA_API_VERSION
	.align		4
        /*0000*/ 	.byte	0x04, 0x37
        /*0002*/ 	.short	(.L_408 - .L_407)
.L_407:
        /*0004*/ 	.word	0x00000082


	//----- nvinfo : EIATTR_KPARAM_INFO
	.align		4
.L_408:
        /*0008*/ 	.byte	0x04, 0x17
        /*000a*/ 	.short	(.L_410 - .L_409)
.L_409:
        /*000c*/ 	.word	0x00000000
        /*0010*/ 	.short	0x0000
        /*0012*/ 	.short	0x0000
        /*0014*/ 	.byte	0x00, 0xf0, 0xe1, 0x09


	//----- nvinfo : EIATTR_SPARSE_MMA_MASK
	.align		4
.L_410:
        /*0018*/ 	.byte	0x03, 0x50
        /*001a*/ 	.short	0x0000


	//----- nvinfo : EIATTR_MAXREG_COUNT
	.align		4
        /*001c*/ 	.byte	0x03, 0x1b
        /*001e*/ 	.short	0x00ff


	//----- nvinfo : EIATTR_MERCURY_ISA_VERSION
	.align		4
        /*0020*/ 	.byte	0x03, 0x5f
        /*0022*/ 	.short	0x0101


	//----- nvinfo : EIATTR_EXIT_INSTR_OFFSETS
	.align		4
        /*0024*/ 	.byte	0x04, 0x1c
        /*0026*/ 	.short	(.L_412 - .L_411)


	//   ....[0]....
.L_411:
        /*0028*/ 	.word	0x00000010


	//----- nvinfo : EIATTR_MAX_THREADS
	.align		4
.L_412:
        /*002c*/ 	.byte	0x04, 0x05
        /*002e*/ 	.short	(.L_414 - .L_413)
.L_413:
        /*0030*/ 	.word	0x00000100
        /*0034*/ 	.word	0x00000001
        /*0038*/ 	.word	0x00000001


	//----- nvinfo : EIATTR_CBANK_PARAM_SIZE
	.align		4
.L_414:
        /*003c*/ 	.byte	0x03, 0x19
        /*003e*/ 	.short	0x0278


	//----- nvinfo : EIATTR_PARAM_CBANK
	.align		4
        /*0040*/ 	.byte	0x04, 0x0a
        /*0042*/ 	.short	(.L_416 - .L_415)
	.align		4
.L_415:
        /*0044*/ 	.word	index@(.nv.constant0._ZN7cutlass13device_kernelIN5flash19enable_sm80_to_sm89INS1_16FlashAttnBwdSm80INS1_25CollectiveMainloopBwdSm80ILi2ELi2EN4cute5tupleIJNS5_1CILi64EEENS7_ILi128EEES8_EEENS_6half_tEfNS_4arch4Sm80ELb0ELb0ELb0ELb1ELb0ELb0ELb0ELb0ELi2ELi2ELi4ELi2ELb1EEENS1_24CollectiveEpilogueBwdGQAISA_fSD_Li256ELb1ELb0EEENS1_19SingleTileSchedulerILb1ELb0ELb0ELi128EEEEEEEEEvNT_6ParamsE)
        /*0048*/ 	.short	0x0210
        /*004a*/ 	.short	0x0278


	//----- nvinfo : EIATTR_SW_WAR
	.align		4
.L_416:
        /*004c*/ 	.byte	0x04, 0x36
        /*004e*/ 	.short	(.L_418 - .L_417)
.L_417:
        /*0050*/ 	.word	0x00000008
.L_418:


//--------------------- .nv.info._ZN7cutlass13device_kernelIN5flash19enable_sm80_to_sm89INS1_16FlashAttnBwdSm80INS1_25CollectiveMainloopBwdSm80ILi2ELi2EN4cute5tupleIJNS5_1CILi64EEENS7_ILi128EEES8_EEENS_6half_tEfNS_4arch4Sm80ELb0ELb0ELb0ELb1ELb1ELb0ELb0ELb0ELi2ELi2ELi4ELi2ELb1EEENS1_24CollectiveEpilogueBwdGQAISA_fSD_Li256ELb1ELb1EEENS1_19SingleTileSchedulerILb1ELb0ELb0ELi128EEEEEEEEEvNT_6ParamsE --------------------------
	.section	.nv.info._ZN7cutlass13device_kernelIN5flash19enable_sm80_to_sm89INS1_16FlashAttnBwdSm80INS1_25CollectiveMainloopBwdSm80ILi2ELi2EN4cute5tupleIJNS5_1CILi64EEENS7_ILi128EEES8_EEENS_6half_tEfNS_4arch4Sm80ELb0ELb0ELb0ELb1ELb1ELb0ELb0ELb0ELi2ELi2ELi4ELi2ELb1EEENS1_24CollectiveEpilogueBwdGQAISA_fSD_Li256ELb1ELb1EEENS1_19SingleTileSchedulerILb1ELb0ELb0ELi128EEEEEEEEEvNT_6ParamsE,"",@"SHT_CUDA_INFO"
	.sectionflags	@""
	.align	4


	//----- nvinfo : EIATTR_CUDA_API_VERSION
	.align		4
        /*0000*/ 	.byte	0x04, 0x37
        /*0002*/ 	.short	(.L_420 - .L_419)
.L_419:
        /*0004*/ 	.word	0x00000082


	//----- nvinfo : EIATTR_KPARAM_INFO
	.align		4
.L_420:
        /*0008*/ 	.byte	0x04, 0x17
        /*000a*/ 	.short	(.L_422 - .L_421)
.L_421:
        /*000c*/ 	.word	0x00000000
        /*0010*/ 	.short	0x0000
        /*0012*/ 	.short	0x0000
        /*0014*/ 	.byte	0x00, 0xf0, 0xe1, 0x09


	//----- nvinfo : EIATTR_SPARSE_MMA_MASK
	.align		4
.L_422:
        /*0018*/ 	.byte	0x03, 0x50
        /*001a*/ 	.short	0x0000


	//----- nvinfo : EIATTR_MAXREG_COUNT
	.align		4
        /*001c*/ 	.byte	0x03, 0x1b
        /*001e*/ 	.short	0x00ff


	//----- nvinfo : EIATTR_MERCURY_ISA_VERSION
	.align		4
        /*0020*/ 	.byte	0x03, 0x5f
        /*0022*/ 	.short	0x0101


	//----- nvinfo : EIATTR_EXIT_INSTR_OFFSETS
	.align		4
        /*0024*/ 	.byte	0x04, 0x1c
        /*0026*/ 	.short	(.L_424 - .L_423)


	//   ....[0]....
.L_423:
        /*0028*/ 	.word	0x00000010


	//----- nvinfo : EIATTR_MAX_THREADS
	.align		4
.L_424:
        /*002c*/ 	.byte	0x04, 0x05
        /*002e*/ 	.short	(.L_426 - .L_425)
.L_425:
        /*0030*/ 	.word	0x00000100
        /*0034*/ 	.word	0x00000001
        /*0038*/ 	.word	0x00000001


	//----- nvinfo : EIATTR_CBANK_PARAM_SIZE
	.align		4
.L_426:
        /*003c*/ 	.byte	0x03, 0x19
        /*003e*/ 	.short	0x0278


	//----- nvinfo : EIATTR_PARAM_CBANK
	.align		4
        /*0040*/ 	.byte	0x04, 0x0a
        /*0042*/ 	.short	(.L_428 - .L_427)
	.align		4
.L_427:
        /*0044*/ 	.word	index@(.nv.constant0._ZN7cutlass13device_kernelIN5flash19enable_sm80_to_sm89INS1_16FlashAttnBwdSm80INS1_25CollectiveMainloopBwdSm80ILi2ELi2EN4cute5tupleIJNS5_1CILi64EEENS7_ILi128EEES8_EEENS_6half_tEfNS_4arch4Sm80ELb0ELb0ELb0ELb1ELb1ELb0ELb0ELb0ELi2ELi2ELi4ELi2ELb1EEENS1_24CollectiveEpilogueBwdGQAISA_fSD_Li256ELb1ELb1EEENS1_19SingleTileSchedulerILb1ELb0ELb0ELi128EEEEEEEEEvNT_6ParamsE)
        /*0048*/ 	.short	0x0210
        /*004a*/ 	.short	0x0278


	//----- nvinfo : EIATTR_SW_WAR
	.align		4
.L_428:
        /*004c*/ 	.byte	0x04, 0x36
        /*004e*/ 	.short	(.L_430 - .L_429)
.L_429:
        /*0050*/ 	.word	0x00000008
.L_430:


//--------------------- .nv.info._ZN7cutlass13device_kernelIN5flash19enable_sm80_to_sm89INS1_16FlashAttnBwdSm80INS1_25CollectiveMainloopBwdSm80ILi2ELi2EN4cute5tupleIJNS5_1CILi64EEENS7_ILi128EEES8_EEENS_6half_tEfNS_4arch4Sm80ELb0ELb1ELb0ELb0ELb0ELb0ELb0ELb0ELi2ELi2ELi4ELi2ELb1EEENS1_21CollectiveEpilogueBwdISA_SB_SD_Li256ELb0ELb0ELi2EEENS1_19SingleTileSchedulerILb0ELb0ELb0ELi128EEEEEEEEEvNT_6ParamsE --------------------------
	.section	.nv.info._ZN7cutlass13device_kernelIN5flash19enable_sm80_to_sm89INS1_16FlashAttnBwdSm80INS1_25CollectiveMainloopBwdSm80ILi2ELi2EN4cute5tupleIJNS5_1CILi64EEENS7_ILi128EEES8_EEENS_6half_tEfNS_4arch4Sm80ELb0ELb1ELb0ELb0ELb0ELb0ELb0ELb0ELi2ELi2ELi4ELi2ELb1EEENS1_21CollectiveEpilogueBwdISA_SB_SD_Li256ELb0ELb0ELi2EEENS1_19SingleTileSchedulerILb0ELb0ELb0ELi128EEEEEEEEEvNT_6ParamsE,"",@"SHT_CUDA_INFO"
	.sectionflags	@""
	.align	4


	//----- nvinfo : EIATTR_CUDA_API_VERSION
	.align		4
        /*0000*/ 	.byte	0x04, 0x37
        /*0002*/ 	.short	(.L_432 - .L_431)
.L_431:
        /*0004*/ 	.word	0x00000082


	//----- nvinfo : EIATTR_KPARAM_INFO
	.align		4
.L_432:
        /*0008*/ 	.byte	0x04, 0x17
        /*000a*/ 	.short	(.L_434 - .L_433)
.L_433:
        /*000c*/ 	.word	0x00000000
        /*0010*/ 	.short	0x0000
        /*0012*/ 	.short	0x0000
        /*0014*/ 	.byte	0x00, 0xf0, 0xc1, 0x09


	//----- nvinfo : EIATTR_SPARSE_MMA_MASK
	.align		4
.L_434:
        /*0018*/ 	.byte	0x03, 0x50
        /*001a*/ 	.short	0x0000


	//----- nvinfo : EIATTR_MAXREG_COUNT
	.align		4
        /*001c*/ 	.byte	0x03, 0x1b
        /*001e*/ 	.short	0x00ff


	//----- nvinfo : EIATTR_MERCURY_ISA_VERSION
	.align		4
        /*0020*/ 	.byte	0x03, 0x5f
        /*0022*/ 	.short	0x0101


	//----- nvinfo : EIATTR_EXIT_INSTR_OFFSETS
	.align		4
        /*0024*/ 	.byte	0x04, 0x1c
        /*0026*/ 	.short	(.L_436 - .L_435)


	//   ....[0]....
.L_435:
        /*0028*/ 	.word	0x00000010


	//----- nvinfo : EIATTR_MAX_THREADS
	.align		4
.L_436:
        /*002c*/ 	.byte	0x04, 0x05
        /*002e*/ 	.short	(.L_438 - .L_437)
.L_437:
        /*0030*/ 	.word	0x00000100
        /*0034*/ 	.word	0x00000001
        /*0038*/ 	.word	0x00000001


	//----- nvinfo : EIATTR_CBANK_PARAM_SIZE
	.align		4
.L_438:
        /*003c*/ 	.byte	0x03, 0x19
        /*003e*/ 	.short	0x0270


	//----- nvinfo : EIATTR_PARAM_CBANK
	.align		4
        /*0040*/ 	.byte	0x04, 0x0a
        /*0042*/ 	.short	(.L_440 - .L_439)
	.align		4
.L_439:
        /*0044*/ 	.word	index@(.nv.constant0._ZN7cutlass13device_kernelIN5flash19enable_sm80_to_sm89INS1_16FlashAttnBwdSm80INS1_25CollectiveMainloopBwdSm80ILi2ELi2EN4cute5tupleIJNS5_1CILi64EEENS7_ILi128EEES8_EEENS_6half_tEfNS_4arch4Sm80ELb0ELb1ELb0ELb0ELb0ELb0ELb0ELb0ELi2ELi2ELi4ELi2ELb1EEENS1_21CollectiveEpilogueBwdISA_SB_SD_Li256ELb0ELb0ELi2EEENS1_19SingleTileSchedulerILb0ELb0ELb0ELi128EEEEEEEEEvNT_6ParamsE)
        /*0048*/ 	.short	0x0210
        /*004a*/ 	.short	0x0270


	//----- nvinfo : EIATTR_SW_WAR
	.align		4
.L_440:
        /*004c*/ 	.byte	0x04, 0x36
        /*004e*/ 	.short	(.L_442 - .L_441)
.L_441:
        /*0050*/ 	.word	0x00000008
.L_442:


//--------------------- .nv.info._ZN7cutlass13device_kernelIN5flash19enable_sm80_to_sm89INS1_16FlashAttnBwdSm80INS1_25CollectiveMainloopBwdSm80ILi2ELi2EN4cute5tupleIJNS5_1CILi64EEENS7_ILi128EEES8_EEENS_6half_tEfNS_4arch4Sm80ELb0ELb1ELb0ELb0ELb1ELb0ELb0ELb0ELi2ELi2ELi4ELi2ELb1EEENS1_21CollectiveEpilogueBwdISA_SB_SD_Li256ELb0ELb0ELi2EEENS1_19SingleTileSchedulerILb0ELb0ELb0ELi128EEEEEEEEEvNT_6ParamsE --------------------------
	.section	.nv.info._ZN7cutlass13device_kernelIN5flash19enable_sm80_to_sm89INS1_16FlashAttnBwdSm80INS1_25CollectiveMainloopBwdSm80ILi2ELi2EN4cute5tupleIJNS5_1CILi64EEENS7_ILi128EEES8_EEENS_6half_tEfNS_4arch4Sm80ELb0ELb1ELb0ELb0ELb1ELb0ELb0ELb0ELi2ELi2ELi4ELi2ELb1EEENS1_21CollectiveEpilogueBwdISA_SB_SD_Li256ELb0ELb0ELi2EEENS1_19SingleTileSchedulerILb0ELb0ELb0ELi128EEEEEEEEEvNT_6ParamsE,"",@"SHT_CUDA_INFO"
	.sectionflags	@""
	.align	4


	//----- nvinfo : EIATTR_CUDA_API_VERSION
	.align		4
        /*0000*/ 	.byte	0x04, 0x37
        /*0002*/ 	.short	(.L_444 - .L_443)
.L_443:
        /*0004*/ 	.word	0x00000082


	//----- nvinfo : EIATTR_KPARAM_INFO
	.align		4
.L_444:
        /*0008*/ 	.byte	0x04, 0x17
        /*000a*/ 	.short	(.L_446 - .L_445)
.L_445:
        /*000c*/ 	.word	0x00000000
        /*0010*/ 	.short	0x0000
        /*0012*/ 	.short	0x0000
        /*0014*/ 	.byte	0x00, 0xf0, 0xc1, 0x09


	//----- nvinfo : EIATTR_SPARSE_MMA_MASK
	.align		4
.L_446:
        /*0018*/ 	.byte	0x03, 0x50
        /*001a*/ 	.short	0x0000


	//----- nvinfo : EIATTR_MAXREG_COUNT
	.align		4
        /*001c*/ 	.byte	0x03, 0x1b
        /*001e*/ 	.short	0x00ff


	//----- nvinfo : EIATTR_MERCURY_ISA_VERSION
	.align		4
        /*0020*/ 	.byte	0x03, 0x5f
        /*0022*/ 	.short	0x0101


	//----- nvinfo : EIATTR_EXIT_INSTR_OFFSETS
	.align		4
        /*0024*/ 	.byte	0x04, 0x1c
        /*0026*/ 	.short	(.L_448 - .L_447)


	//   ....[0]....
.L_447:
        /*0028*/ 	.word	0x00000010


	//----- nvinfo : EIATTR_MAX_THREADS
	.align		4
.L_448:
        /*002c*/ 	.byte	0x04, 0x05
        /*002e*/ 	.short	(.L_450 - .L_449)
.L_449:
        /*0030*/ 	.word	0x00000100
        /*0034*/ 	.word	0x00000001
        /*0038*/ 	.word	0x00000001


	//----- nvinfo : EIATTR_CBANK_PARAM_SIZE
	.align		4
.L_450:
        /*003c*/ 	.byte	0x03, 0x19
        /*003e*/ 	.short	0x0270


	//----- nvinfo : EIATTR_PARAM_CBANK
	.align		4
        /*0040*/ 	.byte	0x04, 0x0a
        /*0042*/ 	.short	(.L_452 - .L_451)
	.align		4
.L_451:
        /*0044*/ 	.word	index@(.nv.constant0._ZN7cutlass13device_kernelIN5flash19enable_sm80_to_sm89INS1_16FlashAttnBwdSm80INS1_25CollectiveMainloopBwdSm80ILi2ELi2EN4cute5tupleIJNS5_1CILi64EEENS7_ILi128EEES8_EEENS_6half_tEfNS_4arch4Sm80ELb0ELb1ELb0ELb0ELb1ELb0ELb0ELb0ELi2ELi2ELi4ELi2ELb1EEENS1_21CollectiveEpilogueBwdISA_SB_SD_Li256ELb0ELb0ELi2EEENS1_19SingleTileSchedulerILb0ELb0ELb0ELi128EEEEEEEEEvNT_6ParamsE)
        /*0048*/ 	.short	0x0210
        /*004a*/ 	.short	0x0270


	//----- nvinfo : EIATTR_SW_WAR
	.align		4
.L_452:
        /*004c*/ 	.byte	0x04, 0x36
        /*004e*/ 	.short	(.L_454 - .L_453)
.L_453:
        /*0050*/ 	.word	0x00000008
.L_454:


//--------------------- .nv.info._ZN7cutlass13device_kernelIN5flash19enable_sm80_to_sm89INS1_16FlashAttnBwdSm80INS1_25CollectiveMainloopBwdSm80ILi2ELi2EN4cute5tupleIJNS5_1CILi64EEENS7_ILi128EEES8_EEENS_6half_tEfNS_4arch4Sm80ELb0ELb1ELb0ELb0ELb0ELb0ELb0ELb0ELi2ELi2ELi4ELi2ELb1EEENS1_24CollectiveEpilogueBwdGQAISA_fSD_Li256ELb0ELb0EEENS1_19SingleTileSchedulerILb0ELb0ELb0ELi128EEEEEEEEEvNT_6ParamsE --------------------------
	.section	.nv.info._ZN7cutlass13device_kernelIN5flash19enable_sm80_to_sm89INS1_16FlashAttnBwdSm80INS1_25CollectiveMainloopBwdSm80ILi2ELi2EN4cute5tupleIJNS5_1CILi64EEENS7_ILi128EEES8_EEENS_6half_tEfNS_4arch4Sm80ELb0ELb1ELb0ELb0ELb0ELb0ELb0ELb0ELi2ELi2ELi4ELi2ELb1EEENS1_24CollectiveEpilogueBwdGQAISA_fSD_Li256ELb0ELb0EEENS1_19SingleTileSchedulerILb0ELb0ELb0ELi128EEEEEEEEEvNT_6ParamsE,"",@"SHT_CUDA_INFO"
	.sectionflags	@""
	.align	4


	//----- nvinfo : EIATTR_CUDA_API_VERSION
	.align		4
        /*0000*/ 	.byte	0x04, 0x37
        /*0002*/ 	.short	(.L_456 - .L_455)
.L_455:
        /*0004*/ 	.word	0x00000082


	//----- nvinfo : EIATTR_KPARAM_INFO
	.align		4
.L_456:
        /*0008*/ 	.byte	0x04, 0x17
        /*000a*/ 	.short	(.L_458 - .L_457)
.L_457:
        /*000c*/ 	.word	0x00000000
        /*0010*/ 	.short	0x0000
        /*0012*/ 	.short	0x0000
        /*0014*/ 	.byte	0x00, 0xf0, 0xe1, 0x09


	//----- nvinfo : EIATTR_SPARSE_MMA_MASK
	.align		4
.L_458:
        /*0018*/ 	.byte	0x03, 0x50
        /*001a*/ 	.short	0x0000


	//----- nvinfo : EIATTR_MAXREG_COUNT
	.align		4
        /*001c*/ 	.byte	0x03, 0x1b
        /*001e*/ 	.short	0x00ff


	//----- nvinfo : EIATTR_MERCURY_ISA_VERSION
	.align		4
        /*0020*/ 	.byte	0x03, 0x5f
        /*0022*/ 	.short	0x0101


	//----- nvinfo : EIATTR_EXIT_INSTR_OFFSETS
	.align		4
        /*0024*/ 	.byte	0x04, 0x1c
        /*0026*/ 	.short	(.L_460 - .L_459)


	//   ....[0]....
.L_459:
        /*0028*/ 	.word	0x00000010


	//----- nvinfo : EIATTR_MAX_THREADS
	.align		4
.L_460:
        /*002c*/ 	.byte	0x04, 0x05
        /*002e*/ 	.short	(.L_462 - .L_461)
.L_461:
        /*0030*/ 	.word	0x00000100
        /*0034*/ 	.word	0x00000001
        /*0038*/ 	.word	0x00000001


	//----- nvinfo : EIATTR_CBANK_PARAM_SIZE
	.align		4
.L_462:
        /*003c*/ 	.byte	0x03, 0x19
        /*003e*/ 	.short	0x0278


	//----- nvinfo : EIATTR_PARAM_CBANK
	.align		4
        /*0040*/ 	.byte	0x04, 0x0a
        /*0042*/ 	.short	(.L_464 - .L_463)
	.align		4
.L_463:
        /*0044*/ 	.word	index@(.nv.constant0._ZN7cutlass13device_kernelIN5flash19enable_sm80_to_sm89INS1_16FlashAttnBwdSm80INS1_25CollectiveMainloopBwdSm80ILi2ELi2EN4cute5tupleIJNS5_1CILi64EEENS7_ILi128EEES8_EEENS_6half_tEfNS_4arch4Sm80ELb0ELb1ELb0ELb0ELb0ELb0ELb0ELb0ELi2ELi2ELi4ELi2ELb1EEENS1_24CollectiveEpilogueBwdGQAISA_fSD_Li256ELb0ELb0EEENS1_19SingleTileSchedulerILb0ELb0ELb0ELi128EEEEEEEEEvNT_6ParamsE)
        /*0048*/ 	.short	0x0210
        /*004a*/ 	.short	0x0278


	//----- nvinfo : EIATTR_SW_WAR
	.align		4
.L_464:
        /*004c*/ 	.byte	0x04, 0x36
        /*004e*/ 	.short	(.L_466 - .L_465)
.L_465:
        /*0050*/ 	.word	0x00000008
.L_466:


//--------------------- .nv.info._ZN7cutlass13device_kernelIN5flash19enable_sm80_to_sm89INS1_16FlashAttnBwdSm80INS1_25CollectiveMainloopBwdSm80ILi2ELi2EN4cute5tupleIJNS5_1CILi64EEENS7_ILi128EEES8_EEENS_6half_tEfNS_4arch4Sm80ELb0ELb1ELb0ELb0ELb1ELb0ELb0ELb0ELi2ELi2ELi4ELi2ELb1EEENS1_24CollectiveEpilogueBwdGQAISA_fSD_Li256ELb0ELb1EEENS1_19SingleTileSchedulerILb0ELb0ELb0ELi128EEEEEEEEEvNT_6ParamsE --------------------------
	.section	.nv.info._ZN7cutlass13device_kernelIN5flash19enable_sm80_to_sm89INS1_16FlashAttnBwdSm80INS1_25CollectiveMainloopBwdSm80ILi2ELi2EN4cute5tupleIJNS5_1CILi64EEENS7_ILi128EEES8_EEENS_6half_tEfNS_4arch4Sm80ELb0ELb1ELb0ELb0ELb1ELb0ELb0ELb0ELi2ELi2ELi4ELi2ELb1EEENS1_24CollectiveEpilogueBwdGQAISA_fSD_Li256ELb0ELb1EEENS1_19SingleTileSchedulerILb0ELb0ELb0ELi128EEEEEEEEEvNT_6ParamsE,"",@"SHT_CUDA_INFO"
	.sectionflags	@""
	.align	4


	//----- nvinfo : EIATTR_CUDA_API_VERSION
	.align		4
        /*0000*/ 	.byte	0x04, 0x37
        /*0002*/ 	.short	(.L_468 - .L_467)
.L_467:
        /*0004*/ 	.word	0x00000082


	//----- nvinfo : EIATTR_KPARAM_INFO
	.align		4
.L_468:
        /*0008*/ 	.byte	0x04, 0x17
        /*000a*/ 	.short	(.L_470 - .L_469)
.L_469:
        /*000c*/ 	.word	0x00000000
        /*0010*/ 	.short	0x0000
        /*0012*/ 	.short	0x0000
        /*0014*/ 	.byte	0x00, 0xf0, 0xe1, 0x09


	//----- nvinfo : EIATTR_SPARSE_MMA_MASK
	.align		4
.L_470:
        /*0018*/ 	.byte	0x03, 0x50
        /*001a*/ 	.short	0x0000


	//----- nvinfo : EIATTR_MAXREG_COUNT
	.align		4
        /*001c*/ 	.byte	0x03, 0x1b
        /*001e*/ 	.short	0x00ff


	//----- nvinfo : EIATTR_MERCURY_ISA_VERSION
	.align		4
        /*0020*/ 	.byte	0x03, 0x5f
        /*0022*/ 	.short	0x0101


	//----- nvinfo : EIATTR_EXIT_INSTR_OFFSETS
	.align		4
        /*0024*/ 	.byte	0x04, 0x1c
        /*0026*/ 	.short	(.L_472 - .L_471)


	//   ....[0]....
.L_471:
        /*0028*/ 	.word	0x00000010


	//----- nvinfo : EIATTR_MAX_THREADS
	.align		4
.L_472:
        /*002c*/ 	.byte	0x04, 0x05
        /*002e*/ 	.short	(.L_474 - .L_473)
.L_473:
        /*0030*/ 	.word	0x00000100
        /*0034*/ 	.word	0x00000001
        /*0038*/ 	.word	0x00000001


	//----- nvinfo : EIATTR_CBANK_PARAM_SIZE
	.align		4
.L_474:
        /*003c*/ 	.byte	0x03, 0x19
        /*003e*/ 	.short	0x0278


	//----- nvinfo : EIATTR_PARAM_CBANK
	.align		4
        /*0040*/ 	.byte	0x04, 0x0a
        /*0042*/ 	.short	(.L_476 - .L_475)
	.align		4
.L_475:
        /*0044*/ 	.word	index@(.nv.constant0._ZN7cutlass13device_kernelIN5flash19enable_sm80_to_sm89INS1_16FlashAttnBwdSm80INS1_25CollectiveMainloopBwdSm80ILi2ELi2EN4cute5tupleIJNS5_1CILi64EEENS7_ILi128EEES8_EEENS_6half_tEfNS_4arch4Sm80ELb0ELb1ELb0ELb0ELb1ELb0ELb0ELb0ELi2ELi2ELi4ELi2ELb1EEENS1_24CollectiveEpilogueBwdGQAISA_fSD_Li256ELb0ELb1EEENS1_19SingleTileSchedulerILb0ELb0ELb0ELi128EEEEEEEEEvNT_6ParamsE)
        /*0048*/ 	.short	0x0210
        /*004a*/ 	.short	0x0278


	//----- nvinfo : EIATTR_SW_WAR
	.align		4
.L_476:
        /*004c*/ 	.byte	0x04, 0x36
        /*004e*/ 	.short	(.L_478 - .L_477)
.L_477:
        /*0050*/ 	.word	0x00000008
.L_478:


//--------------------- .nv.info._ZN7cutlass13device_kernelIN5flash19enable_sm80_to_sm89INS1_16FlashAttnBwdSm80INS1_25CollectiveMainloopBwdSm80ILi2ELi2EN4cute5tupleIJNS5_1CILi64EEENS7_ILi128EEES8_EEENS_6half_tEfNS_4arch4Sm80ELb0ELb1ELb0ELb1ELb0ELb0ELb0ELb0ELi2ELi2ELi4ELi2ELb1EEENS1_21CollectiveEpilogueBwdISA_SB_SD_Li256ELb1ELb0ELi2EEENS1_19SingleTileSchedulerILb1ELb0ELb0ELi128EEEEEEEEEvNT_6ParamsE --------------------------
	.section	.nv.info._ZN7cutlass13device_kernelIN5flash19enable_sm80_to_sm89INS1_16FlashAttnBwdSm80INS1_25CollectiveMainloopBwdSm80ILi2ELi2EN4cute5tupleIJNS5_1CILi64EEENS7_ILi128EEES8_EEENS_6half_tEfNS_4arch4Sm80ELb0ELb1ELb0ELb1ELb0ELb0ELb0ELb0ELi2ELi2ELi4ELi2ELb1EEENS1_21CollectiveEpilogueBwdISA_SB_SD_Li256ELb1ELb0ELi2EEENS1_19SingleTileSchedulerILb1ELb0ELb0ELi128EEEEEEEEEvNT_6ParamsE,"",@"SHT_CUDA_INFO"
	.sectionflags	@""
	.align	4


	//----- nvinfo : EIATTR_CUDA_API_VERSION
	.align		4
        /*0000*/ 	.byte	0x04, 0x37
        /*0002*/ 	.short	(.L_480 - .L_479)
.L_479:
        /*0004*/ 	.word	0x00000082


	//----- nvinfo : EIATTR_KPARAM_INFO
	.align		4
.L_480:
        /*0008*/ 	.byte	0x04, 0x17
        /*000a*/ 	.short	(.L_482 - .L_481)
.L_481:
        /*000c*/ 	.word	0x00000000
        /*0010*/ 	.short	0x0000
        /*0012*/ 	.short	0x0000
        /*0014*/ 	.byte	0x00, 0xf0, 0xc1, 0x09


	//----- nvinfo : EIATTR_SPARSE_MMA_MASK
	.align		4
.L_482:
        /*0018*/ 	.byte	0x03, 0x50
        /*001a*/ 	.short	0x0000


	//----- nvinfo : EIATTR_MAXREG_COUNT
	.align		4
        /*001c*/ 	.byte	0x03, 0x1b
        /*001e*/ 	.short	0x00ff


	//----- nvinfo : EIATTR_MERCURY_ISA_VERSION
	.align		4
        /*0020*/ 	.byte	0x03, 0x5f
        /*0022*/ 	.short	0x0101


	//----- nvinfo : EIATTR_EXIT_INSTR_OFFSETS
	.align		4
        /*0024*/ 	.byte	0x04, 0x1c
        /*0026*/ 	.short	(.L_484 - .L_483)


	//   ....[0]....
.L_483:
        /*0028*/ 	.word	0x00000010


	//----- nvinfo : EIATTR_MAX_THREADS
	.align		4
.L_484:
        /*002c*/ 	.byte	0x04, 0x05
        /*002e*/ 	.short	(.L_486 - .L_485)
.L_485:
        /*0030*/ 	.word	0x00000100
        /*0034*/ 	.word	0x00000001
        /*0038*/ 	.word	0x00000001


	//----- nvinfo : EIATTR_CBANK_PARAM_SIZE
	.align		4
.L_486:
        /*003c*/ 	.byte	0x03, 0x19
        /*003e*/ 	.short	0x0270


	//----- nvinfo : EIATTR_PARAM_CBANK
	.align		4
        /*0040*/ 	.byte	0x04, 0x0a
        /*0042*/ 	.short	(.L_488 - .L_487)
	.align		4
.L_487:
        /*0044*/ 	.word	index@(.nv.constant0._ZN7cutlass13device_kernelIN5flash19enable_sm80_to_sm89INS1_16FlashAttnBwdSm80INS1_25CollectiveMainloopBwdSm80ILi2ELi2EN4cute5tupleIJNS5_1CILi64EEENS7_ILi128EEES8_EEENS_6half_tEfNS_4arch4Sm80ELb0ELb1ELb0ELb1ELb0ELb0ELb0ELb0ELi2ELi2ELi4ELi2ELb1EEENS1_21CollectiveEpilogueBwdISA_SB_SD_Li256ELb1ELb0ELi2EEENS1_19SingleTileSchedulerILb1ELb0ELb0ELi128EEEEEEEEEvNT_6ParamsE)
        /*0048*/ 	.short	0x0210
        /*004a*/ 	.short	0x0270


	//----- nvinfo : EIATTR_SW_WAR
	.align		4
.L_488:
        /*004c*/ 	.byte	0x04, 0x36
        /*004e*/ 	.short	(.L_490 - .L_489)
.L_489:
        /*0050*/ 	.word	0x00000008
.L_490:


//--------------------- .nv.info._ZN7cutlass13device_kernelIN5flash19enable_sm80_to_sm89INS1_16FlashAttnBwdSm80INS1_25CollectiveMainloopBwdSm80ILi2ELi2EN4cute5tupleIJNS5_1CILi64EEENS7_ILi128EEES8_EEENS_6half_tEfNS_4arch4Sm80ELb0ELb1ELb0ELb1ELb1ELb0ELb0ELb0ELi2ELi2ELi4ELi2ELb1EEENS1_21CollectiveEpilogueBwdISA_SB_SD_Li256ELb1ELb0ELi2EEENS1_19SingleTileSchedulerILb1ELb0ELb0ELi128EEEEEEEEEvNT_6ParamsE --------------------------
	.section	.nv.info._ZN7cutlass13device_kernelIN5flash19enable_sm80_to_sm89INS1_16FlashAttnBwdSm80INS1_25CollectiveMainloopBwdSm80ILi2ELi2EN4cute5tupleIJNS5_1CILi64EEENS7_ILi128EEES8_EEENS_6half_tEfNS_4arch4Sm80ELb0ELb1ELb0ELb1ELb1ELb0ELb0ELb0ELi2ELi2ELi4ELi2ELb1EEENS1_21CollectiveEpilogueBwdISA_SB_SD_Li256ELb1ELb0ELi2EEENS1_19SingleTileSchedulerILb1ELb0ELb0ELi128EEEEEEEEEvNT_6ParamsE,"",@"SHT_CUDA_INFO"
	.sectionflags	@""
	.align	4


	//----- nvinfo : EIATTR_CUDA_API_VERSION
	.align		4
        /*0000*/ 	.byte	0x04, 0x37
        /*0002*/ 	.short	(.L_492 - .L_491)
.L_491:
        /*0004*/ 	.word	0x00000082


	//----- nvinfo : EIATTR_KPARAM_INFO
	.align		4
.L_492:
        /*0008*/ 	.byte	0x04, 0x17
        /*000a*/ 	.short	(.L_494 - .L_493)
.L_493:
        /*000c*/ 	.word	0x00000000
        /*0010*/ 	.short	0x0000
        /*0012*/ 	.short	0x0000
        /*0014*/ 	.byte	0x00, 0xf0, 0xc1, 0x09


	//----- nvinfo : EIATTR_SPARSE_MMA_MASK
	.align		4
.L_494:
        /*0018*/ 	.byte	0x03, 0x50
        /*001a*/ 	.short	0x0000


	//----- nvinfo : EIATTR_MAXREG_COUNT
	.align		4
        /*001c*/ 	.byte	0x03, 0x1b
        /*001e*/ 	.short	0x00ff


	//----- nvinfo : EIATTR_MERCURY_ISA_VERSION
	.align		4
        /*0020*/ 	.byte	0x03, 0x5f
        /*0022*/ 	.short	0x0101


	//----- nvinfo : EIATTR_EXIT_INSTR_OFFSETS
	.align		4
        /*0024*/ 	.byte	0x04, 0x1c
        /*0026*/ 	.short	(.L_496 - .L_495)


	//   ....[0]....
.L_495:
        /*0028*/ 	.word	0x00000010


	//----- nvinfo : EIATTR_MAX_THREADS
	.align		4
.L_496:
        /*002c*/ 	.byte	0x04, 0x05
        /*002e*/ 	.short	(.L_498 - .L_497)
.L_497:
        /*0030*/ 	.word	0x00000100
        /*0034*/ 	.word	0x00000001
        /*0038*/ 	.word	0x00000001


	//----- nvinfo : EIATTR_CBANK_PARAM_SIZE
	.align		4
.L_498:
        /*003c*/ 	.byte	0x03, 0x19
        /*003e*/ 	.short	0x0270


	//----- nvinfo : EIATTR_PARAM_CBANK
	.align		4
        /*0040*/ 	.byte	0x04, 0x0a
        /*0042*/ 	.short	(.L_500 - .L_499)
	.align		4
.L_499:
        /*0044*/ 	.word	index@(.nv.constant0._ZN7cutlass13device_kernelIN5flash19enable_sm80_to_sm89INS1_16FlashAttnBwdSm80INS1_25CollectiveMainloopBwdSm80ILi2ELi2EN4cute5tupleIJNS5_1CILi64EEENS7_ILi128EEES8_EEENS_6half_tEfNS_4arch4Sm80ELb0ELb1ELb0ELb1ELb1ELb0ELb0ELb0ELi2ELi2ELi4ELi2ELb1EEENS1_21CollectiveEpilogueBwdISA_SB_SD_Li256ELb1ELb0ELi2EEENS1_19SingleTileSchedulerILb1ELb0ELb0ELi128EEEEEEEEEvNT_6ParamsE)
        /*0048*/ 	.short	0x0210
        /*004a*/ 	.short	0x0270


	//----- nvinfo : EIATTR_SW_WAR
	.align		4
.L_500:
        /*004c*/ 	.byte	0x04, 0x36
        /*004e*/ 	.short	(.L_502 - .L_501)
.L_501:
        /*0050*/ 	.word	0x00000008
.L_502:


//--------------------- .nv.info._ZN7cutlass13device_kernelIN5flash19enable_sm80_to_sm89INS1_16FlashAttnBwdSm80INS1_25CollectiveMainloopBwdSm80ILi2ELi2EN4cute5tupleIJNS5_1CILi64EEENS7_ILi128EEES8_EEENS_6half_tEfNS_4arch4Sm80ELb0ELb1ELb0ELb1ELb0ELb0ELb0ELb0ELi2ELi2ELi4ELi2ELb1EEENS1_24CollectiveEpilogueBwdGQAISA_fSD_Li256ELb1ELb0EEENS1_19SingleTileSchedulerILb1ELb0ELb0ELi128EEEEEEEEEvNT_6ParamsE --------------------------
	.section	.nv.info._ZN7cutlass13device_kernelIN5flash19enable_sm80_to_sm89INS1_16FlashAttnBwdSm80INS1_25CollectiveMainloopBwdSm80ILi2ELi2EN4cute5tupleIJNS5_1CILi64EEENS7_ILi128EEES8_EEENS_6half_tEfNS_4arch4Sm80ELb0ELb1ELb0ELb1ELb0ELb0ELb0ELb0ELi2ELi2ELi4ELi2ELb1EEENS1_24CollectiveEpilogueBwdGQAISA_fSD_Li256ELb1ELb0EEENS1_19SingleTileSchedulerILb1ELb0ELb0ELi128EEEEEEEEEvNT_6ParamsE,"",@"SHT_CUDA_INFO"
	.sectionflags	@""
	.align	4


	//----- nvinfo : EIATTR_CUDA_API_VERSION
	.align		4
        /*0000*/ 	.byte	0x04, 0x37
        /*0002*/ 	.short	(.L_504 - .L_503)
.L_503:
        /*0004*/ 	.word	0x00000082


	//----- nvinfo : EIATTR_KPARAM_INFO
	.align		4
.L_504:
        /*0008*/ 	.byte	0x04, 0x17
        /*000a*/ 	.short	(.L_506 - .L_505)
.L_505:
        /*000c*/ 	.word	0x00000000
        /*0010*/ 	.short	0x0000
        /*0012*/ 	.short	0x0000
        /*0014*/ 	.byte	0x00, 0xf0, 0xe1, 0x09


	//----- nvinfo : EIATTR_SPARSE_MMA_MASK
	.align		4
.L_506:
        /*0018*/ 	.byte	0x03, 0x50
        /*001a*/ 	.short	0x0000


	//----- nvinfo : EIATTR_MAXREG_COUNT
	.align		4
        /*001c*/ 	.byte	0x03, 0x1b
        /*001e*/ 	.short	0x00ff


	//----- nvinfo : EIATTR_MERCURY_ISA_VERSION
	.align		4
        /*0020*/ 	.byte	0x03, 0x5f
        /*0022*/ 	.short	0x0101


	//----- nvinfo : EIATTR_EXIT_INSTR_OFFSETS
	.align		4
        /*0024*/ 	.byte	0x04, 0x1c
        /*0026*/ 	.short	(.L_508 - .L_507)


	//   ....[0]....
.L_507:
        /*0028*/ 	.word	0x00000010


	//----- nvinfo : EIATTR_MAX_THREADS
	.align		4
.L_508:
        /*002c*/ 	.byte	0x04, 0x05
        /*002e*/ 	.short	(.L_510 - .L_509)
.L_509:
        /*0030*/ 	.word	0x00000100
        /*0034*/ 	.word	0x00000001
        /*0038*/ 	.word	0x00000001


	//----- nvinfo : EIATTR_CBANK_PARAM_SIZE
	.align		4
.L_510:
        /*003c*/ 	.byte	0x03, 0x19
        /*003e*/ 	.short	0x0278


	//----- nvinfo : EIATTR_PARAM_CBANK
	.align		4
        /*0040*/ 	.byte	0x04, 0x0a
        /*0042*/ 	.short	(.L_512 - .L_511)
	.align		4
.L_511:
        /*0044*/ 	.word	index@(.nv.constant0._ZN7cutlass13device_kernelIN5flash19enable_sm80_to_sm89INS1_16FlashAttnBwdSm80INS1_25CollectiveMainloopBwdSm80ILi2ELi2EN4cute5tupleIJNS5_1CILi64EEENS7_ILi128EEES8_EEENS_6half_tEfNS_4arch4Sm80ELb0ELb1ELb0ELb1ELb0ELb0ELb0ELb0ELi2ELi2ELi4ELi2ELb1EEENS1_24CollectiveEpilogueBwdGQAISA_fSD_Li256ELb1ELb0EEENS1_19SingleTileSchedulerILb1ELb0ELb0ELi128EEEEEEEEEvNT_6ParamsE)
        /*0048*/ 	.short	0x0210
        /*004a*/ 	.short	0x0278


	//----- nvinfo : EIATTR_SW_WAR
	.align		4
.L_512:
        /*004c*/ 	.byte	0x04, 0x36
        /*004e*/ 	.short	(.L_514 - .L_513)
.L_513:
        /*0050*/ 	.word	0x00000008
.L_514:


//--------------------- .nv.info._ZN7cutlass13device_kernelIN5flash19enable_sm80_to_sm89INS1_16FlashAttnBwdSm80INS1_25CollectiveMainloopBwdSm80ILi2ELi2EN4cute5tupleIJNS5_1CILi64EEENS7_ILi128EEES8_EEENS_6half_tEfNS_4arch4Sm80ELb0ELb1ELb0ELb1ELb1ELb0ELb0ELb0ELi2ELi2ELi4ELi2ELb1EEENS1_24CollectiveEpilogueBwdGQAISA_fSD_Li256ELb1ELb1EEENS1_19SingleTileSchedulerILb1ELb0ELb0ELi128EEEEEEEEEvNT_6ParamsE --------------------------
	.section	.nv.info._ZN7cutlass13device_kernelIN5flash19enable_sm80_to_sm89INS1_16FlashAttnBwdSm80INS1_25CollectiveMainloopBwdSm80ILi2ELi2EN4cute5tupleIJNS5_1CILi64EEENS7_ILi128EEES8_EEENS_6half_tEfNS_4arch4Sm80ELb0ELb1ELb0ELb1ELb1ELb0ELb0ELb0ELi2ELi2ELi4ELi2ELb1EEENS1_24CollectiveEpilogueBwdGQAISA_fSD_Li256ELb1ELb1EEENS1_19SingleTileSchedulerILb1ELb0ELb0ELi128EEEEEEEEEvNT_6ParamsE,"",@"SHT_CUDA_INFO"
	.sectionflags	@""
	.align	4


	//----- nvinfo : EIATTR_CUDA_API_VERSION
	.align		4
        /*0000*/ 	.byte	0x04, 0x37
        /*0002*/ 	.short	(.L_516 - .L_515)
.L_515:
        /*0004*/ 	.word	0x00000082


	//----- nvinfo : EIATTR_KPARAM_INFO
	.align		4
.L_516:
        /*0008*/ 	.byte	0x04, 0x17
        /*000a*/ 	.short	(.L_518 - .L_517)
.L_517:
        /*000c*/ 	.word	0x00000000
        /*0010*/ 	.short	0x0000
        /*0012*/ 	.short	0x0000
        /*0014*/ 	.byte	0x00, 0xf0, 0xe1, 0x09


	//----- nvinfo : EIATTR_SPARSE_MMA_MASK
	.align		4
.L_518:
        /*0018*/ 	.byte	0x03, 0x50
        /*001a*/ 	.short	0x0000


	//----- nvinfo : EIATTR_MAXREG_COUNT
	.align		4
        /*001c*/ 	.byte	0x03, 0x1b
        /*001e*/ 	.short	0x00ff


	//----- nvinfo : EIATTR_MERCURY_ISA_VERSION
	.align		4
        /*0020*/ 	.byte	0x03, 0x5f
        /*0022*/ 	.short	0x0101


	//----- nvinfo : EIATTR_EXIT_INSTR_OFFSETS
	.align		4
        /*0024*/ 	.byte	0x04, 0x1c
        /*0026*/ 	.short	(.L_520 - .L_519)


	//   ....[0]....
.L_519:
        /*0028*/ 	.word	0x00000010


	//----- nvinfo : EIATTR_MAX_THREADS
	.align		4
.L_520:
        /*002c*/ 	.byte	0x04, 0x05
        /*002e*/ 	.short	(.L_522 - .L_521)
.L_521:
        /*0030*/ 	.word	0x00000100
        /*0034*/ 	.word	0x00000001
        /*0038*/ 	.word	0x00000001


	//----- nvinfo : EIATTR_CBANK_PARAM_SIZE
	.align		4
.L_522:
        /*003c*/ 	.byte	0x03, 0x19
        /*003e*/ 	.short	0x0278


	//----- nvinfo : EIATTR_PARAM_CBANK
	.align		4
        /*0040*/ 	.byte	0x04, 0x0a
        /*0042*/ 	.short	(.L_524 - .L_523)
	.align		4
.L_523:
        /*0044*/ 	.word	index@(.nv.constant0._ZN7cutlass13device_kernelIN5flash19enable_sm80_to_sm89INS1_16FlashAttnBwdSm80INS1_25CollectiveMainloopBwdSm80ILi2ELi2EN4cute5tupleIJNS5_1CILi64EEENS7_ILi128EEES8_EEENS_6half_tEfNS_4arch4Sm80ELb0ELb1ELb0ELb1ELb1ELb0ELb0ELb0ELi2ELi2ELi4ELi2ELb1EEENS1_24CollectiveEpilogueBwdGQAISA_fSD_Li256ELb1ELb1EEENS1_19SingleTileSchedulerILb1ELb0ELb0ELi128EEEEEEEEEvNT_6ParamsE)
        /*0048*/ 	.short	0x0210
        /*004a*/ 	.short	0x0278


	//----- nvinfo : EIATTR_SW_WAR
	.align		4
.L_524:
        /*004c*/ 	.byte	0x04, 0x36
        /*004e*/ 	.short	(.L_526 - .L_525)
.L_525:
        /*0050*/ 	.word	0x00000008
.L_526:


//--------------------- .nv.info._ZN7cutlass13device_kernelIN5flash19enable_sm80_to_sm89INS1_16FlashAttnBwdSm80INS1_25CollectiveMainloopBwdSm80ILi2ELi2EN4cute5tupleIJNS5_1CILi64EEENS7_ILi128EEES8_EEENS_6half_tEfNS_4arch4Sm80ELb1ELb0ELb0ELb0ELb0ELb0ELb0ELb0ELi2ELi2ELi4ELi2ELb1EEENS1_21CollectiveEpilogueBwdISA_SB_SD_Li256ELb0ELb0ELi2EEENS1_25SingleTileBwdLPTSchedulerILb0ELi128ELb0EEEEEEEEEvNT_6ParamsE --------------------------
	.section	.nv.info._ZN7cutlass13device_kernelIN5flash19enable_sm80_to_sm89INS1_16FlashAttnBwdSm80INS1_25CollectiveMainloopBwdSm80ILi2ELi2EN4cute5tupleIJNS5_1CILi64EEENS7_ILi128EEES8_EEENS_6half_tEfNS_4arch4Sm80ELb1ELb0ELb0ELb0ELb0ELb0ELb0ELb0ELi2ELi2ELi4ELi2ELb1EEENS1_21CollectiveEpilogueBwdISA_SB_SD_Li256ELb0ELb0ELi2EEENS1_25SingleTileBwdLPTSchedulerILb0ELi128ELb0EEEEEEEEEvNT_6ParamsE,"",@"SHT_CUDA_INFO"
	.sectionflags	@""
	.align	4


	//----- nvinfo : EIATTR_CUDA_API_VERSION
	.align		4
        /*0000*/ 	.byte	0x04, 0x37
        /*0002*/ 	.short	(.L_528 - .L_527)
.L_527:
        /*0004*/ 	.word	0x00000082


	//----- nvinfo : EIATTR_KPARAM_INFO
	.align		4
.L_528:
        /*0008*/ 	.byte	0x04, 0x17
        /*000a*/ 	.short	(.L_530 - .L_529)
.L_529:
        /*000c*/ 	.word	0x00000000
        /*0010*/ 	.short	0x0000
        /*0012*/ 	.short	0x0000
        /*0014*/ 	.byte	0x00, 0xf0, 0x21, 0x0a


	//----- nvinfo : EIATTR_SPARSE_MMA_MASK
	.align		4
.L_530:
        /*0018*/ 	.byte	0x03, 0x50
        /*001a*/ 	.short	0x0000


	//----- nvinfo : EIATTR_MAXREG_COUNT
	.align		4
        /*001c*/ 	.byte	0x03, 0x1b
        /*001e*/ 	.short	0x00ff


	//----- nvinfo : EIATTR_MERCURY_ISA_VERSION
	.align		4
        /*0020*/ 	.byte	0x03, 0x5f
        /*0022*/ 	.short	0x0101


	//----- nvinfo : EIATTR_EXIT_INSTR_OFFSETS
	.align		4
        /*0024*/ 	.byte	0x04, 0x1c
        /*0026*/ 	.short	(.L_532 - .L_531)


	//   ....[0]....
.L_531:
        /*0028*/ 	.word	0x00000010


	//----- nvinfo : EIATTR_MAX_THREADS
	.align		4
.L_532:
        /*002c*/ 	.byte	0x04, 0x05
        /*002e*/ 	.short	(.L_534 - .L_533)
.L_533:
        /*0030*/ 	.word	0x00000100
        /*0034*/ 	.word	0x00000001
        /*0038*/ 	.word	0x00000001


	//----- nvinfo : EIATTR_CBANK_PARAM_SIZE
	.align		4
.L_534:
        /*003c*/ 	.byte	0x03, 0x19
        /*003e*/ 	.short	0x0288


	//----- nvinfo : EIATTR_PARAM_CBANK
	.align		4
        /*0040*/ 	.byte	0x04, 0x0a
        /*0042*/ 	.short	(.L_536 - .L_535)
	.align		4
.L_535:
        /*0044*/ 	.word	index@(.nv.constant0._ZN7cutlass13device_kernelIN5flash19enable_sm80_to_sm89INS1_16FlashAttnBwdSm80INS1_25CollectiveMainloopBwdSm80ILi2ELi2EN4cute5tupleIJNS5_1CILi64EEENS7_ILi128EEES8_EEENS_6half_tEfNS_4arch4Sm80ELb1ELb0ELb0ELb0ELb0ELb0ELb0ELb0ELi2ELi2ELi4ELi2ELb1EEENS1_21CollectiveEpilogueBwdISA_SB_SD_Li256ELb0ELb0ELi2EEENS1_25SingleTileBwdLPTSchedulerILb0ELi128ELb0EEEEEEEEEvNT_6ParamsE)
        /*0048*/ 	.short	0x0210
        /*004a*/ 	.short	0x0288


	//----- nvinfo : EIATTR_SW_WAR
	.align		4
.L_536:
        /*004c*/ 	.byte	0x04, 0x36
        /*004e*/ 	.short	(.L_538 - .L_537)
.L_537:
        /*0050*/ 	.word	0x00000008
.L_538:


//--------------------- .nv.info._ZN7cutlass13device_kernelIN5flash19enable_sm80_to_sm89INS1_16FlashAttnBwdSm80INS1_25CollectiveMainloopBwdSm80ILi2ELi2EN4cute5tupleIJNS5_1CILi64EEENS7_ILi128EEES8_EEENS_6half_tEfNS_4arch4Sm80ELb1ELb0ELb0ELb0ELb1ELb0ELb0ELb0ELi2ELi2ELi4ELi2ELb1EEENS1_21CollectiveEpilogueBwdISA_SB_SD_Li256ELb0ELb0ELi2EEENS1_25SingleTileBwdLPTSchedulerILb0ELi128ELb1EEEEEEEEEvNT_6ParamsE --------------------------
	.section	.nv.info._ZN7cutlass13device_kernelIN5flash19enable_sm80_to_sm89INS1_16FlashAttnBwdSm80INS1_25CollectiveMainloopBwdSm80ILi2ELi2EN4cute5tupleIJNS5_1CILi64EEENS7_ILi128EEES8_EEENS_6half_tEfNS_4arch4Sm80ELb1ELb0ELb0ELb0ELb1ELb0ELb0ELb0ELi2ELi2ELi4ELi2ELb1EEENS1_21CollectiveEpilogueBwdISA_SB_SD_Li256ELb0ELb0ELi2EEENS1_25SingleTileBwdLPTSchedulerILb0ELi128ELb1EEEEEEEEEvNT_6ParamsE,"",@"SHT_CUDA_INFO"
	.sectionflags	@""
	.align	4


	//----- nvinfo : EIATTR_CUDA_API_VERSION
	.align		4
        /*0000*/ 	.byte	0x04, 0x37
        /*0002*/ 	.short	(.L_540 - .L_539)
.L_539:
        /*0004*/ 	.word	0x00000082


	//----- nvinfo : EIATTR_KPARAM_INFO
	.align		4
.L_540:
        /*0008*/ 	.byte	0x04, 0x17
        /*000a*/ 	.short	(.L_542 - .L_541)
.L_541:
        /*000c*/ 	.word	0x00000000
        /*0010*/ 	.short	0x0000
        /*0012*/ 	.short	0x0000
        /*0014*/ 	.byte	0x00, 0xf0, 0x21, 0x0a


	//----- nvinfo : EIATTR_SPARSE_MMA_MASK
	.align		4
.L_542:
        /*0018*/ 	.byte	0x03, 0x50
        /*001a*/ 	.short	0x0000


	//----- nvinfo : EIATTR_MAXREG_COUNT
	.align		4
        /*001c*/ 	.byte	0x03, 0x1b
        /*001e*/ 	.short	0x00ff


	//----- nvinfo : EIATTR_MERCURY_ISA_VERSION
	.align		4
        /*0020*/ 	.byte	0x03, 0x5f
        /*0022*/ 	.short	0x0101


	//----- nvinfo : EIATTR_EXIT_INSTR_OFFSETS
	.align		4
        /*0024*/ 	.byte	0x04, 0x1c
        /*0026*/ 	.short	(.L_544 - .L_543)


	//   ....[0]....
.L_543:
        /*0028*/ 	.word	0x00000010


	//----- nvinfo : EIATTR_MAX_THREADS
	.align		4
.L_544:
        /*002c*/ 	.byte	0x04, 0x05
        /*002e*/ 	.short	(.L_546 - .L_545)
.L_545:
        /*0030*/ 	.word	0x00000100
        /*0034*/ 	.word	0x00000001
        /*0038*/ 	.word	0x00000001


	//----- nvinfo : EIATTR_CBANK_PARAM_SIZE
	.align		4
.L_546:
        /*003c*/ 	.byte	0x03, 0x19
        /*003e*/ 	.short	0x0288


	//----- nvinfo : EIATTR_PARAM_CBANK
	.align		4
        /*0040*/ 	.byte	0x04, 0x0a
        /*0042*/ 	.short	(.L_548 - .L_547)
	.align		4
.L_547:
        /*0044*/ 	.word	index@(.nv.constant0._ZN7cutlass13device_kernelIN5flash19enable_sm80_to_sm89INS1_16FlashAttnBwdSm80INS1_25CollectiveMainloopBwdSm80ILi2ELi2EN4cute5tupleIJNS5_1CILi64EEENS7_ILi128EEES8_EEENS_6half_tEfNS_4arch4Sm80ELb1ELb0ELb0ELb0ELb1ELb0ELb0ELb0ELi2ELi2ELi4ELi2ELb1EEENS1_21CollectiveEpilogueBwdISA_SB_SD_Li256ELb0ELb0ELi2EEENS1_25SingleTileBwdLPTSchedulerILb0ELi128ELb1EEEEEEEEEvNT_6ParamsE)
        /*0048*/ 	.short	0x0210
        /*004a*/ 	.short	0x0288


	//----- nvinfo : EIATTR_SW_WAR
	.align		4
.L_548:
        /*004c*/ 	.byte	0x04, 0x36
        /*004e*/ 	.short	(.L_550 - .L_549)
.L_549:
        /*0050*/ 	.word	0x00000008
.L_550:


//--------------------- .nv.info._ZN7cutlass13device_kernelIN5flash19enable_sm80_to_sm89INS1_16FlashAttnBwdSm80INS1_25CollectiveMainloopBwdSm80ILi2ELi2EN4cute5tupleIJNS5_1CILi64EEENS7_ILi128EEES8_EEENS_6half_tEfNS_4arch4Sm80ELb1ELb0ELb0ELb0ELb0ELb0ELb0ELb0ELi2ELi2ELi4ELi2ELb1EEENS1_24CollectiveEpilogueBwdGQAISA_fSD_Li256ELb0ELb0EEENS1_25SingleTileBwdLPTSchedulerILb0ELi128ELb0EEEEEEEEEvNT_6ParamsE --------------------------
	.section	.nv.info._ZN7cutlass13device_kernelIN5flash19enable_sm80_to_sm89INS1_16FlashAttnBwdSm80INS1_25CollectiveMainloopBwdSm80ILi2ELi2EN4cute5tupleIJNS5_1CILi64EEENS7_ILi128EEES8_EEENS_6half_tEfNS_4arch4Sm80ELb1ELb0ELb0ELb0ELb0ELb0ELb0ELb0ELi2ELi2ELi4ELi2ELb1EEENS1_24CollectiveEpilogueBwdGQAISA_fSD_Li256ELb0ELb0EEENS1_25SingleTileBwdLPTSchedulerILb0ELi128ELb0EEEEEEEEEvNT_6ParamsE,"",@"SHT_CUDA_INFO"
	.sectionflags	@""
	.align	4


	//----- nvinfo : EIATTR_CUDA_API_VERSION
	.align		4
        /*0000*/ 	.byte	0x04, 0x37
        /*0002*/ 	.short	(.L_552 - .L_551)
.L_551:
        /*0004*/ 	.word	0x00000082


	//----- nvinfo : EIATTR_KPARAM_INFO
	.align		4
.L_552:
        /*0008*/ 	.byte	0x04, 0x17
        /*000a*/ 	.short	(.L_554 - .L_553)
.L_553:
        /*000c*/ 	.word	0x00000000
        /*0010*/ 	.short	0x0000
        /*0012*/ 	.short	0x0000
        /*0014*/ 	.byte	0x00, 0xf0, 0x41, 0x0a


	//----- nvinfo : EIATTR_SPARSE_MMA_MASK
	.align		4
.L_554:
        /*0018*/ 	.byte	0x03, 0x50
        /*001a*/ 	.short	0x0000


	//----- nvinfo : EIATTR_MAXREG_COUNT
	.align		4
        /*001c*/ 	.byte	0x03, 0x1b
        /*001e*/ 	.short	0x00ff


	//----- nvinfo : EIATTR_MERCURY_ISA_VERSION
	.align		4
        /*0020*/ 	.byte	0x03, 0x5f
        /*0022*/ 	.short	0x0101


	//----- nvinfo : EIATTR_EXIT_INSTR_OFFSETS
	.align		4
        /*0024*/ 	.byte	0x04, 0x1c
        /*0026*/ 	.short	(.L_556 - .L_555)


	//   ....[0]....
.L_555:
        /*0028*/ 	.word	0x00000010


	//----- nvinfo : EIATTR_MAX_THREADS
	.align		4
.L_556:
        /*002c*/ 	.byte	0x04, 0x05
        /*002e*/ 	.short	(.L_558 - .L_557)
.L_557:
        /*0030*/ 	.word	0x00000100
        /*0034*/ 	.word	0x00000001
        /*0038*/ 	.word	0x00000001


	//----- nvinfo : EIATTR_CBANK_PARAM_SIZE
	.align		4
.L_558:
        /*003c*/ 	.byte	0x03, 0x19
        /*003e*/ 	.short	0x0290


	//----- nvinfo : EIATTR_PARAM_CBANK
	.align		4
        /*0040*/ 	.byte	0x04, 0x0a
        /*0042*/ 	.short	(.L_560 - .L_559)
	.align		4
.L_559:
        /*0044*/ 	.word	index@(.nv.constant0._ZN7cutlass13device_kernelIN5flash19enable_sm80_to_sm89INS1_16FlashAttnBwdSm80INS1_25CollectiveMainloopBwdSm80ILi2ELi2EN4cute5tupleIJNS5_1CILi64EEENS7_ILi128EEES8_EEENS_6half_tEfNS_4arch4Sm80ELb1ELb0ELb0ELb0ELb0ELb0ELb0ELb0ELi2ELi2ELi4ELi2ELb1EEENS1_24CollectiveEpilogueBwdGQAISA_fSD_Li256ELb0ELb0EEENS1_25SingleTileBwdLPTSchedulerILb0ELi128ELb0EEEEEEEEEvNT_6ParamsE)
        /*0048*/ 	.short	0x0210
        /*004a*/ 	.short	0x0290


	//----- nvinfo : EIATTR_SW_WAR
	.align		4
.L_560:
        /*004c*/ 	.byte	0x04, 0x36
        /*004e*/ 	.short	(.L_562 - .L_561)
.L_561:
        /*0050*/ 	.word	0x00000008
.L_562:


//--------------------- .nv.info._ZN7cutlass13device_kernelIN5flash19enable_sm80_to_sm89INS1_16FlashAttnBwdSm80INS1_25CollectiveMainloopBwdSm80ILi2ELi2EN4cute5tupleIJNS5_1CILi64EEENS7_ILi128EEES8_EEENS_6half_tEfNS_4arch4Sm80ELb1ELb0ELb0ELb0ELb1ELb0ELb0ELb0ELi2ELi2ELi4ELi2ELb1EEENS1_24CollectiveEpilogueBwdGQAISA_fSD_Li256ELb0ELb1EEENS1_25SingleTileBwdLPTSchedulerILb0ELi128ELb1EEEEEEEEEvNT_6ParamsE --------------------------
	.section	.nv.info._ZN7cutlass13device_kernelIN5flash19enable_sm80_to_sm89INS1_16FlashAttnBwdSm80INS1_25CollectiveMainloopBwdSm80ILi2ELi2EN4cute5tupleIJNS5_1CILi64EEENS7_ILi128EEES8_EEENS_6half_tEfNS_4arch4Sm80ELb1ELb0ELb0ELb0ELb1ELb0ELb0ELb0ELi2ELi2ELi4ELi2ELb1EEENS1_24CollectiveEpilogueBwdGQAISA_fSD_Li256ELb0ELb1EEENS1_25SingleTileBwdLPTSchedulerILb0ELi128ELb1EEEEEEEEEvNT_6ParamsE,"",@"SHT_CUDA_INFO"
	.sectionflags	@""
	.align	4


	//----- nvinfo : EIATTR_CUDA_API_VERSION
	.align		4
        /*0000*/ 	.byte	0x04, 0x37
        /*0002*/ 	.short	(.L_564 - .L_563)
.L_563:
        /*0004*/ 	.word	0x00000082


	//----- nvinfo : EIATTR_KPARAM_INFO
	.align		4
.L_564:
        /*0008*/ 	.byte	0x04, 0x17
        /*000a*/ 	.short	(.L_566 - .L_565)
.L_565:
        /*000c*/ 	.word	0x00000000
        /*0010*/ 	.short	0x0000
        /*0012*/ 	.short	0x0000
        /*0014*/ 	.byte	0x00, 0xf0, 0x41, 0x0a


	//----- nvinfo : EIATTR_SPARSE_MMA_MASK
	.align		4
.L_566:
        /*0018*/ 	.byte	0x03, 0x50
        /*001a*/ 	.short	0x0000


	//----- nvinfo : EIATTR_MAXREG_COUNT
	.align		4
        /*001c*/ 	.byte	0x03, 0x1b
        /*001e*/ 	.short	0x00ff


	//----- nvinfo : EIATTR_MERCURY_ISA_VERSION
	.align		4
        /*0020*/ 	.byte	0x03, 0x5f
        /*0022*/ 	.short	0x0101


	//----- nvinfo : EIATTR_EXIT_INSTR_OFFSETS
	.align		4
        /*0024*/ 	.byte	0x04, 0x1c
        /*0026*/ 	.short	(.L_568 - .L_567)


	//   ....[0]....
.L_567:
        /*0028*/ 	.word	0x00000010


	//----- nvinfo : EIATTR_MAX_THREADS
	.align		4
.L_568:
        /*002c*/ 	.byte	0x04, 0x05
        /*002e*/ 	.short	(.L_570 - .L_569)
.L_569:
        /*0030*/ 	.word	0x00000100
        /*0034*/ 	.word	0x00000001
        /*0038*/ 	.word	0x00000001


	//----- nvinfo : EIATTR_CBANK_PARAM_SIZE
	.align		4
.L_570:
        /*003c*/ 	.byte	0x03, 0x19
        /*003e*/ 	.short	0x0290


	//----- nvinfo : EIATTR_PARAM_CBANK
	.align		4
        /*0040*/ 	.byte	0x04, 0x0a
        /*0042*/ 	.short	(.L_572 - .L_571)
	.align		4
.L_571:
        /*0044*/ 	.word	index@(.nv.constant0._ZN7cutlass13device_kernelIN5flash19enable_sm80_to_sm89INS1_16FlashAttnBwdSm80INS1_25CollectiveMainloopBwdSm80ILi2ELi2EN4cute5tupleIJNS5_1CILi64EEENS7_ILi128EEES8_EEENS_6half_tEfNS_4arch4Sm80ELb1ELb0ELb0ELb0ELb1ELb0ELb0ELb0ELi2ELi2ELi4ELi2ELb1EEENS1_24CollectiveEpilogueBwdGQAISA_fSD_Li256ELb0ELb1EEENS1_25SingleTileBwdLPTSchedulerILb0ELi128ELb1EEEEEEEEEvNT_6ParamsE)
        /*0048*/ 	.short	0x0210
        /*004a*/ 	.short	0x0290


	//----- nvinfo : EIATTR_SW_WAR
	.align		4
.L_572:
        /*004c*/ 	.byte	0x04, 0x36
        /*004e*/ 	.short	(.L_574 - .L_573)
.L_573:
        /*0050*/ 	.word	0x00000008
.L_574:


//--------------------- .nv.info._ZN7cutlass13device_kernelIN5flash22FlashAttnBwdPreprocessIN4cute5tupleIJNS3_1CILi64EEES6_EEENS_6half_tEfNS_4arch4Sm80ELb1ELb0EEEEEvNT_6ParamsE --------------------------
	.section	.nv.info._ZN7cutlass13device_kernelIN5flash22FlashAttnBwdPreprocessIN4cute5tupleIJNS3_1CILi64EEES6_EEENS_6half_tEfNS_4arch4Sm80ELb1ELb0EEEEEvNT_6ParamsE,"",@"SHT_CUDA_INFO"
	.sectionflags	@""
	.align	4


	//----- nvinfo : EIATTR_CUDA_API_VERSION
	.align		4
        /*0000*/ 	.byte	0x04, 0x37
        /*0002*/ 	.short	(.L_576 - .L_575)
.L_575:
        /*0004*/ 	.word	0x00000082


	//----- nvinfo : EIATTR_KPARAM_INFO
	.align		4
.L_576:
        /*0008*/ 	.byte	0x04, 0x17
        /*000a*/ 	.short	(.L_578 - .L_577)
.L_577:
        /*000c*/ 	.word	0x00000000
        /*0010*/ 	.short	0x0000
        /*0012*/ 	.short	0x0000
        /*0014*/ 	.byte	0x00, 0xf0, 0xc1, 0x03


	//----- nvinfo : EIATTR_SPARSE_MMA_MASK
	.align		4
.L_578:
        /*0018*/ 	.byte	0x03, 0x50
        /*001a*/ 	.short	0x0000


	//----- nvinfo : EIATTR_MAXREG_COUNT
	.align		4
        /*001c*/ 	.byte	0x03, 0x1b
        /*001e*/ 	.short	0x0080


	//----- nvinfo : EIATTR_MERCURY_ISA_VERSION
	.align		4
        /*0020*/ 	.byte	0x03, 0x5f
        /*0022*/ 	.short	0x0101


	//----- nvinfo : EIATTR_COOP_GROUP_MASK_REGIDS
	.align		4
        /*0024*/ 	.byte	0x04, 0x29
        /*0026*/ 	.short	(.L_580 - .L_579)


	//   ....[0]....
.L_579:
        /*0028*/ 	.word	0xffffffff


	//   ....[1]....
        /*002c*/ 	.word	0xffffffff


	//   ....[2]....
        /*0030*/ 	.word	0xffffffff


	//   ....[3]....
        /*0034*/ 	.word	0xffffffff


	//   ....[4]....
        /*0038*/ 	.word	0xffffffff


	//   ....[5]....
        /*003c*/ 	.word	0xffffffff


	//----- nvinfo : EIATTR_COOP_GROUP_INSTR_OFFSETS
	.align		4
.L_580:
        /*0040*/ 	.byte	0x04, 0x28
        /*0042*/ 	.short	(.L_582 - .L_581)


	//   ....[0]....
.L_581:
        /*0044*/ 	.word	0x00000a70


	//   ....[1]....
        /*0048*/ 	.word	0x00000a90


	//   ....[2]....
        /*004c*/ 	.word	0x00000ad0


	//   ....[3]....
        /*0050*/ 	.word	0x00000ae0


	//   ....[4]....
        /*0054*/ 	.word	0x00000b10


	//   ....[5]....
        /*0058*/ 	.word	0x00000b30


	//----- nvinfo : EIATTR_EXIT_INSTR_OFFSETS
	.align		4
.L_582:
        /*005c*/ 	.byte	0x04, 0x1c
        /*005e*/ 	.short	(.L_584 - .L_583)


	//   ....[0]....
.L_583:
        /*0060*/ 	.word	0x00000fe0


	//   ....[1]....
        /*0064*/ 	.word	0x00001060


	//----- nvinfo : EIATTR_MAX_THREADS
	.align		4
.L_584:
        /*0068*/ 	.byte	0x04, 0x05
        /*006a*/ 	.short	(.L_586 - .L_585)
.L_585:
        /*006c*/ 	.word	0x00000100
        /*0070*/ 	.word	0x00000001
        /*0074*/ 	.word	0x00000001


	//----- nvinfo : EIATTR_CRS_STACK_SIZE
	.align		4
.L_586:
        /*0078*/ 	.byte	0x04, 0x1e
        /*007a*/ 	.short	(.L_588 - .L_587)
.L_587:
        /*007c*/ 	.word	0x00000000


	//----- nvinfo : EIATTR_CBANK_PARAM_SIZE
	.align		4
.L_588:
        /*0080*/ 	.byte	0x03, 0x19
        /*0082*/ 	.short	0x00f0


	//----- nvinfo : EIATTR_PARAM_CBANK
	.align		4
        /*0084*/ 	.byte	0x04, 0x0a
        /*0086*/ 	.short	(.L_590 - .L_589)
	.align		4
.L_589:
        /*0088*/ 	.word	index@(.nv.constant0._ZN7cutlass13device_kernelIN5flash22FlashAttnBwdPreprocessIN4cute5tupleIJNS3_1CILi64EEES6_EEENS_6half_tEfNS_4arch4Sm80ELb1ELb0EEEEEvNT_6ParamsE)
        /*008c*/ 	.short	0x0210
        /*008e*/ 	.short	0x00f0


	//----- nvinfo : EIATTR_SW_WAR
	.align		4
.L_590:
        /*0090*/ 	.byte	0x04, 0x36
        /*0092*/ 	.short	(.L_592 - .L_591)
.L_591:
        /*0094*/ 	.word	0x00000008
.L_592:


//--------------------- .nv.info._ZN7cutlass13device_kernelIN5flash19enable_sm80_to_sm89INS1_16FlashAttnBwdSm80INS1_25CollectiveMainloopBwdSm80ILi2ELi2EN4cute5tupleIJNS5_1CILi64EEENS7_ILi128EEES8_EEENS_6half_tEfNS_4arch4Sm80ELb1ELb0ELb0ELb1ELb0ELb0ELb0ELb0ELi2ELi2ELi4ELi2ELb1EEENS1_21CollectiveEpilogueBwdISA_SB_SD_Li256ELb1ELb0ELi2EEENS1_25SingleTileBwdLPTSchedulerILb1ELi128ELb0EEEEEEEEEvNT_6ParamsE --------------------------
	.section	.nv.info._ZN7cutlass13device_kernelIN5flash19enable_sm80_to_sm89INS1_16FlashAttnBwdSm80INS1_25CollectiveMainloopBwdSm80ILi2ELi2EN4cute5tupleIJNS5_1CILi64EEENS7_ILi128EEES8_EEENS_6half_tEfNS_4arch4Sm80ELb1ELb0ELb0ELb1ELb0ELb0ELb0ELb0ELi2ELi2ELi4ELi2ELb1EEENS1_21CollectiveEpilogueBwdISA_SB_SD_Li256ELb1ELb0ELi2EEENS1_25SingleTileBwdLPTSchedulerILb1ELi128ELb0EEEEEEEEEvNT_6ParamsE,"",@"SHT_CUDA_INFO"
	.sectionflags	@""
	.align	4


	//----- nvinfo : EIATTR_CUDA_API_VERSION
	.align		4
        /*0000*/ 	.byte	0x04, 0x37
        /*0002*/ 	.short	(.L_594 - .L_593)
.L_593:
        /*0004*/ 	.word	0x00000082


	//----- nvinfo : EIATTR_KPARAM_INFO
	.align		4
.L_594:
        /*0008*/ 	.byte	0x04, 0x17
        /*000a*/ 	.short	(.L_596 - .L_595)
.L_595:
        /*000c*/ 	.word	0x00000000
        /*0010*/ 	.short	0x0000
        /*0012*/ 	.short	0x0000
        /*0014*/ 	.byte	0x00, 0xf0, 0x21, 0x0a


	//----- nvinfo : EIATTR_SPARSE_MMA_MASK
	.align		4
.L_596:
        /*0018*/ 	.byte	0x03, 0x50
        /*001a*/ 	.short	0x0000


	//----- nvinfo : EIATTR_MAXREG_COUNT
	.align		4
        /*001c*/ 	.byte	0x03, 0x1b
        /*001e*/ 	.short	0x00ff


	//----- nvinfo : EIATTR_MERCURY_ISA_VERSION
	.align		4
        /*0020*/ 	.byte	0x03, 0x5f
        /*0022*/ 	.short	0x0101


	//----- nvinfo : EIATTR_EXIT_INSTR_OFFSETS
	.align		4
        /*0024*/ 	.byte	0x04, 0x1c
        /*0026*/ 	.short	(.L_598 - .L_597)


	//   ....[0]....
.L_597:
        /*0028*/ 	.word	0x00000010


	//----- nvinfo : EIATTR_MAX_THREADS
	.align		4
.L_598:
        /*002c*/ 	.byte	0x04, 0x05
        /*002e*/ 	.short	(.L_600 - .L_599)
.L_599:
        /*0030*/ 	.word	0x00000100
        /*0034*/ 	.word	0x00000001
        /*0038*/ 	.word	0x00000001


	//----- nvinfo : EIATTR_CBANK_PARAM_SIZE
	.align		4
.L_600:
        /*003c*/ 	.byte	0x03, 0x19
        /*003e*/ 	.short	0x0288


	//----- nvinfo : EIATTR_PARAM_CBANK
	.align		4
        /*0040*/ 	.byte	0x04, 0x0a
        /*0042*/ 	.short	(.L_602 - .L_601)
	.align		4
.L_601:
        /*0044*/ 	.word	index@(.nv.constant0._ZN7cutlass13device_kernelIN5flash19enable_sm80_to_sm89INS1_16FlashAttnBwdSm80INS1_25CollectiveMainloopBwdSm80ILi2ELi2EN4cute5tupleIJNS5_1CILi64EEENS7_ILi128EEES8_EEENS_6half_tEfNS_4arch4Sm80ELb1ELb0ELb0ELb1ELb0ELb0ELb0ELb0ELi2ELi2ELi4ELi2ELb1EEENS1_21CollectiveEpilogueBwdISA_SB_SD_Li256ELb1ELb0ELi2EEENS1_25SingleTileBwdLPTSchedulerILb1ELi128ELb0EEEEEEEEEvNT_6ParamsE)
        /*0048*/ 	.short	0x0210
        /*004a*/ 	.short	0x0288


	//----- nvinfo : EIATTR_SW_WAR
	.align		4
.L_602:
        /*004c*/ 	.byte	0x04, 0x36
        /*004e*/ 	.short	(.L_604 - .L_603)
.L_603:
        /*0050*/ 	.word	0x00000008
.L_604:


//--------------------- .nv.info._ZN7cutlass13device_kernelIN5flash19enable_sm80_to_sm89INS1_16FlashAttnBwdSm80INS1_25CollectiveMainloopBwdSm80ILi2ELi2EN4cute5tupleIJNS5_1CILi64EEENS7_ILi128EEES8_EEENS_6half_tEfNS_4arch4Sm80ELb1ELb0ELb0ELb1ELb1ELb0ELb0ELb0ELi2ELi2ELi4ELi2ELb1EEENS1_21CollectiveEpilogueBwdISA_SB_SD_Li256ELb1ELb0ELi2EEENS1_25SingleTileBwdLPTSchedulerILb1ELi128ELb1EEEEEEEEEvNT_6ParamsE --------------------------
	.section	.nv.info._ZN7cutlass13device_kernelIN5flash19enable_sm80_to_sm89INS1_16FlashAttnBwdSm80INS1_25CollectiveMainloopBwdSm80ILi2ELi2EN4cute5tupleIJNS5_1CILi64EEENS7_ILi128EEES8_EEENS_6half_tEfNS_4arch4Sm80ELb1ELb0ELb0ELb1ELb1ELb0ELb0ELb0ELi2ELi2ELi4ELi2ELb1EEENS1_21CollectiveEpilogueBwdISA_SB_SD_Li256ELb1ELb0ELi2EEENS1_25SingleTileBwdLPTSchedulerILb1ELi128ELb1EEEEEEEEEvNT_6ParamsE,"",@"SHT_CUDA_INFO"
	.sectionflags	@""
	.align	4


	//----- nvinfo : EIATTR_CUDA_API_VERSION
	.align		4
        /*0000*/ 	.byte	0x04, 0x37
        /*0002*/ 	.short	(.L_606 - .L_605)
.L_605:
        /*0004*/ 	.word	0x00000082


	//----- nvinfo : EIATTR_KPARAM_INFO
	.align		4
.L_606:
        /*0008*/ 	.byte	0x04, 0x17
        /*000a*/ 	.short	(.L_608 - .L_607)
.L_607:
        /*000c*/ 	.word	0x00000000
        /*0010*/ 	.short	0x0000
        /*0012*/ 	.short	0x0000
        /*0014*/ 	.byte	0x00, 0xf0, 0x21, 0x0a


	//----- nvinfo : EIATTR_SPARSE_MMA_MASK
	.align		4
.L_608:
        /*0018*/ 	.byte	0x03, 0x50
        /*001a*/ 	.short	0x0000


	//----- nvinfo : EIATTR_MAXREG_COUNT
	.align		4
        /*001c*/ 	.byte	0x03, 0x1b
        /*001e*/ 	.short	0x00ff


	//----- nvinfo : EIATTR_MERCURY_ISA_VERSION
	.align		4
        /*0020*/ 	.byte	0x03, 0x5f
        /*0022*/ 	.short	0x0101


	//----- nvinfo : EIATTR_EXIT_INSTR_OFFSETS
	.align		4
        /*0024*/ 	.byte	0x04, 0x1c
        /*0026*/ 	.short	(.L_610 - .L_609)


	//   ....[0]....
.L_609:
        /*0028*/ 	.word	0x00000010


	//----- nvinfo : EIATTR_MAX_THREADS
	.align		4
.L_610:
        /*002c*/ 	.byte	0x04, 0x05
        /*002e*/ 	.short	(.L_612 - .L_611)
.L_611:
        /*0030*/ 	.word	0x00000100
        /*0034*/ 	.word	0x00000001
        /*0038*/ 	.word	0x00000001


	//----- nvinfo : EIATTR_CBANK_PARAM_SIZE
	.align		4
.L_612:
        /*003c*/ 	.byte	0x03, 0x19
        /*003e*/ 	.short	0x0288


	//----- nvinfo : EIATTR_PARAM_CBANK
	.align		4
        /*0040*/ 	.byte	0x04, 0x0a
        /*0042*/ 	.short	(.L_614 - .L_613)
	.align		4
.L_613:
        /*0044*/ 	.word	index@(.nv.constant0._ZN7cutlass13device_kernelIN5flash19enable_sm80_to_sm89INS1_16FlashAttnBwdSm80INS1_25CollectiveMainloopBwdSm80ILi2ELi2EN4cute5tupleIJNS5_1CILi64EEENS7_ILi128EEES8_EEENS_6half_tEfNS_4arch4Sm80ELb1ELb0ELb0ELb1ELb1ELb0ELb0ELb0ELi2ELi2ELi4ELi2ELb1EEENS1_21CollectiveEpilogueBwdISA_SB_SD_Li256ELb1ELb0ELi2EEENS1_25SingleTileBwdLPTSchedulerILb1ELi128ELb1EEEEEEEEEvNT_6ParamsE)
        /*0048*/ 	.short	0x0210
        /*004a*/ 	.short	0x0288


	//----- nvinfo : EIATTR_SW_WAR
	.align		4
.L_614:
        /*004c*/ 	.byte	0x04, 0x36
        /*004e*/ 	.short	(.L_616 - .L_615)
.L_615:
        /*0050*/ 	.word	0x00000008
.L_616:


//--------------------- .nv.info._ZN7cutlass13device_kernelIN5flash19enable_sm80_to_sm89INS1_16FlashAttnBwdSm80INS1_25CollectiveMainloopBwdSm80ILi2ELi2EN4cute5tupleIJNS5_1CILi64EEENS7_ILi128EEES8_EEENS_6half_tEfNS_4arch4Sm80ELb1ELb0ELb0ELb1ELb0ELb0ELb0ELb0ELi2ELi2ELi4ELi2ELb1EEENS1_24CollectiveEpilogueBwdGQAISA_fSD_Li256ELb1ELb0EEENS1_25SingleTileBwdLPTSchedulerILb1ELi128ELb0EEEEEEEEEvNT_6ParamsE --------------------------
	.section	.nv.info._ZN7cutlass13device_kernelIN5flash19enable_sm80_to_sm89INS1_16FlashAttnBwdSm80INS1_25CollectiveMainloopBwdSm80ILi2ELi2EN4cute5tupleIJNS5_1CILi64EEENS7_ILi128EEES8_EEENS_6half_tEfNS_4arch4Sm80ELb1ELb0ELb0ELb1ELb0ELb0ELb0ELb0ELi2ELi2ELi4ELi2ELb1EEENS1_24CollectiveEpilogueBwdGQAISA_fSD_Li256ELb1ELb0EEENS1_25SingleTileBwdLPTSchedulerILb1ELi128ELb0EEEEEEEEEvNT_6ParamsE,"",@"SHT_CUDA_INFO"
	.sectionflags	@""
	.align	4


	//----- nvinfo : EIATTR_CUDA_API_VERSION
	.align		4
        /*0000*/ 	.byte	0x04, 0x37
        /*0002*/ 	.short	(.L_618 - .L_617)
.L_617:
        /*0004*/ 	.word	0x00000082


	//----- nvinfo : EIATTR_KPARAM_INFO
	.align		4
.L_618:
        /*0008*/ 	.byte	0x04, 0x17
        /*000a*/ 	.short	(.L_620 - .L_619)
.L_619:
        /*000c*/ 	.word	0x00000000
        /*0010*/ 	.short	0x0000
        /*0012*/ 	.short	0x0000
        /*0014*/ 	.byte	0x00, 0xf0, 0x41, 0x0a


	//----- nvinfo : EIATTR_SPARSE_MMA_MASK
	.align		4
.L_620:
        /*0018*/ 	.byte	0x03, 0x50
        /*001a*/ 	.short	0x0000


	//----- nvinfo : EIATTR_MAXREG_COUNT
	.align		4
        /*001c*/ 	.byte	0x03, 0x1b
        /*001e*/ 	.short	0x00ff


	//----- nvinfo : EIATTR_MERCURY_ISA_VERSION
	.align		4
        /*0020*/ 	.byte	0x03, 0x5f
        /*0022*/ 	.short	0x0101


	//----- nvinfo : EIATTR_EXIT_INSTR_OFFSETS
	.align		4
        /*0024*/ 	.byte	0x04, 0x1c
        /*0026*/ 	.short	(.L_622 - .L_621)


	//   ....[0]....
.L_621:
        /*0028*/ 	.word	0x00000010


	//----- nvinfo : EIATTR_MAX_THREADS
	.align		4
.L_622:
        /*002c*/ 	.byte	0x04, 0x05
        /*002e*/ 	.short	(.L_624 - .L_623)
.L_623:
        /*0030*/ 	.word	0x00000100
        /*0034*/ 	.word	0x00000001
        /*0038*/ 	.word	0x00000001


	//----- nvinfo : EIATTR_CBANK_PARAM_SIZE
	.align		4
.L_624:
        /*003c*/ 	.byte	0x03, 0x19
        /*003e*/ 	.short	0x0290


	//----- nvinfo : EIATTR_PARAM_CBANK
	.align		4
        /*0040*/ 	.byte	0x04, 0x0a
        /*0042*/ 	.short	(.L_626 - .L_625)
	.align		4
.L_625:
        /*0044*/ 	.word	index@(.nv.constant0._ZN7cutlass13device_kernelIN5flash19enable_sm80_to_sm89INS1_16FlashAttnBwdSm80INS1_25CollectiveMainloopBwdSm80ILi2ELi2EN4cute5tupleIJNS5_1CILi64EEENS7_ILi128EEES8_EEENS_6half_tEfNS_4arch4Sm80ELb1ELb0ELb0ELb1ELb0ELb0ELb0ELb0ELi2ELi2ELi4ELi2ELb1EEENS1_24CollectiveEpilogueBwdGQAISA_fSD_Li256ELb1ELb0EEENS1_25SingleTileBwdLPTSchedulerILb1ELi128ELb0EEEEEEEEEvNT_6ParamsE)
        /*0048*/ 	.short	0x0210
        /*004a*/ 	.short	0x0290


	//----- nvinfo : EIATTR_SW_WAR
	.align		4
.L_626:
        /*004c*/ 	.byte	0x04, 0x36
        /*004e*/ 	.short	(.L_628 - .L_627)
.L_627:
        /*0050*/ 	.word	0x00000008
.L_628:


//--------------------- .nv.info._ZN7cutlass13device_kernelIN5flash32FlashAttnBwdPostprocessConvertdQIN4cute5tupleIJNS3_1CILi64EEES6_EEENS_6half_tEfNS_4arch4Sm80ELi256ENS3_8TiledMMAINS3_8MMA_AtomIJNS3_28SM80_16x8x16_F32F16F16F32_TNEEEENS3_6LayoutINS4_IJNS5_ILi2EEENS5_ILi4EEENS5_ILi1EEEEEENS4_IJSI_SG_NS5_ILi0EEEEEEEENS4_IJNS5_ILi32EEES6_NS5_ILi16EEEEEEEELb0EEEEEvNT_6ParamsE --------------------------
	.section	.nv.info._ZN7cutlass13device_kernelIN5flash32FlashAttnBwdPostprocessConvertdQIN4cute5tupleIJNS3_1CILi64EEES6_EEENS_6half_tEfNS_4arch4Sm80ELi256ENS3_8TiledMMAINS3_8MMA_AtomIJNS3_28SM80_16x8x16_F32F16F16F32_TNEEEENS3_6LayoutINS4_IJNS5_ILi2EEENS5_ILi4EEENS5_ILi1EEEEEENS4_IJSI_SG_NS5_ILi0EEEEEEEENS4_IJNS5_ILi32EEES6_NS5_ILi16EEEEEEEELb0EEEEEvNT_6ParamsE,"",@"SHT_CUDA_INFO"
	.sectionflags	@""
	.align	4


	//----- nvinfo : EIATTR_CUDA_API_VERSION
	.align		4
        /*0000*/ 	.byte	0x04, 0x37
        /*0002*/ 	.short	(.L_630 - .L_629)
.L_629:
        /*0004*/ 	.word	0x00000082


	//----- nvinfo : EIATTR_KPARAM_INFO
	.align		4
.L_630:
        /*0008*/ 	.byte	0x04, 0x17
        /*000a*/ 	.short	(.L_632 - .L_631)
.L_631:
        /*000c*/ 	.word	0x00000000
        /*0010*/ 	.short	0x0000
        /*0012*/ 	.short	0x0000
        /*0014*/ 	.byte	0x00, 0xf0, 0xc1, 0x01


	//----- nvinfo : EIATTR_SPARSE_MMA_MASK
	.align		4
.L_632:
        /*0018*/ 	.byte	0x03, 0x50
        /*001a*/ 	.short	0x0000


	//----- nvinfo : EIATTR_MAXREG_COUNT
	.align		4
        /*001c*/ 	.byte	0x03, 0x1b
        /*001e*/ 	.short	0x0080


	//----- nvinfo : EIATTR_NUM_BARRIERS
	.align		4
        /*0020*/ 	.byte	0x02, 0x4c
        /*0022*/ 	.byte	0x01
	.zero		1


	//----- nvinfo : EIATTR_MERCURY_ISA_VERSION
	.align		4
        /*0024*/ 	.byte	0x03, 0x5f
        /*0026*/ 	.short	0x0101


	//----- nvinfo : EIATTR_EXIT_INSTR_OFFSETS
	.align		4
        /*0028*/ 	.byte	0x04, 0x1c
        /*002a*/ 	.short	(.L_634 - .L_633)


	//   ....[0]....
.L_633:
        /*002c*/ 	.word	0x000001b0


	//   ....[1]....
        /*0030*/ 	.word	0x00000db0


	//   ....[2]....
        /*0034*/ 	.word	0x00000e90


	//----- nvinfo : EIATTR_MAX_THREADS
	.align		4
.L_634:
        /*0038*/ 	.byte	0x04, 0x05
        /*003a*/ 	.short	(.L_636 - .L_635)
.L_635:
        /*003c*/ 	.word	0x00000100
        /*0040*/ 	.word	0x00000001
        /*0044*/ 	.word	0x00000001


	//----- nvinfo : EIATTR_CRS_STACK_SIZE
	.align		4
.L_636:
        /*0048*/ 	.byte	0x04, 0x1e
        /*004a*/ 	.short	(.L_638 - .L_637)
.L_637:
        /*004c*/ 	.word	0x00000000


	//----- nvinfo : EIATTR_CBANK_PARAM_SIZE
	.align		4
.L_638:
        /*0050*/ 	.byte	0x03, 0x19
        /*0052*/ 	.short	0x0070


	//----- nvinfo : EIATTR_PARAM_CBANK
	.align		4
        /*0054*/ 	.byte	0x04, 0x0a
        /*0056*/ 	.short	(.L_640 - .L_639)
	.align		4
.L_639:
        /*0058*/ 	.word	index@(.nv.constant0._ZN7cutlass13device_kernelIN5flash32FlashAttnBwdPostprocessConvertdQIN4cute5tupleIJNS3_1CILi64EEES6_EEENS_6half_tEfNS_4arch4Sm80ELi256ENS3_8TiledMMAINS3_8MMA_AtomIJNS3_28SM80_16x8x16_F32F16F16F32_TNEEEENS3_6LayoutINS4_IJNS5_ILi2EEENS5_ILi4EEENS5_ILi1EEEEEENS4_IJSI_SG_NS5_ILi0EEEEEEEENS4_IJNS5_ILi32EEES6_NS5_ILi16EEEEEEEELb0EEEEEvNT_6ParamsE)
        /*005c*/ 	.short	0x0210
        /*005e*/ 	.short	0x0070


	//----- nvinfo : EIATTR_SW_WAR
	.align		4
.L_640:
        /*0060*/ 	.byte	0x04, 0x36
        /*0062*/ 	.short	(.L_642 - .L_641)
.L_641:
        /*0064*/ 	.word	0x00000008
.L_642:


//--------------------- .nv.info._ZN7cutlass13device_kernelIN5flash19enable_sm80_to_sm89INS1_16FlashAttnBwdSm80INS1_25CollectiveMainloopBwdSm80ILi2ELi2EN4cute5tupleIJNS5_1CILi64EEENS7_ILi128EEES8_EEENS_6half_tEfNS_4arch4Sm80ELb1ELb0ELb0ELb1ELb1ELb0ELb0ELb0ELi2ELi2ELi4ELi2ELb1EEENS1_24CollectiveEpilogueBwdGQAISA_fSD_Li256ELb1ELb1EEENS1_25SingleTileBwdLPTSchedulerILb1ELi128ELb1EEEEEEEEEvNT_6ParamsE --------------------------
	.section	.nv.info._ZN7cutlass13device_kernelIN5flash19enable_sm80_to_sm89INS1_16FlashAttnBwdSm80INS1_25CollectiveMainloopBwdSm80ILi2ELi2EN4cute5tupleIJNS5_1CILi64EEENS7_ILi128EEES8_EEENS_6half_tEfNS_4arch4Sm80ELb1ELb0ELb0ELb1ELb1ELb0ELb0ELb0ELi2ELi2ELi4ELi2ELb1EEENS1_24CollectiveEpilogueBwdGQAISA_fSD_Li256ELb1ELb1EEENS1_25SingleTileBwdLPTSchedulerILb1ELi128ELb1EEEEEEEEEvNT_6ParamsE,"",@"SHT_CUDA_INFO"
	.sectionflags	@""
	.align	4


	//----- nvinfo : EIATTR_CUDA_API_VERSION
	.align		4
        /*0000*/ 	.byte	0x04, 0x37
        /*0002*/ 	.short	(.L_644 - .L_643)
.L_643:
        /*0004*/ 	.word	0x00000082


	//----- nvinfo : EIATTR_KPARAM_INFO
	.align		4
.L_644:
        /*0008*/ 	.byte	0x04, 0x17
        /*000a*/ 	.short	(.L_646 - .L_645)
.L_645:
        /*000c*/ 	.word	0x00000000
        /*0010*/ 	.short	0x0000
        /*0012*/ 	.short	0x0000
        /*0014*/ 	.byte	0x00, 0xf0, 0x41, 0x0a


	//----- nvinfo : EIATTR_SPARSE_MMA_MASK
	.align		4
.L_646:
        /*0018*/ 	.byte	0x03, 0x50
        /*001a*/ 	.short	0x0000


	//----- nvinfo : EIATTR_MAXREG_COUNT
	.align		4
        /*001c*/ 	.byte	0x03, 0x1b
        /*001e*/ 	.short	0x00ff


	//----- nvinfo : EIATTR_MERCURY_ISA_VERSION
	.align		4
        /*0020*/ 	.byte	0x03, 0x5f
        /*0022*/ 	.short	0x0101


	//----- nvinfo : EIATTR_EXIT_INSTR_OFFSETS
	.align		4
        /*0024*/ 	.byte	0x04, 0x1c
        /*0026*/ 	.short	(.L_648 - .L_647)


	//   ....[0]....
.L_647:
        /*0028*/ 	.word	0x00000010


	//----- nvinfo : EIATTR_MAX_THREADS
	.align		4
.L_648:
        /*002c*/ 	.byte	0x04, 0x05
        /*002e*/ 	.short	(.L_650 - .L_649)
.L_649:
        /*0030*/ 	.word	0x00000100
        /*0034*/ 	.word	0x00000001
        /*0038*/ 	.word	0x00000001


	//----- nvinfo : EIATTR_CBANK_PARAM_SIZE
	.align		4
.L_650:
        /*003c*/ 	.byte	0x03, 0x19
        /*003e*/ 	.short	0x0290


	//----- nvinfo : EIATTR_PARAM_CBANK
	.align		4
        /*0040*/ 	.byte	0x04, 0x0a
        /*0042*/ 	.short	(.L_652 - .L_651)
	.align		4
.L_651:
        /*0044*/ 	.word	index@(.nv.constant0._ZN7cutlass13device_kernelIN5flash19enable_sm80_to_sm89INS1_16FlashAttnBwdSm80INS1_25CollectiveMainloopBwdSm80ILi2ELi2EN4cute5tupleIJNS5_1CILi64EEENS7_ILi128EEES8_EEENS_6half_tEfNS_4arch4Sm80ELb1ELb0ELb0ELb1ELb1ELb0ELb0ELb0ELi2ELi2ELi4ELi2ELb1EEENS1_24CollectiveEpilogueBwdGQAISA_fSD_Li256ELb1ELb1EEENS1_25SingleTileBwdLPTSchedulerILb1ELi128ELb1EEEEEEEEEvNT_6ParamsE)
        /*0048*/ 	.short	0x0210
        /*004a*/ 	.short	0x0290


	//----- nvinfo : EIATTR_SW_WAR
	.align		4
.L_652:
        /*004c*/ 	.byte	0x04, 0x36
        /*004e*/ 	.short	(.L_654 - .L_653)
.L_653:
        /*0050*/ 	.word	0x00000008
.L_654:


//--------------------- .nv.info._ZN7cutlass13device_kernelIN5flash22FlashAttnBwdPreprocessIN4cute5tupleIJNS3_1CILi64EEES6_EEENS_6half_tEfNS_4arch4Sm80ELb1ELb1EEEEEvNT_6ParamsE --------------------------
	.section	.nv.info._ZN7cutlass13device_kernelIN5flash22FlashAttnBwdPreprocessIN4cute5tupleIJNS3_1CILi64EEES6_EEENS_6half_tEfNS_4arch4Sm80ELb1ELb1EEEEEvNT_6ParamsE,"",@"SHT_CUDA_INFO"
	.sectionflags	@""
	.align	4


	//----- nvinfo : EIATTR_CUDA_API_VERSION
	.align		4
        /*0000*/ 	.byte	0x04, 0x37
        /*0002*/ 	.short	(.L_656 - .L_655)
.L_655:
        /*0004*/ 	.word	0x00000082


	//----- nvinfo : EIATTR_KPARAM_INFO
	.align		4
.L_656:
        /*0008*/ 	.byte	0x04, 0x17
        /*000a*/ 	.short	(.L_658 - .L_657)
.L_657:
        /*000c*/ 	.word	0x00000000
        /*0010*/ 	.short	0x0000
        /*0012*/ 	.short	0x0000
        /*0014*/ 	.byte	0x00, 0xf0, 0xc1, 0x03


	//----- nvinfo : EIATTR_SPARSE_MMA_MASK
	.align		4
.L_658:
        /*0018*/ 	.byte	0x03, 0x50
        /*001a*/ 	.short	0x0000


	//----- nvinfo : EIATTR_MAXREG_COUNT
	.align		4
        /*001c*/ 	.byte	0x03, 0x1b
        /*001e*/ 	.short	0x0080


	//----- nvinfo : EIATTR_MERCURY_ISA_VERSION
	.align		4
        /*0020*/ 	.byte	0x03, 0x5f
        /*0022*/ 	.short	0x0101


	//----- nvinfo : EIATTR_COOP_GROUP_MASK_REGIDS
	.align		4
        /*0024*/ 	.byte	0x04, 0x29
        /*0026*/ 	.short	(.L_660 - .L_659)


	//   ....[0]....
.L_659:
        /*0028*/ 	.word	0xffffffff


	//   ....[1]....
        /*002c*/ 	.word	0xffffffff


	//   ....[2]....
        /*0030*/ 	.word	0xffffffff


	//   ....[3]....
        /*0034*/ 	.word	0xffffffff


	//   ....[4]....
        /*0038*/ 	.word	0xffffffff


	//   ....[5]....
        /*003c*/ 	.word	0xffffffff


	//----- nvinfo : EIATTR_COOP_GROUP_INSTR_OFFSETS
	.align		4
.L_660:
        /*0040*/ 	.byte	0x04, 0x28
        /*0042*/ 	.short	(.L_662 - .L_661)


	//   ....[0]....
.L_661:
        /*0044*/ 	.word	0x00000c80


	//   ....[1]....
        /*0048*/ 	.word	0x00000c90


	//   ....[2]....
        /*004c*/ 	.word	0x00000cc0


	//   ....[3]....
        /*0050*/ 	.word	0x00000cd0


	//   ....[4]....
        /*0054*/ 	.word	0x00000d00


	//   ....[5]....
        /*0058*/ 	.word	0x00000d20


	//----- nvinfo : EIATTR_EXIT_INSTR_OFFSETS
	.align		4
.L_662:
        /*005c*/ 	.byte	0x04, 0x1c
        /*005e*/ 	.short	(.L_664 - .L_663)


	//   ....[0]....
.L_663:
        /*0060*/ 	.word	0x000001c0


	//   ....[1]....
        /*0064*/ 	.word	0x000012c0


	//   ....[2]....
        /*0068*/ 	.word	0x00001340


	//----- nvinfo : EIATTR_MAX_THREADS
	.align		4
.L_664:
        /*006c*/ 	.byte	0x04, 0x05
        /*006e*/ 	.short	(.L_666 - .L_665)
.L_665:
        /*0070*/ 	.word	0x00000100
        /*0074*/ 	.word	0x00000001
        /*0078*/ 	.word	0x00000001


	//----- nvinfo : EIATTR_CRS_STACK_SIZE
	.align		4
.L_666:
        /*007c*/ 	.byte	0x04, 0x1e
        /*007e*/ 	.short	(.L_668 - .L_667)
.L_667:
        /*0080*/ 	.word	0x00000000


	//----- nvinfo : EIATTR_CBANK_PARAM_SIZE
	.align		4
.L_668:
        /*0084*/ 	.byte	0x03, 0x19
        /*0086*/ 	.short	0x00f0


	//----- nvinfo : EIATTR_PARAM_CBANK
	.align		4
        /*0088*/ 	.byte	0x04, 0x0a
        /*008a*/ 	.short	(.L_670 - .L_669)
	.align		4
.L_669:
        /*008c*/ 	.word	index@(.nv.constant0._ZN7cutlass13device_kernelIN5flash22FlashAttnBwdPreprocessIN4cute5tupleIJNS3_1CILi64EEES6_EEENS_6half_tEfNS_4arch4Sm80ELb1ELb1EEEEEvNT_6ParamsE)
        /*0090*/ 	.short	0x0210
        /*0092*/ 	.short	0x00f0


	//----- nvinfo : EIATTR_SW_WAR
	.align		4
.L_670:
        /*0094*/ 	.byte	0x04, 0x36
        /*0096*/ 	.short	(.L_672 - .L_671)
.L_671:
        /*0098*/ 	.word	0x00000008
.L_672:


//--------------------- .nv.info._ZN7cutlass13device_kernelIN5flash19enable_sm80_to_sm89INS1_16FlashAttnBwdSm80INS1_25CollectiveMainloopBwdSm80ILi2ELi2EN4cute5tupleIJNS5_1CILi128EEES8_NS7_ILi64EEEEEENS_6half_tEfNS_4arch4Sm80ELb0ELb0ELb0ELb0ELb0ELb0ELb0ELb0ELi2ELi4ELi4ELi4ELb0EEENS1_21CollectiveEpilogueBwdISA_SB_SD_Li256ELb0ELb0ELi2EEENS1_19SingleTileSchedulerILb0ELb0ELb0ELi128EEEEEEEEEvNT_6ParamsE --------------------------
	.section	.nv.info._ZN7cutlass13device_kernelIN5flash19enable_sm80_to_sm89INS1_16FlashAttnBwdSm80INS1_25CollectiveMainloopBwdSm80ILi2ELi2EN4cute5tupleIJNS5_1CILi128EEES8_NS7_ILi64EEEEEENS_6half_tEfNS_4arch4Sm80ELb0ELb0ELb0ELb0ELb0ELb0ELb0ELb0ELi2ELi4ELi4ELi4ELb0EEENS1_21CollectiveEpilogueBwdISA_SB_SD_Li256ELb0ELb0ELi2EEENS1_19SingleTileSchedulerILb0ELb0ELb0ELi128EEEEEEEEEvNT_6ParamsE,"",@"SHT_CUDA_INFO"
	.sectionflags	@""
	.align	4


	//----- nvinfo : EIATTR_CUDA_API_VERSION
	.align		4
        /*0000*/ 	.byte	0x04, 0x37
        /*0002*/ 	.short	(.L_674 - .L_673)
.L_673:
        /*0004*/ 	.word	0x00000082


	//----- nvinfo : EIATTR_KPARAM_INFO
	.align		4
.L_674:
        /*0008*/ 	.byte	0x04, 0x17
        /*000a*/ 	.short	(.L_676 - .L_675)
.L_675:
        /*000c*/ 	.word	0x00000000
        /*0010*/ 	.short	0x0000
        /*0012*/ 	.short	0x0000
        /*0014*/ 	.byte	0x00, 0xf0, 0xc1, 0x09


	//----- nvinfo : EIATTR_SPARSE_MMA_MASK
	.align		4
.L_676:
        /*0018*/ 	.byte	0x03, 0x50
        /*001a*/ 	.short	0x0000


	//----- nvinfo : EIATTR_MAXREG_COUNT
	.align		4
        /*001c*/ 	.byte	0x03, 0x1b
        /*001e*/ 	.short	0x00ff


	//----- nvinfo : EIATTR_MERCURY_ISA_VERSION
	.align		4
        /*0020*/ 	.byte	0x03, 0x5f
        /*0022*/ 	.short	0x0101


	//----- nvinfo : EIATTR_EXIT_INSTR_OFFSETS
	.align		4
        /*0024*/ 	.byte	0x04, 0x1c
        /*0026*/ 	.short	(.L_678 - .L_677)


	//   ....[0]....
.L_677:
        /*0028*/ 	.word	0x00000010


	//----- nvinfo : EIATTR_MAX_THREADS
	.align		4
.L_678:
        /*002c*/ 	.byte	0x04, 0x05
        /*002e*/ 	.short	(.L_680 - .L_679)
.L_679:
        /*0030*/ 	.word	0x00000100
        /*0034*/ 	.word	0x00000001
        /*0038*/ 	.word	0x00000001


	//----- nvinfo : EIATTR_CBANK_PARAM_SIZE
	.align		4
.L_680:
        /*003c*/ 	.byte	0x03, 0x19
        /*003e*/ 	.short	0x0270


	//----- nvinfo : EIATTR_PARAM_CBANK
	.align		4
        /*0040*/ 	.byte	0x04, 0x0a
        /*0042*/ 	.short	(.L_682 - .L_681)
	.align		4
.L_681:
        /*0044*/ 	.word	index@(.nv.constant0._ZN7cutlass13device_kernelIN5flash19enable_sm80_to_sm89INS1_16FlashAttnBwdSm80INS1_25CollectiveMainloopBwdSm80ILi2ELi2EN4cute5tupleIJNS5_1CILi128EEES8_NS7_ILi64EEEEEENS_6half_tEfNS_4arch4Sm80ELb0ELb0ELb0ELb0ELb0ELb0ELb0ELb0ELi2ELi4ELi4ELi4ELb0EEENS1_21CollectiveEpilogueBwdISA_SB_SD_Li256ELb0ELb0ELi2EEENS1_19SingleTileSchedulerILb0ELb0ELb0ELi128EEEEEEEEEvNT_6ParamsE)
        /*0048*/ 	.short	0x0210
        /*004a*/ 	.short	0x0270


	//----- nvinfo : EIATTR_SW_WAR
	.align		4
.L_682:
        /*004c*/ 	.byte	0x04, 0x36
        /*004e*/ 	.short	(.L_684 - .L_683)
.L_683:
        /*0050*/ 	.word	0x00000008
.L_684:


//--------------------- .nv.info._ZN7cutlass13device_kernelIN5flash19enable_sm80_to_sm89INS1_16FlashAttnBwdSm80INS1_25CollectiveMainloopBwdSm80ILi2ELi2EN4cute5tupleIJNS5_1CILi128EEES8_NS7_ILi64EEEEEENS_6half_tEfNS_4arch4Sm80ELb0ELb0ELb0ELb0ELb1ELb0ELb0ELb0ELi2ELi4ELi4ELi4ELb0EEENS1_21CollectiveEpilogueBwdISA_SB_SD_Li256ELb0ELb0ELi2EEENS1_19SingleTileSchedulerILb0ELb0ELb0ELi128EEEEEEEEEvNT_6ParamsE --------------------------
	.section	.nv.info._ZN7cutlass13device_kernelIN5flash19enable_sm80_to_sm89INS1_16FlashAttnBwdSm80INS1_25CollectiveMainloopBwdSm80ILi2ELi2EN4cute5tupleIJNS5_1CILi128EEES8_NS7_ILi64EEEEEENS_6half_tEfNS_4arch4Sm80ELb0ELb0ELb0ELb0ELb1ELb0ELb0ELb0ELi2ELi4ELi4ELi4ELb0EEENS1_21CollectiveEpilogueBwdISA_SB_SD_Li256ELb0ELb0ELi2EEENS1_19SingleTileSchedulerILb0ELb0ELb0ELi128EEEEEEEEEvNT_6ParamsE,"",@"SHT_CUDA_INFO"
	.sectionflags	@""
	.align	4


	//----- nvinfo : EIATTR_CUDA_API_VERSION
	.align		4
        /*0000*/ 	.byte	0x04, 0x37
        /*0002*/ 	.short	(.L_686 - .L_685)
.L_685:
        /*0004*/ 	.word	0x00000082


	//----- nvinfo : EIATTR_KPARAM_INFO
	.align		4
.L_686:
        /*0008*/ 	.byte	0x04, 0x17
        /*000a*/ 	.short	(.L_688 - .L_687)
.L_687:
        /*000c*/ 	.word	0x00000000
        /*0010*/ 	.short	0x0000
        /*0012*/ 	.short	0x0000
        /*0014*/ 	.byte	0x00, 0xf0, 0xc1, 0x09


	//----- nvinfo : EIATTR_SPARSE_MMA_MASK
	.align		4
.L_688:
        /*0018*/ 	.byte	0x03, 0x50
        /*001a*/ 	.short	0x0000


	//----- nvinfo : EIATTR_MAXREG_COUNT
	.align		4
        /*001c*/ 	.byte	0x03, 0x1b
        /*001e*/ 	.short	0x00ff


	//----- nvinfo : EIATTR_MERCURY_ISA_VERSION
	.align		4
        /*0020*/ 	.byte	0x03, 0x5f
        /*0022*/ 	.short	0x0101


	//----- nvinfo : EIATTR_EXIT_INSTR_OFFSETS
	.align		4
        /*0024*/ 	.byte	0x04, 0x1c
        /*0026*/ 	.short	(.L_690 - .L_689)


	//   ....[0]....
.L_689:
        /*0028*/ 	.word	0x00000010


	//----- nvinfo : EIATTR_MAX_THREADS
	.align		4
.L_690:
        /*002c*/ 	.byte	0x04, 0x05
        /*002e*/ 	.short	(.L_692 - .L_691)
.L_691:
        /*0030*/ 	.word	0x00000100
        /*0034*/ 	.word	0x00000001
        /*0038*/ 	.word	0x00000001


	//----- nvinfo : EIATTR_CBANK_PARAM_SIZE
	.align		4
.L_692:
        /*003c*/ 	.byte	0x03, 0x19
        /*003e*/ 	.short	0x0270


	//----- nvinfo : EIATTR_PARAM_CBANK
	.align		4
        /*0040*/ 	.byte	0x04, 0x0a
        /*0042*/ 	.short	(.L_694 - .L_693)
	.align		4
.L_693:
        /*0044*/ 	.word	index@(.nv.constant0._ZN7cutlass13device_kernelIN5flash19enable_sm80_to_sm89INS1_16FlashAttnBwdSm80INS1_25CollectiveMainloopBwdSm80ILi2ELi2EN4cute5tupleIJNS5_1CILi128EEES8_NS7_ILi64EEEEEENS_6half_tEfNS_4arch4Sm80ELb0ELb0ELb0ELb0ELb1ELb0ELb0ELb0ELi2ELi4ELi4ELi4ELb0EEENS1_21CollectiveEpilogueBwdISA_SB_SD_Li256ELb0ELb0ELi2EEENS1_19SingleTileSchedulerILb0ELb0ELb0ELi128EEEEEEEEEvNT_6ParamsE)
        /*0048*/ 	.short	0x0210
        /*004a*/ 	.short	0x0270


	//----- nvinfo : EIATTR_SW_WAR
	.align		4
.L_694:
        /*004c*/ 	.byte	0x04, 0x36
        /*004e*/ 	.short	(.L_696 - .L_695)
.L_695:
        /*0050*/ 	.word	0x00000008
.L_696:


//--------------------- .nv.info._ZN7cutlass13device_kernelIN5flash19enable_sm80_to_sm89INS1_16FlashAttnBwdSm80INS1_25CollectiveMainloopBwdSm80ILi2ELi2EN4cute5tupleIJNS5_1CILi128EEES8_NS7_ILi64EEEEEENS_6half_tEfNS_4arch4Sm80ELb0ELb0ELb0ELb0ELb0ELb0ELb0ELb0ELi2ELi4ELi4ELi4ELb0EEENS1_24CollectiveEpilogueBwdGQAISA_fSD_Li256ELb0ELb0EEENS1_19SingleTileSchedulerILb0ELb0ELb0ELi128EEEEEEEEEvNT_6ParamsE --------------------------
	.section	.nv.info._ZN7cutlass13device_kernelIN5flash19enable_sm80_to_sm89INS1_16FlashAttnBwdSm80INS1_25CollectiveMainloopBwdSm80ILi2ELi2EN4cute5tupleIJNS5_1CILi128EEES8_NS7_ILi64EEEEEENS_6half_tEfNS_4arch4Sm80ELb0ELb0ELb0ELb0ELb0ELb0ELb0ELb0ELi2ELi4ELi4ELi4ELb0EEENS1_24CollectiveEpilogueBwdGQAISA_fSD_Li256ELb0ELb0EEENS1_19SingleTileSchedulerILb0ELb0ELb0ELi128EEEEEEEEEvNT_6ParamsE,"",@"SHT_CUDA_INFO"
	.sectionflags	@""
	.align	4


	//----- nvinfo : EIATTR_CUDA_API_VERSION
	.align		4
        /*0000*/ 	.byte	0x04, 0x37
        /*0002*/ 	.short	(.L_698 - .L_697)
.L_697:
        /*0004*/ 	.word	0x00000082


	//----- nvinfo : EIATTR_KPARAM_INFO
	.align		4
.L_698:
        /*0008*/ 	.byte	0x04, 0x17
        /*000a*/ 	.short	(.L_700 - .L_699)
.L_699:
        /*000c*/ 	.word	0x00000000
        /*0010*/ 	.short	0x0000
        /*0012*/ 	.short	0x0000
        /*0014*/ 	.byte	0x00, 0xf0, 0xe1, 0x09


	//----- nvinfo : EIATTR_SPARSE_MMA_MASK
	.align		4
.L_700:
        /*0018*/ 	.byte	0x03, 0x50
        /*001a*/ 	.short	0x0000


	//----- nvinfo : EIATTR_MAXREG_COUNT
	.align		4
        /*001c*/ 	.byte	0x03, 0x1b
        /*001e*/ 	.short	0x00ff


	//----- nvinfo : EIATTR_MERCURY_ISA_VERSION
	.align		4
        /*0020*/ 	.byte	0x03, 0x5f
        /*0022*/ 	.short	0x0101


	//----- nvinfo : EIATTR_EXIT_INSTR_OFFSETS
	.align		4
        /*0024*/ 	.byte	0x04, 0x1c
        /*0026*/ 	.short	(.L_702 - .L_701)


	//   ....[0]....
.L_701:
        /*0028*/ 	.word	0x00000010


	//----- nvinfo : EIATTR_MAX_THREADS
	.align		4
.L_702:
        /*002c*/ 	.byte	0x04, 0x05
        /*002e*/ 	.short	(.L_704 - .L_703)
.L_703:
        /*0030*/ 	.word	0x00000100
        /*0034*/ 	.word	0x00000001
        /*0038*/ 	.word	0x00000001


	//----- nvinfo : EIATTR_CBANK_PARAM_SIZE
	.align		4
.L_704:
        /*003c*/ 	.byte	0x03, 0x19
        /*003e*/ 	.short	0x0278


	//----- nvinfo : EIATTR_PARAM_CBANK
	.align		4
        /*0040*/ 	.byte	0x04, 0x0a
        /*0042*/ 	.short	(.L_706 - .L_705)
	.align		4
.L_705:
        /*0044*/ 	.word	index@(.nv.constant0._ZN7cutlass13device_kernelIN5flash19enable_sm80_to_sm89INS1_16FlashAttnBwdSm80INS1_25CollectiveMainloopBwdSm80ILi2ELi2EN4cute5tupleIJNS5_1CILi128EEES8_NS7_ILi64EEEEEENS_6half_tEfNS_4arch4Sm80ELb0ELb0ELb0ELb0ELb0ELb0ELb0ELb0ELi2ELi4ELi4ELi4ELb0EEENS1_24CollectiveEpilogueBwdGQAISA_fSD_Li256ELb0ELb0EEENS1_19SingleTileSchedulerILb0ELb0ELb0ELi128EEEEEEEEEvNT_6ParamsE)
        /*0048*/ 	.short	0x0210
        /*004a*/ 	.short	0x0278


	//----- nvinfo : EIATTR_SW_WAR
	.align		4
.L_706:
        /*004c*/ 	.byte	0x04, 0x36
        /*004e*/ 	.short	(.L_708 - .L_707)
.L_707:
        /*0050*/ 	.word	0x00000008
.L_708:


//--------------------- .nv.info._ZN7cutlass13device_kernelIN5flash19enable_sm80_to_sm89INS1_16FlashAttnBwdSm80INS1_25CollectiveMainloopBwdSm80ILi2ELi2EN4cute5tupleIJNS5_1CILi128EEES8_NS7_ILi64EEEEEENS_6half_tEfNS_4arch4Sm80ELb0ELb0ELb0ELb0ELb1ELb0ELb0ELb0ELi2ELi4ELi4ELi4ELb0EEENS1_24CollectiveEpilogueBwdGQAISA_fSD_Li256ELb0ELb1EEENS1_19SingleTileSchedulerILb0ELb0ELb0ELi128EEEEEEEEEvNT_6ParamsE --------------------------
	.section	.nv.info._ZN7cutlass13device_kernelIN5flash19enable_sm80_to_sm89INS1_16FlashAttnBwdSm80INS1_25CollectiveMainloopBwdSm80ILi2ELi2EN4cute5tupleIJNS5_1CILi128EEES8_NS7_ILi64EEEEEENS_6half_tEfNS_4arch4Sm80ELb0ELb0ELb0ELb0ELb1ELb0ELb0ELb0ELi2ELi4ELi4ELi4ELb0EEENS1_24CollectiveEpilogueBwdGQAISA_fSD_Li256ELb0ELb1EEENS1_19SingleTileSchedulerILb0ELb0ELb0ELi128EEEEEEEEEvNT_6ParamsE,"",@"SHT_CUDA_INFO"
	.sectionflags	@""
	.align	4


	//----- nvinfo : EIATTR_CUDA_API_VERSION
	.align		4
        /*0000*/ 	.byte	0x04, 0x37
        /*0002*/ 	.short	(.L_710 - .L_709)
.L_709:
        /*0004*/ 	.word	0x00000082


	//----- nvinfo : EIATTR_KPARAM_INFO
	.align		4
.L_710:
        /*0008*/ 	.byte	0x04, 0x17
        /*000a*/ 	.short	(.L_712 - .L_711)
.L_711:
        /*000c*/ 	.word	0x00000000
        /*0010*/ 	.short	0x0000
        /*0012*/ 	.short	0x0000
        /*0014*/ 	.byte	0x00, 0xf0, 0xe1, 0x09


	//----- nvinfo : EIATTR_SPARSE_MMA_MASK
	.align		4
.L_712:
        /*0018*/ 	.byte	0x03, 0x50
        /*001a*/ 	.short	0x0000


	//----- nvinfo : EIATTR_MAXREG_COUNT
	.align		4
        /*001c*/ 	.byte	0x03, 0x1b
        /*001e*/ 	.short	0x00ff


	//----- nvinfo : EIATTR_MERCURY_ISA_VERSION
	.align		4
        /*0020*/ 	.byte	0x03, 0x5f
        /*0022*/ 	.short	0x0101


	//----- nvinfo : EIATTR_EXIT_INSTR_OFFSETS
	.align		4
        /*0024*/ 	.byte	0x04, 0x1c
        /*0026*/ 	.short	(.L_714 - .L_713)


	//   ....[0]....
.L_713:
        /*0028*/ 	.word	0x00000010


	//----- nvinfo : EIATTR_MAX_THREADS
	.align		4
.L_714:
        /*002c*/ 	.byte	0x04, 0x05
        /*002e*/ 	.short	(.L_716 - .L_715)
.L_715:
        /*0030*/ 	.word	0x00000100
        /*0034*/ 	.word	0x00000001
        /*0038*/ 	.word	0x00000001


	//----- nvinfo : EIATTR_CBANK_PARAM_SIZE
	.align		4
.L_716:
        /*003c*/ 	.byte	0x03, 0x19
        /*003e*/ 	.short	0x0278


	//----- nvinfo : EIATTR_PARAM_CBANK
	.align		4
        /*0040*/ 	.byte	0x04, 0x0a
        /*0042*/ 	.short	(.L_718 - .L_717)
	.align		4
.L_717:
        /*0044*/ 	.word	index@(.nv.constant0._ZN7cutlass13device_kernelIN5flash19enable_sm80_to_sm89INS1_16FlashAttnBwdSm80INS1_25CollectiveMainloopBwdSm80ILi2ELi2EN4cute5tupleIJNS5_1CILi128EEES8_NS7_ILi64EEEEEENS_6half_tEfNS_4arch4Sm80ELb0ELb0ELb0ELb0ELb1ELb0ELb0ELb0ELi2ELi4ELi4ELi4ELb0EEENS1_24CollectiveEpilogueBwdGQAISA_fSD_Li256ELb0ELb1EEENS1_19SingleTileSchedulerILb0ELb0ELb0ELi128EEEEEEEEEvNT_6ParamsE)
        /*0048*/ 	.short	0x0210
        /*004a*/ 	.short	0x0278


	//----- nvinfo : EIATTR_SW_WAR
	.align		4
.L_718:
        /*004c*/ 	.byte	0x04, 0x36
        /*004e*/ 	.short	(.L_720 - .L_719)
.L_719:
        /*0050*/ 	.word	0x00000008
.L_720:


//--------------------- .nv.info._ZN7cutlass13device_kernelIN5flash19enable_sm80_to_sm89INS1_16FlashAttnBwdSm80INS1_25CollectiveMainloopBwdSm80ILi2ELi2EN4cute5tupleIJNS5_1CILi128EEES8_NS7_ILi64EEEEEENS_6half_tEfNS_4arch4Sm80ELb0ELb0ELb0ELb1ELb0ELb0ELb0ELb0ELi2ELi4ELi4ELi4ELb0EEENS1_21CollectiveEpilogueBwdISA_SB_SD_Li256ELb1ELb0ELi2EEENS1_19SingleTileSchedulerILb1ELb0ELb0ELi128EEEEEEEEEvNT_6ParamsE --------------------------
	.section	.nv.info._ZN7cutlass13device_kernelIN5flash19enable_sm80_to_sm89INS1_16FlashAttnBwdSm80INS1_25CollectiveMainloopBwdSm80ILi2ELi2EN4cute5tupleIJNS5_1CILi128EEES8_NS7_ILi64EEEEEENS_6half_tEfNS_4arch4Sm80ELb0ELb0ELb0ELb1ELb0ELb0ELb0ELb0ELi2ELi4ELi4ELi4ELb0EEENS1_21CollectiveEpilogueBwdISA_SB_SD_Li256ELb1ELb0ELi2EEENS1_19SingleTileSchedulerILb1ELb0ELb0ELi128EEEEEEEEEvNT_6ParamsE,"",@"SHT_CUDA_INFO"
	.sectionflags	@""
	.align	4


	//----- nvinfo : EIATTR_CUDA_API_VERSION
	.align		4
        /*0000*/ 	.byte	0x04, 0x37
        /*0002*/ 	.short	(.L_722 - .L_721)
.L_721:
        /*0004*/ 	.word	0x00000082


	//----- nvinfo : EIATTR_KPARAM_INFO
	.align		4
.L_722:
        /*0008*/ 	.byte	0x04, 0x17
        /*000a*/ 	.short	(.L_724 - .L_723)
.L_723:
        /*000c*/ 	.word	0x00000000
        /*0010*/ 	.short	0x0000
        /*0012*/ 	.short	0x0000
        /*0014*/ 	.byte	0x00, 0xf0, 0xc1, 0x09


	//----- nvinfo : EIATTR_SPARSE_MMA_MASK
	.align		4
.L_724:
        /*0018*/ 	.byte	0x03, 0x50
        /*001a*/ 	.short	0x0000


	//----- nvinfo : EIATTR_MAXREG_COUNT
	.align		4
        /*001c*/ 	.byte	0x03, 0x1b
        /*001e*/ 	.short	0x00ff


	//----- nvinfo : EIATTR_MERCURY_ISA_VERSION
	.align		4
        /*0020*/ 	.byte	0x03, 0x5f
        /*0022*/ 	.short	0x0101


	//----- nvinfo : EIATTR_EXIT_INSTR_OFFSETS
	.align		4
        /*0024*/ 	.byte	0x04, 0x1c
        /*0026*/ 	.short	(.L_726 - .L_725)


	//   ....[0]....
.L_725:
        /*0028*/ 	.word	0x00000010


	//----- nvinfo : EIATTR_MAX_THREADS
	.align		4
.L_726:
        /*002c*/ 	.byte	0x04, 0x05
        /*002e*/ 	.short	(.L_728 - .L_727)
.L_727:
        /*0030*/ 	.word	0x00000100
        /*0034*/ 	.word	0x00000001
        /*0038*/ 	.word	0x00000001


	//----- nvinfo : EIATTR_CBANK_PARAM_SIZE
	.align		4
.L_728:
        /*003c*/ 	.byte	0x03, 0x19
        /*003e*/ 	.short	0x0270


	//----- nvinfo : EIATTR_PARAM_CBANK
	.align		4
        /*0040*/ 	.byte	0x04, 0x0a
        /*0042*/ 	.short	(.L_730 - .L_729)
	.align		4
.L_729:
        /*0044*/ 	.word	index@(.nv.constant0._ZN7cutlass13device_kernelIN5flash19enable_sm80_to_sm89INS1_16FlashAttnBwdSm80INS1_25CollectiveMainloopBwdSm80ILi2ELi2EN4cute5tupleIJNS5_1CILi128EEES8_NS7_ILi64EEEEEENS_6half_tEfNS_4arch4Sm80ELb0ELb0ELb0ELb1ELb0ELb0ELb0ELb0ELi2ELi4ELi4ELi4ELb0EEENS1_21CollectiveEpilogueBwdISA_SB_SD_Li256ELb1ELb0ELi2EEENS1_19SingleTileSchedulerILb1ELb0ELb0ELi128EEEEEEEEEvNT_6ParamsE)
        /*0048*/ 	.short	0x0210
        /*004a*/ 	.short	0x0270


	//----- nvinfo : EIATTR_SW_WAR
	.align		4
.L_730:
        /*004c*/ 	.byte	0x04, 0x36
        /*004e*/ 	.short	(.L_732 - .L_731)
.L_731:
        /*0050*/ 	.word	0x00000008
.L_732:


//--------------------- .nv.info._ZN7cutlass13device_kernelIN5flash19enable_sm80_to_sm89INS1_16FlashAttnBwdSm80INS1_25CollectiveMainloopBwdSm80ILi2ELi2EN4cute5tupleIJNS5_1CILi128EEES8_NS7_ILi64EEEEEENS_6half_tEfNS_4arch4Sm80ELb0ELb0ELb0ELb1ELb1ELb0ELb0ELb0ELi2ELi4ELi4ELi4ELb0EEENS1_21CollectiveEpilogueBwdISA_SB_SD_Li256ELb1ELb0ELi2EEENS1_19SingleTileSchedulerILb1ELb0ELb0ELi128EEEEEEEEEvNT_6ParamsE --------------------------
	.section	.nv.info._ZN7cutlass13device_kernelIN5flash19enable_sm80_to_sm89INS1_16FlashAttnBwdSm80INS1_25CollectiveMainloopBwdSm80ILi2ELi2EN4cute5tupleIJNS5_1CILi128EEES8_NS7_ILi64EEEEEENS_6half_tEfNS_4arch4Sm80ELb0ELb0ELb0ELb1ELb1ELb0ELb0ELb0ELi2ELi4ELi4ELi4ELb0EEENS1_21CollectiveEpilogueBwdISA_SB_SD_Li256ELb1ELb0ELi2EEENS1_19SingleTileSchedulerILb1ELb0ELb0ELi128EEEEEEEEEvNT_6ParamsE,"",@"SHT_CUDA_INFO"
	.sectionflags	@""
	.align	4


	//----- nvinfo : EIATTR_CUDA_API_VERSION
	.align		4
        /*0000*/ 	.byte	0x04, 0x37
        /*0002*/ 	.short	(.L_734 - .L_733)
.L_733:
        /*0004*/ 	.word	0x00000082


	//----- nvinfo : EIATTR_KPARAM_INFO
	.align		4
.L_734:
        /*0008*/ 	.byte	0x04, 0x17
        /*000a*/ 	.short	(.L_736 - .L_735)
.L_735:
        /*000c*/ 	.word	0x00000000
        /*0010*/ 	.short	0x0000
        /*0012*/ 	.short	0x0000
        /*0014*/ 	.byte	0x00, 0xf0, 0xc1, 0x09


	//----- nvinfo : EIATTR_SPARSE_MMA_MASK
	.align		4
.L_736:
        /*0018*/ 	.byte	0x03, 0x50
        /*001a*/ 	.short	0x0000


	//----- nvinfo : EIATTR_MAXREG_COUNT
	.align		4
        /*001c*/ 	.byte	0x03, 0x1b
        /*001e*/ 	.short	0x00ff


	//----- nvinfo : EIATTR_MERCURY_ISA_VERSION
	.align		4
        /*0020*/ 	.byte	0x03, 0x5f
        /*0022*/ 	.short	0x0101


	//----- nvinfo : EIATTR_EXIT_INSTR_OFFSETS
	.align		4
        /*0024*/ 	.byte	0x04, 0x1c
        /*0026*/ 	.short	(.L_738 - .L_737)


	//   ....[0]....
.L_737:
        /*0028*/ 	.word	0x00000010


	//----- nvinfo : EIATTR_MAX_THREADS
	.align		4
.L_738:
        /*002c*/ 	.byte	0x04, 0x05
        /*002e*/ 	.short	(.L_740 - .L_739)
.L_739:
        /*0030*/ 	.word	0x00000100
        /*0034*/ 	.word	0x00000001
        /*0038*/ 	.word	0x00000001


	//----- nvinfo : EIATTR_CBANK_PARAM_SIZE
	.align		4
.L_740:
        /*003c*/ 	.byte	0x03, 0x19
        /*003e*/ 	.short	0x0270


	//----- nvinfo : EIATTR_PARAM_CBANK
	.align		4
        /*0040*/ 	.byte	0x04, 0x0a
        /*0042*/ 	.short	(.L_742 - .L_741)
	.align		4
.L_741:
        /*0044*/ 	.word	index@(.nv.constant0._ZN7cutlass13device_kernelIN5flash19enable_sm80_to_sm89INS1_16FlashAttnBwdSm80INS1_25CollectiveMainloopBwdSm80ILi2ELi2EN4cute5tupleIJNS5_1CILi128EEES8_NS7_ILi64EEEEEENS_6half_tEfNS_4arch4Sm80ELb0ELb0ELb0ELb1ELb1ELb0ELb0ELb0ELi2ELi4ELi4ELi4ELb0EEENS1_21CollectiveEpilogueBwdISA_SB_SD_Li256ELb1ELb0ELi2EEENS1_19SingleTileSchedulerILb1ELb0ELb0ELi128EEEEEEEEEvNT_6ParamsE)
        /*0048*/ 	.short	0x0210
        /*004a*/ 	.short	0x0270


	//----- nvinfo : EIATTR_SW_WAR
	.align		4
.L_742:
        /*004c*/ 	.byte	0x04, 0x36
        /*004e*/ 	.short	(.L_744 - .L_743)
.L_743:
        /*0050*/ 	.word	0x00000008
.L_744:


//--------------------- .nv.info._ZN7cutlass13device_kernelIN5flash19enable_sm80_to_sm89INS1_16FlashAttnBwdSm80INS1_25CollectiveMainloopBwdSm80ILi2ELi2EN4cute5tupleIJNS5_1CILi128EEES8_NS7_ILi64EEEEEENS_6half_tEfNS_4arch4Sm80ELb0ELb0ELb0ELb1ELb0ELb0ELb0ELb0ELi2ELi4ELi4ELi4ELb0EEENS1_24CollectiveEpilogueBwdGQAISA_fSD_Li256ELb1ELb0EEENS1_19SingleTileSchedulerILb1ELb0ELb0ELi128EEEEEEEEEvNT_6ParamsE --------------------------
	.section	.nv.info._ZN7cutlass13device_kernelIN5flash19enable_sm80_to_sm89INS1_16FlashAttnBwdSm80INS1_25CollectiveMainloopBwdSm80ILi2ELi2EN4cute5tupleIJNS5_1CILi128EEES8_NS7_ILi64EEEEEENS_6half_tEfNS_4arch4Sm80ELb0ELb0ELb0ELb1ELb0ELb0ELb0ELb0ELi2ELi4ELi4ELi4ELb0EEENS1_24CollectiveEpilogueBwdGQAISA_fSD_Li256ELb1ELb0EEENS1_19SingleTileSchedulerILb1ELb0ELb0ELi128EEEEEEEEEvNT_6ParamsE,"",@"SHT_CUDA_INFO"
	.sectionflags	@""
	.align	4


	//----- nvinfo : EIATTR_CUDA_API_VERSION
	.align		4
        /*0000*/ 	.byte	0x04, 0x37
        /*0002*/ 	.short	(.L_746 - .L_745)
.L_745:
        /*0004*/ 	.word	0x00000082


	//----- nvinfo : EIATTR_KPARAM_INFO
	.align		4
.L_746:
        /*0008*/ 	.byte	0x04, 0x17
        /*000a*/ 	.short	(.L_748 - .L_747)
.L_747:
        /*000c*/ 	.word	0x00000000
        /*0010*/ 	.short	0x0000
        /*0012*/ 	.short	0x0000
        /*0014*/ 	.byte	0x00, 0xf0, 0xe1, 0x09


	//----- nvinfo : EIATTR_SPARSE_MMA_MASK
	.align		4
.L_748:
        /*0018*/ 	.byte	0x03, 0x50
        /*001a*/ 	.short	0x0000


	//----- nvinfo : EIATTR_MAXREG_COUNT
	.align		4
        /*001c*/ 	.byte	0x03, 0x1b
        /*001e*/ 	.short	0x00ff


	//----- nvinfo : EIATTR_MERCURY_ISA_VERSION
	.align		4
        /*0020*/ 	.byte	0x03, 0x5f
        /*0022*/ 	.short	0x0101


	//----- nvinfo : EIATTR_EXIT_INSTR_OFFSETS
	.align		4
        /*0024*/ 	.byte	0x04, 0x1c
        /*0026*/ 	.short	(.L_750 - .L_749)


	//   ....[0]....
.L_749:
        /*0028*/ 	.word	0x00000010


	//----- nvinfo : EIATTR_MAX_THREADS
	.align		4
.L_750:
        /*002c*/ 	.byte	0x04, 0x05
        /*002e*/ 	.short	(.L_752 - .L_751)
.L_751:
        /*0030*/ 	.word	0x00000100
        /*0034*/ 	.word	0x00000001
        /*0038*/ 	.word	0x00000001


	//----- nvinfo : EIATTR_CBANK_PARAM_SIZE
	.align		4
.L_752:
        /*003c*/ 	.byte	0x03, 0x19
        /*003e*/ 	.short	0x0278


	//----- nvinfo : EIATTR_PARAM_CBANK
	.align		4
        /*0040*/ 	.byte	0x04, 0x0a
        /*0042*/ 	.short	(.L_754 - .L_753)
	.align		4
.L_753:
        /*0044*/ 	.word	index@(.nv.constant0._ZN7cutlass13device_kernelIN5flash19enable_sm80_to_sm89INS1_16FlashAttnBwdSm80INS1_25CollectiveMainloopBwdSm80ILi2ELi2EN4cute5tupleIJNS5_1CILi128EEES8_NS7_ILi64EEEEEENS_6half_tEfNS_4arch4Sm80ELb0ELb0ELb0ELb1ELb0ELb0ELb0ELb0ELi2ELi4ELi4ELi4ELb0EEENS1_24CollectiveEpilogueBwdGQAISA_fSD_Li256ELb1ELb0EEENS1_19SingleTileSchedulerILb1ELb0ELb0ELi128EEEEEEEEEvNT_6ParamsE)
        /*0048*/ 	.short	0x0210
        /*004a*/ 	.short	0x0278


	//----- nvinfo : EIATTR_SW_WAR
	.align		4
.L_754:
        /*004c*/ 	.byte	0x04, 0x36
        /*004e*/ 	.short	(.L_756 - .L_755)
.L_755:
        /*0050*/ 	.word	0x00000008
.L_756:


//--------------------- .nv.info._ZN7cutlass13device_kernelIN5flash19enable_sm80_to_sm89INS1_16FlashAttnBwdSm80INS1_25CollectiveMainloopBwdSm80ILi2ELi2EN4cute5tupleIJNS5_1CILi128EEES8_NS7_ILi64EEEEEENS_6half_tEfNS_4arch4Sm80ELb0ELb0ELb0ELb1ELb1ELb0ELb0ELb0ELi2ELi4ELi4ELi4ELb0EEENS1_24CollectiveEpilogueBwdGQAISA_fSD_Li256ELb1ELb1EEENS1_19SingleTileSchedulerILb1ELb0ELb0ELi128EEEEEEEEEvNT_6ParamsE --------------------------
	.section	.nv.info._ZN7cutlass13device_kernelIN5flash19enable_sm80_to_sm89INS1_16FlashAttnBwdSm80INS1_25CollectiveMainloopBwdSm80ILi2ELi2EN4cute5tupleIJNS5_1CILi128EEES8_NS7_ILi64EEEEEENS_6half_tEfNS_4arch4Sm80ELb0ELb0ELb0ELb1ELb1ELb0ELb0ELb0ELi2ELi4ELi4ELi4ELb0EEENS1_24CollectiveEpilogueBwdGQAISA_fSD_Li256ELb1ELb1EEENS1_19SingleTileSchedulerILb1ELb0ELb0ELi128EEEEEEEEEvNT_6ParamsE,"",@"SHT_CUDA_INFO"
	.sectionflags	@""
	.align	4


	//----- nvinfo : EIATTR_CUDA_API_VERSION
	.align		4
        /*0000*/ 	.byte	0x04, 0x37
        /*0002*/ 	.short	(.L_758 - .L_757)
.L_757:
        /*0004*/ 	.word	0x00000082


	//----- nvinfo : EIATTR_KPARAM_INFO
	.align		4
.L_758:
        /*0008*/ 	.byte	0x04, 0x17
        /*000a*/ 	.short	(.L_760 - .L_759)
.L_759:
        /*000c*/ 	.word	0x00000000
        /*0010*/ 	.short	0x0000
        /*0012*/ 	.short	0x0000
        /*0014*/ 	.byte	0x00, 0xf0, 0xe1, 0x09


	//----- nvinfo : EIATTR_SPARSE_MMA_MASK
	.align		4
.L_760:
        /*0018*/ 	.byte	0x03, 0x50
        /*001a*/ 	.short	0x0000


	//----- nvinfo : EIATTR_MAXREG_COUNT
	.align		4
        /*001c*/ 	.byte	0x03, 0x1b
        /*001e*/ 	.short	0x00ff


	//----- nvinfo : EIATTR_MERCURY_ISA_VERSION
	.align		4
        /*0020*/ 	.byte	0x03, 0x5f
        /*0022*/ 	.short	0x0101


	//----- nvinfo : EIATTR_EXIT_INSTR_OFFSETS
	.align		4
        /*0024*/ 	.byte	0x04, 0x1c
        /*0026*/ 	.short	(.L_762 - .L_761)


	//   ....[0]....
.L_761:
        /*0028*/ 	.word	0x00000010


	//----- nvinfo : EIATTR_MAX_THREADS
	.align		4
.L_762:
        /*002c*/ 	.byte	0x04, 0x05
        /*002e*/ 	.short	(.L_764 - .L_763)
.L_763:
        /*0030*/ 	.word	0x00000100
        /*0034*/ 	.word	0x00000001
        /*0038*/ 	.word	0x00000001


	//----- nvinfo : EIATTR_CBANK_PARAM_SIZE
	.align		4
.L_764:
        /*003c*/ 	.byte	0x03, 0x19
        /*003e*/ 	.short	0x0278


	//----- nvinfo : EIATTR_PARAM_CBANK
	.align		4
        /*0040*/ 	.byte	0x04, 0x0a
        /*0042*/ 	.short	(.L_766 - .L_765)
	.align		4
.L_765:
        /*0044*/ 	.word	index@(.nv.constant0._ZN7cutlass13device_kernelIN5flash19enable_sm80_to_sm89INS1_16FlashAttnBwdSm80INS1_25CollectiveMainloopBwdSm80ILi2ELi2EN4cute5tupleIJNS5_1CILi128EEES8_NS7_ILi64EEEEEENS_6half_tEfNS_4arch4Sm80ELb0ELb0ELb0ELb1ELb1ELb0ELb0ELb0ELi2ELi4ELi4ELi4ELb0EEENS1_24CollectiveEpilogueBwdGQAISA_fSD_Li256ELb1ELb1EEENS1_19SingleTileSchedulerILb1ELb0ELb0ELi128EEEEEEEEEvNT_6ParamsE)
        /*0048*/ 	.short	0x0210
        /*004a*/ 	.short	0x0278


	//----- nvinfo : EIATTR_SW_WAR
	.align		4
.L_766:
        /*004c*/ 	.byte	0x04, 0x36
        /*004e*/ 	.short	(.L_768 - .L_767)
.L_767:
        /*0050*/ 	.word	0x00000008
.L_768:


//--------------------- .nv.info._ZN7cutlass13device_kernelIN5flash19enable_sm80_to_sm89INS1_16FlashAttnBwdSm80INS1_25CollectiveMainloopBwdSm80ILi2ELi2EN4cute5tupleIJNS5_1CILi128EEES8_NS7_ILi64EEEEEENS_6half_tEfNS_4arch4Sm80ELb0ELb1ELb0ELb0ELb0ELb0ELb0ELb0ELi2ELi4ELi4ELi4ELb0EEENS1_21CollectiveEpilogueBwdISA_SB_SD_Li256ELb0ELb0ELi2EEENS1_19SingleTileSchedulerILb0ELb0ELb0ELi128EEEEEEEEEvNT_6ParamsE --------------------------
	.section	.nv.info._ZN7cutlass13device_kernelIN5flash19enable_sm80_to_sm89INS1_16FlashAttnBwdSm80INS1_25CollectiveMainloopBwdSm80ILi2ELi2EN4cute5tupleIJNS5_1CILi128EEES8_NS7_ILi64EEEEEENS_6half_tEfNS_4arch4Sm80ELb0ELb1ELb0ELb0ELb0ELb0ELb0ELb0ELi2ELi4ELi4ELi4ELb0EEENS1_21CollectiveEpilogueBwdISA_SB_SD_Li256ELb0ELb0ELi2EEENS1_19SingleTileSchedulerILb0ELb0ELb0ELi128EEEEEEEEEvNT_6ParamsE,"",@"SHT_CUDA_INFO"
	.sectionflags	@""
	.align	4


	//----- nvinfo : EIATTR_CUDA_API_VERSION
	.align		4
        /*0000*/ 	.byte	0x04, 0x37
        /*0002*/ 	.short	(.L_770 - .L_769)
.L_769:
        /*0004*/ 	.word	0x00000082


	//----- nvinfo : EIATTR_KPARAM_INFO
	.align		4
.L_770:
        /*0008*/ 	.byte	0x04, 0x17
        /*000a*/ 	.short	(.L_772 - .L_771)
.L_771:
        /*000c*/ 	.word	0x00000000
        /*0010*/ 	.short	0x0000
        /*0012*/ 	.short	0x0000
        /*0014*/ 	.byte	0x00, 0xf0, 0xc1, 0x09


	//----- nvinfo : EIATTR_SPARSE_MMA_MASK
	.align		4
.L_772:
        /*0018*/ 	.byte	0x03, 0x50
        /*001a*/ 	.short	0x0000


	//----- nvinfo : EIATTR_MAXREG_COUNT
	.align		4
        /*001c*/ 	.byte	0x03, 0x1b
        /*001e*/ 	.short	0x00ff


	//----- nvinfo : EIATTR_MERCURY_ISA_VERSION
	.align		4
        /*0020*/ 	.byte	0x03, 0x5f
        /*0022*/ 	.short	0x0101


	//----- nvinfo : EIATTR_EXIT_INSTR_OFFSETS
	.align		4
        /*0024*/ 	.byte	0x04, 0x1c
        /*0026*/ 	.short	(.L_774 - .L_773)


	//   ....[0]....
.L_773:
        /*0028*/ 	.word	0x00000010


	//----- nvinfo : EIATTR_MAX_THREADS
	.align		4
.L_774:
        /*002c*/ 	.byte	0x04, 0x05
        /*002e*/ 	.short	(.L_776 - .L_775)
.L_775:
        /*0030*/ 	.word	0x00000100
        /*0034*/ 	.word	0x00000001
        /*0038*/ 	.word	0x00000001


	//----- nvinfo : EIATTR_CBANK_PARAM_SIZE
	.align		4
.L_776:
        /*003c*/ 	.byte	0x03, 0x19
        /*003e*/ 	.short	0x0270


	//----- nvinfo : EIATTR_PARAM_CBANK
	.align		4
        /*0040*/ 	.byte	0x04, 0x0a
        /*0042*/ 	.short	(.L_778 - .L_777)
	.align		4
.L_777:
        /*0044*/ 	.word	index@(.nv.constant0._ZN7cutlass13device_kernelIN5flash19enable_sm80_to_sm89INS1_16FlashAttnBwdSm80INS1_25CollectiveMainloopBwdSm80ILi2ELi2EN4cute5tupleIJNS5_1CILi128EEES8_NS7_ILi64EEEEEENS_6half_tEfNS_4arch4Sm80ELb0ELb1ELb0ELb0ELb0ELb0ELb0ELb0ELi2ELi4ELi4ELi4ELb0EEENS1_21CollectiveEpilogueBwdISA_SB_SD_Li256ELb0ELb0ELi2EEENS1_19SingleTileSchedulerILb0ELb0ELb0ELi128EEEEEEEEEvNT_6ParamsE)
        /*0048*/ 	.short	0x0210
        /*004a*/ 	.short	0x0270


	//----- nvinfo : EIATTR_SW_WAR
	.align		4
.L_778:
        /*004c*/ 	.byte	0x04, 0x36
        /*004e*/ 	.short	(.L_780 - .L_779)
.L_779:
        /*0050*/ 	.word	0x00000008
.L_780:


//--------------------- .nv.info._ZN7cutlass13device_kernelIN5flash19enable_sm80_to_sm89INS1_16FlashAttnBwdSm80INS1_25CollectiveMainloopBwdSm80ILi2ELi2EN4cute5tupleIJNS5_1CILi128EEES8_NS7_ILi64EEEEEENS_6half_tEfNS_4arch4Sm80ELb0ELb1ELb0ELb0ELb1ELb0ELb0ELb0ELi2ELi4ELi4ELi4ELb0EEENS1_21CollectiveEpilogueBwdISA_SB_SD_Li256ELb0ELb0ELi2EEENS1_19SingleTileSchedulerILb0ELb0ELb0ELi128EEEEEEEEEvNT_6ParamsE --------------------------
	.section	.nv.info._ZN7cutlass13device_kernelIN5flash19enable_sm80_to_sm89INS1_16FlashAttnBwdSm80INS1_25CollectiveMainloopBwdSm80ILi2ELi2EN4cute5tupleIJNS5_1CILi128EEES8_NS7_ILi64EEEEEENS_6half_tEfNS_4arch4Sm80ELb0ELb1ELb0ELb0ELb1ELb0ELb0ELb0ELi2ELi4ELi4ELi4ELb0EEENS1_21CollectiveEpilogueBwdISA_SB_SD_Li256ELb0ELb0ELi2EEENS1_19SingleTileSchedulerILb0ELb0ELb0ELi128EEEEEEEEEvNT_6ParamsE,"",@"SHT_CUDA_INFO"
	.sectionflags	@""
	.align	4


	//----- nvinfo : EIATTR_CUDA_API_VERSION
	.align		4
        /*0000*/ 	.byte	0x04, 0x37
        /*0002*/ 	.short	(.L_782 - .L_781)
.L_781:
        /*0004*/ 	.word	0x00000082


	//----- nvinfo : EIATTR_KPARAM_INFO
	.align		4
.L_782:
        /*0008*/ 	.byte	0x04, 0x17
        /*000a*/ 	.short	(.L_784 - .L_783)
.L_783:
        /*000c*/ 	.word	0x00000000
        /*0010*/ 	.short	0x0000
        /*0012*/ 	.short	0x0000
        /*0014*/ 	.byte	0x00, 0xf0, 0xc1, 0x09


	//----- nvinfo : EIATTR_SPARSE_MMA_MASK
	.align		4
.L_784:
        /*0018*/ 	.byte	0x03, 0x50
        /*001a*/ 	.short	0x0000


	//----- nvinfo : EIATTR_MAXREG_COUNT
	.align		4
        /*001c*/ 	.byte	0x03, 0x1b
        /*001e*/ 	.short	0x00ff


	//----- nvinfo : EIATTR_MERCURY_ISA_VERSION
	.align		4
        /*0020*/ 	.byte	0x03, 0x5f
        /*0022*/ 	.short	0x0101


	//----- nvinfo : EIATTR_EXIT_INSTR_OFFSETS
	.align		4
        /*0024*/ 	.byte	0x04, 0x1c
        /*0026*/ 	.short	(.L_786 - .L_785)


	//   ....[0]....
.L_785:
        /*0028*/ 	.word	0x00000010


	//----- nvinfo : EIATTR_MAX_THREADS
	.align		4
.L_786:
        /*002c*/ 	.byte	0x04, 0x05
        /*002e*/ 	.short	(.L_788 - .L_787)
.L_787:
        /*0030*/ 	.word	0x00000100
        /*0034*/ 	.word	0x00000001
        /*0038*/ 	.word	0x00000001


	//----- nvinfo : EIATTR_CBANK_PARAM_SIZE
	.align		4
.L_788:
        /*003c*/ 	.byte	0x03, 0x19
        /*003e*/ 	.short	0x0270


	//----- nvinfo : EIATTR_PARAM_CBANK
	.align		4
        /*0040*/ 	.byte	0x04, 0x0a
        /*0042*/ 	.short	(.L_790 - .L_789)
	.align		4
.L_789:
        /*0044*/ 	.word	index@(.nv.constant0._ZN7cutlass13device_kernelIN5flash19enable_sm80_to_sm89INS1_16FlashAttnBwdSm80INS1_25CollectiveMainloopBwdSm80ILi2ELi2EN4cute5tupleIJNS5_1CILi128EEES8_NS7_ILi64EEEEEENS_6half_tEfNS_4arch4Sm80ELb0ELb1ELb0ELb0ELb1ELb0ELb0ELb0ELi2ELi4ELi4ELi4ELb0EEENS1_21CollectiveEpilogueBwdISA_SB_SD_Li256ELb0ELb0ELi2EEENS1_19SingleTileSchedulerILb0ELb0ELb0ELi128EEEEEEEEEvNT_6ParamsE)
        /*0048*/ 	.short	0x0210
        /*004a*/ 	.short	0x0270


	//----- nvinfo : EIATTR_SW_WAR
	.align		4
.L_790:
        /*004c*/ 	.byte	0x04, 0x36
        /*004e*/ 	.short	(.L_792 - .L_791)
.L_791:
        /*0050*/ 	.word	0x00000008
.L_792:


//--------------------- .nv.info._ZN7cutlass13device_kernelIN5flash19enable_sm80_to_sm89INS1_16FlashAttnBwdSm80INS1_25CollectiveMainloopBwdSm80ILi2ELi2EN4cute5tupleIJNS5_1CILi128EEES8_NS7_ILi64EEEEEENS_6half_tEfNS_4arch4Sm80ELb0ELb1ELb0ELb0ELb0ELb0ELb0ELb0ELi2ELi4ELi4ELi4ELb0EEENS1_24CollectiveEpilogueBwdGQAISA_fSD_Li256ELb0ELb0EEENS1_19SingleTileSchedulerILb0ELb0ELb0ELi128EEEEEEEEEvNT_6ParamsE --------------------------
	.section	.nv.info._ZN7cutlass13device_kernelIN5flash19enable_sm80_to_sm89INS1_16FlashAttnBwdSm80INS1_25CollectiveMainloopBwdSm80ILi2ELi2EN4cute5tupleIJNS5_1CILi128EEES8_NS7_ILi64EEEEEENS_6half_tEfNS_4arch4Sm80ELb0ELb1ELb0ELb0ELb0ELb0ELb0ELb0ELi2ELi4ELi4ELi4ELb0EEENS1_24CollectiveEpilogueBwdGQAISA_fSD_Li256ELb0ELb0EEENS1_19SingleTileSchedulerILb0ELb0ELb0ELi128EEEEEEEEEvNT_6ParamsE,"",@"SHT_CUDA_INFO"
	.sectionflags	@""
	.align	4


	//----- nvinfo : EIATTR_CUDA_API_VERSION
	.align		4
        /*0000*/ 	.byte	0x04, 0x37
        /*0002*/ 	.short	(.L_794 - .L_793)
.L_793:
        /*0004*/ 	.word	0x00000082


	//----- nvinfo : EIATTR_KPARAM_INFO
	.align		4
.L_794:
        /*0008*/ 	.byte	0x04, 0x17
        /*000a*/ 	.short	(.L_796 - .L_795)
.L_795:
        /*000c*/ 	.word	0x00000000
        /*0010*/ 	.short	0x0000
        /*0012*/ 	.short	0x0000
        /*0014*/ 	.byte	0x00, 0xf0, 0xe1, 0x09


	//----- nvinfo : EIATTR_SPARSE_MMA_MASK
	.align		4
.L_796:
        /*0018*/ 	.byte	0x03, 0x50
        /*001a*/ 	.short	0x0000


	//----- nvinfo : EIATTR_MAXREG_COUNT
	.align		4
        /*001c*/ 	.byte	0x03, 0x1b
        /*001e*/ 	.short	0x00ff


	//----- nvinfo : EIATTR_MERCURY_ISA_VERSION
	.align		4
        /*0020*/ 	.byte	0x03, 0x5f
        /*0022*/ 	.short	0x0101


	//----- nvinfo : EIATTR_EXIT_INSTR_OFFSETS
	.align		4
        /*0024*/ 	.byte	0x04, 0x1c
        /*0026*/ 	.short	(.L_798 - .L_797)


	//   ....[0]....
.L_797:
        /*0028*/ 	.word	0x00000010


	//----- nvinfo : EIATTR_MAX_THREADS
	.align		4
.L_798:
        /*002c*/ 	.byte	0x04, 0x05
        /*002e*/ 	.short	(.L_800 - .L_799)
.L_799:
        /*0030*/ 	.word	0x00000100
        /*0034*/ 	.word	0x00000001
        /*0038*/ 	.word	0x00000001


	//----- nvinfo : EIATTR_CBANK_PARAM_SIZE
	.align		4
.L_800:
        /*003c*/ 	.byte	0x03, 0x19
        /*003e*/ 	.short	0x0278


	//----- nvinfo : EIATTR_PARAM_CBANK
	.align		4
        /*0040*/ 	.byte	0x04, 0x0a
        /*0042*/ 	.short	(.L_802 - .L_801)
	.align		4
.L_801:
        /*0044*/ 	.word	index@(.nv.constant0._ZN7cutlass13device_kernelIN5flash19enable_sm80_to_sm89INS1_16FlashAttnBwdSm80INS1_25CollectiveMainloopBwdSm80ILi2ELi2EN4cute5tupleIJNS5_1CILi128EEES8_NS7_ILi64EEEEEENS_6half_tEfNS_4arch4Sm80ELb0ELb1ELb0ELb0ELb0ELb0ELb0ELb0ELi2ELi4ELi4ELi4ELb0EEENS1_24CollectiveEpilogueBwdGQAISA_fSD_Li256ELb0ELb0EEENS1_19SingleTileSchedulerILb0ELb0ELb0ELi128EEEEEEEEEvNT_6ParamsE)
        /*0048*/ 	.short	0x0210
        /*004a*/ 	.short	0x0278


	//----- nvinfo : EIATTR_SW_WAR
	.align		4
.L_802:
        /*004c*/ 	.byte	0x04, 0x36
        /*004e*/ 	.short	(.L_804 - .L_803)
.L_803:
        /*0050*/ 	.word	0x00000008
.L_804:


//--------------------- .nv.info._ZN7cutlass13device_kernelIN5flash19enable_sm80_to_sm89INS1_16FlashAttnBwdSm80INS1_25CollectiveMainloopBwdSm80ILi2ELi2EN4cute5tupleIJNS5_1CILi128EEES8_NS7_ILi64EEEEEENS_6half_tEfNS_4arch4Sm80ELb0ELb1ELb0ELb0ELb1ELb0ELb0ELb0ELi2ELi4ELi4ELi4ELb0EEENS1_24CollectiveEpilogueBwdGQAISA_fSD_Li256ELb0ELb1EEENS1_19SingleTileSchedulerILb0ELb0ELb0ELi128EEEEEEEEEvNT_6ParamsE --------------------------
	.section	.nv.info._ZN7cutlass13device_kernelIN5flash19enable_sm80_to_sm89INS1_16FlashAttnBwdSm80INS1_25CollectiveMainloopBwdSm80ILi2ELi2EN4cute5tupleIJNS5_1CILi128EEES8_NS7_ILi64EEEEEENS_6half_tEfNS_4arch4Sm80ELb0ELb1ELb0ELb0ELb1ELb0ELb0ELb0ELi2ELi4ELi4ELi4ELb0EEENS1_24CollectiveEpilogueBwdGQAISA_fSD_Li256ELb0ELb1EEENS1_19SingleTileSchedulerILb0ELb0ELb0ELi128EEEEEEEEEvNT_6ParamsE,"",@"SHT_CUDA_INFO"
	.sectionflags	@""
	.align	4


	//----- nvinfo : EIATTR_CUDA_API_VERSION
	.align		4
        /*0000*/ 	.byte	0x04, 0x37
        /*0002*/ 	.short	(.L_806 - .L_805)
.L_805:
        /*0004*/ 	.word	0x00000082


	//----- nvinfo : EIATTR_KPARAM_INFO
	.align		4
.L_806:
        /*0008*/ 	.byte	0x04, 0x17
        /*000a*/ 	.short	(.L_808 - .L_807)
.L_807:
        /*000c*/ 	.word	0x00000000
        /*0010*/ 	.short	0x0000
        /*0012*/ 	.short	0x0000
        /*0014*/ 	.byte	0x00, 0xf0, 0xe1, 0x09


	//----- nvinfo : EIATTR_SPARSE_MMA_MASK
	.align		4
.L_808:
        /*0018*/ 	.byte	0x03, 0x50
        /*001a*/ 	.short	0x0000


	//----- nvinfo : EIATTR_MAXREG_COUNT
	.align		4
        /*001c*/ 	.byte	0x03, 0x1b
        /*001e*/ 	.short	0x00ff


	//----- nvinfo : EIATTR_MERCURY_ISA_VERSION
	.align		4
        /*0020*/ 	.byte	0x03, 0x5f
        /*0022*/ 	.short	0x0101


	//----- nvinfo : EIATTR_EXIT_INSTR_OFFSETS
	.align		4
        /*0024*/ 	.byte	0x04, 0x1c
        /*0026*/ 	.short	(.L_810 - .L_809)


	//   ....[0]....
.L_809:
        /*0028*/ 	.word	0x00000010


	//----- nvinfo : EIATTR_MAX_THREADS
	.align		4
.L_810:
        /*002c*/ 	.byte	0x04, 0x05
        /*002e*/ 	.short	(.L_812 - .L_811)
.L_811:
        /*0030*/ 	.word	0x00000100
        /*0034*/ 	.word	0x00000001
        /*0038*/ 	.word	0x00000001


	//----- nvinfo : EIATTR_CBANK_PARAM_SIZE
	.align		4
.L_812:
        /*003c*/ 	.byte	0x03, 0x19
        /*003e*/ 	.short	0x0278


	//----- nvinfo : EIATTR_PARAM_CBANK
	.align		4
        /*0040*/ 	.byte	0x04, 0x0a
        /*0042*/ 	.short	(.L_814 - .L_813)
	.align		4
.L_813:
        /*0044*/ 	.word	index@(.nv.constant0._ZN7cutlass13device_kernelIN5flash19enable_sm80_to_sm89INS1_16FlashAttnBwdSm80INS1_25CollectiveMainloopBwdSm80ILi2ELi2EN4cute5tupleIJNS5_1CILi128EEES8_NS7_ILi64EEEEEENS_6half_tEfNS_4arch4Sm80ELb0ELb1ELb0ELb0ELb1ELb0ELb0ELb0ELi2ELi4ELi4ELi4ELb0EEENS1_24CollectiveEpilogueBwdGQAISA_fSD_Li256ELb0ELb1EEENS1_19SingleTileSchedulerILb0ELb0ELb0ELi128EEEEEEEEEvNT_6ParamsE)
        /*0048*/ 	.short	0x0210
        /*004a*/ 	.short	0x0278


	//----- nvinfo : EIATTR_SW_WAR
	.align		4
.L_814:
        /*004c*/ 	.byte	0x04, 0x36
        /*004e*/ 	.short	(.L_816 - .L_815)
.L_815:
        /*0050*/ 	.word	0x00000008
.L_816:


//--------------------- .nv.info._ZN7cutlass13device_kernelIN5flash19enable_sm80_to_sm89INS1_16FlashAttnBwdSm80INS1_25CollectiveMainloopBwdSm80ILi2ELi2EN4cute5tupleIJNS5_1CILi128EEES8_NS7_ILi64EEEEEENS_6half_tEfNS_4arch4Sm80ELb0ELb1ELb0ELb1ELb0ELb0ELb0ELb0ELi2ELi4ELi4ELi4ELb0EEENS1_21CollectiveEpilogueBwdISA_SB_SD_Li256ELb1ELb0ELi2EEENS1_19SingleTileSchedulerILb1ELb0ELb0ELi128EEEEEEEEEvNT_6ParamsE --------------------------
	.section	.nv.info._ZN7cutlass13device_kernelIN5flash19enable_sm80_to_sm89INS1_16FlashAttnBwdSm80INS1_25CollectiveMainloopBwdSm80ILi2ELi2EN4cute5tupleIJNS5_1CILi128EEES8_NS7_ILi64EEEEEENS_6half_tEfNS_4arch4Sm80ELb0ELb1ELb0ELb1ELb0ELb0ELb0ELb0ELi2ELi4ELi4ELi4ELb0EEENS1_21CollectiveEpilogueBwdISA_SB_SD_Li256ELb1ELb0ELi2EEENS1_19SingleTileSchedulerILb1ELb0ELb0ELi128EEEEEEEEEvNT_6ParamsE,"",@"SHT_CUDA_INFO"
	.sectionflags	@""
	.align	4


	//----- nvinfo : EIATTR_CUDA_API_VERSION
	.align		4
        /*0000*/ 	.byte	0x04, 0x37
        /*0002*/ 	.short	(.L_818 - .L_817)
.L_817:
        /*0004*/ 	.word	0x00000082


	//----- nvinfo : EIATTR_KPARAM_INFO
	.align		4
.L_818:
        /*0008*/ 	.byte	0x04, 0x17
        /*000a*/ 	.short	(.L_820 - .L_819)
.L_819:
        /*000c*/ 	.word	0x00000000
        /*0010*/ 	.short	0x0000
        /*0012*/ 	.short	0x0000
        /*0014*/ 	.byte	0x00, 0xf0, 0xc1, 0x09


	//----- nvinfo : EIATTR_SPARSE_MMA_MASK
	.align		4
.L_820:
        /*0018*/ 	.byte	0x03, 0x50
        /*001a*/ 	.short	0x0000


	//----- nvinfo : EIATTR_MAXREG_COUNT
	.align		4
        /*001c*/ 	.byte	0x03, 0x1b
        /*001e*/ 	.short	0x00ff


	//----- nvinfo : EIATTR_MERCURY_ISA_VERSION
	.align		4
        /*0020*/ 	.byte	0x03, 0x5f
        /*0022*/ 	.short	0x0101


	//----- nvinfo : EIATTR_EXIT_INSTR_OFFSETS
	.align		4
        /*0024*/ 	.byte	0x04, 0x1c
        /*0026*/ 	.short	(.L_822 - .L_821)


	//   ....[0]....
.L_821:
        /*0028*/ 	.word	0x00000010


	//----- nvinfo : EIATTR_MAX_THREADS
	.align		4
.L_822:
        /*002c*/ 	.byte	0x04, 0x05
        /*002e*/ 	.short	(.L_824 - .L_823)
.L_823:
        /*0030*/ 	.word	0x00000100
        /*0034*/ 	.word	0x00000001
        /*0038*/ 	.word	0x00000001


	//----- nvinfo : EIATTR_CBANK_PARAM_SIZE
	.align		4
.L_824:
        /*003c*/ 	.byte	0x03, 0x19
        /*003e*/ 	.short	0x0270


	//----- nvinfo : EIATTR_PARAM_CBANK
	.align		4
        /*0040*/ 	.byte	0x04, 0x0a
        /*0042*/ 	.short	(.L_826 - .L_825)
	.align		4
.L_825:
        /*0044*/ 	.word	index@(.nv.constant0._ZN7cutlass13device_kernelIN5flash19enable_sm80_to_sm89INS1_16FlashAttnBwdSm80INS1_25CollectiveMainloopBwdSm80ILi2ELi2EN4cute5tupleIJNS5_1CILi128EEES8_NS7_ILi64EEEEEENS_6half_tEfNS_4arch4Sm80ELb0ELb1ELb0ELb1ELb0ELb0ELb0ELb0ELi2ELi4ELi4ELi4ELb0EEENS1_21CollectiveEpilogueBwdISA_SB_SD_Li256ELb1ELb0ELi2EEENS1_19SingleTileSchedulerILb1ELb0ELb0ELi128EEEEEEEEEvNT_6ParamsE)
        /*0048*/ 	.short	0x0210
        /*004a*/ 	.short	0x0270


	//----- nvinfo : EIATTR_SW_WAR
	.align		4
.L_826:
        /*004c*/ 	.byte	0x04, 0x36
        /*004e*/ 	.short	(.L_828 - .L_827)
.L_827:
        /*0050*/ 	.word	0x00000008
.L_828:


//--------------------- .nv.info._ZN7cutlass13device_kernelIN5flash19enable_sm80_to_sm89INS1_16FlashAttnBwdSm80INS1_25CollectiveMainloopBwdSm80ILi2ELi2EN4cute5tupleIJNS5_1CILi128EEES8_NS7_ILi64EEEEEENS_6half_tEfNS_4arch4Sm80ELb0ELb1ELb0ELb1ELb1ELb0ELb0ELb0ELi2ELi4ELi4ELi4ELb0EEENS1_21CollectiveEpilogueBwdISA_SB_SD_Li256ELb1ELb0ELi2EEENS1_19SingleTileSchedulerILb1ELb0ELb0ELi128EEEEEEEEEvNT_6ParamsE --------------------------
	.section	.nv.info._ZN7cutlass13device_kernelIN5flash19enable_sm80_to_sm89INS1_16FlashAttnBwdSm80INS1_25CollectiveMainloopBwdSm80ILi2ELi2EN4cute5tupleIJNS5_1CILi128EEES8_NS7_ILi64EEEEEENS_6half_tEfNS_4arch4Sm80ELb0ELb1ELb0ELb1ELb1ELb0ELb0ELb0ELi2ELi4ELi4ELi4ELb0EEENS1_21CollectiveEpilogueBwdISA_SB_SD_Li256ELb1ELb0ELi2EEENS1_19SingleTileSchedulerILb1ELb0ELb0ELi128EEEEEEEEEvNT_6ParamsE,"",@"SHT_CUDA_INFO"
	.sectionflags	@""
	.align	4


	//----- nvinfo : EIATTR_CUDA_API_VERSION
	.align		4
        /*0000*/ 	.byte	0x04, 0x37
        /*0002*/ 	.short	(.L_830 - .L_829)
.L_829:
        /*0004*/ 	.word	0x00000082


	//----- nvinfo : EIATTR_KPARAM_INFO
	.align		4
.L_830:
        /*0008*/ 	.byte	0x04, 0x17
        /*000a*/ 	.short	(.L_832 - .L_831)
.L_831:
        /*000c*/ 	.word	0x00000000
        /*0010*/ 	.short	0x0000
        /*0012*/ 	.short	0x0000
        /*0014*/ 	.byte	0x00, 0xf0, 0xc1, 0x09


	//----- nvinfo : EIATTR_SPARSE_MMA_MASK
	.align		4
.L_832:
        /*0018*/ 	.byte	0x03, 0x50
        /*001a*/ 	.short	0x0000


	//----- nvinfo : EIATTR_MAXREG_COUNT
	.align		4
        /*001c*/ 	.byte	0x03, 0x1b
        /*001e*/ 	.short	0x00ff


	//----- nvinfo : EIATTR_MERCURY_ISA_VERSION
	.align		4
        /*0020*/ 	.byte	0x03, 0x5f
        /*0022*/ 	.short	0x0101


	//----- nvinfo : EIATTR_EXIT_INSTR_OFFSETS
	.align		4
        /*0024*/ 	.byte	0x04, 0x1c
        /*0026*/ 	.short	(.L_834 - .L_833)


	//   ....[0]....
.L_833:
        /*0028*/ 	.word	0x00000010


	//----- nvinfo : EIATTR_MAX_THREADS
	.align		4
.L_834:
        /*002c*/ 	.byte	0x04, 0x05
        /*002e*/ 	.short	(.L_836 - .L_835)
.L_835:
        /*0030*/ 	.word	0x00000100
        /*0034*/ 	.word	0x00000001
        /*0038*/ 	.word	0x00000001


	//----- nvinfo : EIATTR_CBANK_PARAM_SIZE
	.align		4
.L_836:
        /*003c*/ 	.byte	0x03, 0x19
        /*003e*/ 	.short	0x0270


	//----- nvinfo : EIATTR_PARAM_CBANK
	.align		4
        /*0040*/ 	.byte	0x04, 0x0a
        /*0042*/ 	.short	(.L_838 - .L_837)
	.align		4
.L_837:
        /*0044*/ 	.word	index@(.nv.constant0._ZN7cutlass13device_kernelIN5flash19enable_sm80_to_sm89INS1_16FlashAttnBwdSm80INS1_25CollectiveMainloopBwdSm80ILi2ELi2EN4cute5tupleIJNS5_1CILi128EEES8_NS7_ILi64EEEEEENS_6half_tEfNS_4arch4Sm80ELb0ELb1ELb0ELb1ELb1ELb0ELb0ELb0ELi2ELi4ELi4ELi4ELb0EEENS1_21CollectiveEpilogueBwdISA_SB_SD_Li256ELb1ELb0ELi2EEENS1_19SingleTileSchedulerILb1ELb0ELb0ELi128EEEEEEEEEvNT_6ParamsE)
        /*0048*/ 	.short	0x0210
        /*004a*/ 	.short	0x0270


	//----- nvinfo : EIATTR_SW_WAR
	.align		4
.L_838:
        /*004c*/ 	.byte	0x04, 0x36
        /*004e*/ 	.short	(.L_840 - .L_839)
.L_839:
        /*0050*/ 	.word	0x00000008
.L_840:


//--------------------- .nv.info._ZN7cutlass13device_kernelIN5flash19enable_sm80_to_sm89INS1_16FlashAttnBwdSm80INS1_25CollectiveMainloopBwdSm80ILi2ELi2EN4cute5tupleIJNS5_1CILi128EEES8_NS7_ILi64EEEEEENS_6half_tEfNS_4arch4Sm80ELb0ELb1ELb0ELb1ELb0ELb0ELb0ELb0ELi2ELi4ELi4ELi4ELb0EEENS1_24CollectiveEpilogueBwdGQAISA_fSD_Li256ELb1ELb0EEENS1_19SingleTileSchedulerILb1ELb0ELb0ELi128EEEEEEEEEvNT_6ParamsE --------------------------
	.section	.nv.info._ZN7cutlass13device_kernelIN5flash19enable_sm80_to_sm89INS1_16FlashAttnBwdSm80INS1_25CollectiveMainloopBwdSm80ILi2ELi2EN4cute5tupleIJNS5_1CILi128EEES8_NS7_ILi64EEEEEENS_6half_tEfNS_4arch4Sm80ELb0ELb1ELb0ELb1ELb0ELb0ELb0ELb0ELi2ELi4ELi4ELi4ELb0EEENS1_24CollectiveEpilogueBwdGQAISA_fSD_Li256ELb1ELb0EEENS1_19SingleTileSchedulerILb1ELb0ELb0ELi128EEEEEEEEEvNT_6ParamsE,"",@"SHT_CUDA_INFO"
	.sectionflags	@""
	.align	4


	//----- nvinfo : EIATTR_CUDA_API_VERSION
	.align		4
        /*0000*/ 	.byte	0x04, 0x37
        /*0002*/ 	.short	(.L_842 - .L_841)
.L_841:
        /*0004*/ 	.word	0x00000082


	//----- nvinfo : EIATTR_KPARAM_INFO
	.align		4
.L_842:
        /*0008*/ 	.byte	0x04, 0x17
        /*000a*/ 	.short	(.L_844 - .L_843)
.L_843:
        /*000c*/ 	.word	0x00000000
        /*0010*/ 	.short	0x0000
        /*0012*/ 	.short	0x0000
        /*0014*/ 	.byte	0x00, 0xf0, 0xe1, 0x09


	//----- nvinfo : EIATTR_SPARSE_MMA_MASK
	.align		4
.L_844:
        /*0018*/ 	.byte	0x03, 0x50
        /*001a*/ 	.short	0x0000


	//----- nvinfo : EIATTR_MAXREG_COUNT
	.align		4
        /*001c*/ 	.byte	0x03, 0x1b
        /*001e*/ 	.short	0x00ff


	//----- nvinfo : EIATTR_MERCURY_ISA_VERSION
	.align		4
        /*0020*/ 	.byte	0x03, 0x5f
        /*0022*/ 	.short	0x0101


	//----- nvinfo : EIATTR_EXIT_INSTR_OFFSETS
	.align		4
        /*0024*/ 	.byte	0x04, 0x1c
        /*0026*/ 	.short	(.L_846 - .L_845)


	//   ....[0]....
.L_845:
        /*0028*/ 	.word	0x00000010


	//----- nvinfo : EIATTR_MAX_THREADS
	.align		4
.L_846:
        /*002c*/ 	.byte	0x04, 0x05
        /*002e*/ 	.short	(.L_848 - .L_847)
.L_847:
        /*0030*/ 	.word	0x00000100
        /*0034*/ 	.word	0x00000001
        /*0038*/ 	.word	0x00000001


	//----- nvinfo : EIATTR_CBANK_PARAM_SIZE
	.align		4
.L_848:
        /*003c*/ 	.byte	0x03, 0x19
        /*003e*/ 	.short	0x0278


	//----- nvinfo : EIATTR_PARAM_CBANK
	.align		4
        /*0040*/ 	.byte	0x04, 0x0a
        /*0042*/ 	.short	(.L_850 - .L_849)
	.align		4
.L_849:
        /*0044*/ 	.word	index@(.nv.constant0._ZN7cutlass13device_kernelIN5flash19enable_sm80_to_sm89INS1_16FlashAttnBwdSm80INS1_25CollectiveMainloopBwdSm80ILi2ELi2EN4cute5tupleIJNS5_1CILi128EEES8_NS7_ILi64EEEEEENS_6half_tEfNS_4arch4Sm80ELb0ELb1ELb0ELb1ELb0ELb0ELb0ELb0ELi2ELi4ELi4ELi4ELb0EEENS1_24CollectiveEpilogueBwdGQAISA_fSD_Li256ELb1ELb0EEENS1_19SingleTileSchedulerILb1ELb0ELb0ELi128EEEEEEEEEvNT_6ParamsE)
        /*0048*/ 	.short	0x0210
        /*004a*/ 	.short	0x0278


	//----- nvinfo : EIATTR_SW_WAR
	.align		4
.L_850:
        /*004c*/ 	.byte	0x04, 0x36
        /*004e*/ 	.short	(.L_852 - .L_851)
.L_851:
        /*0050*/ 	.word	0x00000008
.L_852:


//--------------------- .nv.info._ZN7cutlass13device_kernelIN5flash19enable_sm80_to_sm89INS1_16FlashAttnBwdSm80INS1_25CollectiveMainloopBwdSm80ILi2ELi2EN4cute5tupleIJNS5_1CILi128EEES8_NS7_ILi64EEEEEENS_6half_tEfNS_4arch4Sm80ELb0ELb1ELb0ELb1ELb1ELb0ELb0ELb0ELi2ELi4ELi4ELi4ELb0EEENS1_24CollectiveEpilogueBwdGQAISA_fSD_Li256ELb1ELb1EEENS1_19SingleTileSchedulerILb1ELb0ELb0ELi128EEEEEEEEEvNT_6ParamsE --------------------------
	.section	.nv.info._ZN7cutlass13device_kernelIN5flash19enable_sm80_to_sm89INS1_16FlashAttnBwdSm80INS1_25CollectiveMainloopBwdSm80ILi2ELi2EN4cute5tupleIJNS5_1CILi128EEES8_NS7_ILi64EEEEEENS_6half_tEfNS_4arch4Sm80ELb0ELb1ELb0ELb1ELb1ELb0ELb0ELb0ELi2ELi4ELi4ELi4ELb0EEENS1_24CollectiveEpilogueBwdGQAISA_fSD_Li256ELb1ELb1EEENS1_19SingleTileSchedulerILb1ELb0ELb0ELi128EEEEEEEEEvNT_6ParamsE,"",@"SHT_CUDA_INFO"
	.sectionflags	@""
	.align	4


	//----- nvinfo : EIATTR_CUDA_API_VERSION
	.align		4
        /*0000*/ 	.byte	0x04, 0x37
        /*0002*/ 	.short	(.L_854 - .L_853)
.L_853:
        /*0004*/ 	.word	0x00000082


	//----- nvinfo : EIATTR_KPARAM_INFO
	.align		4
.L_854:
        /*0008*/ 	.byte	0x04, 0x17
        /*000a*/ 	.short	(.L_856 - .L_855)
.L_855:
        /*000c*/ 	.word	0x00000000
        /*0010*/ 	.short	0x0000
        /*0012*/ 	.short	0x0000
        /*0014*/ 	.byte	0x00, 0xf0, 0xe1, 0x09


	//----- nvinfo : EIATTR_SPARSE_MMA_MASK
	.align		4
.L_856:
        /*0018*/ 	.byte	0x03, 0x50
        /*001a*/ 	.short	0x0000


	//----- nvinfo : EIATTR_MAXREG_COUNT
	.align		4
        /*001c*/ 	.byte	0x03, 0x1b
        /*001e*/ 	.short	0x00ff


	//----- nvinfo : EIATTR_MERCURY_ISA_VERSION
	.align		4
        /*0020*/ 	.byte	0x03, 0x5f
        /*0022*/ 	.short	0x0101


	//----- nvinfo : EIATTR_EXIT_INSTR_OFFSETS
	.align		4
        /*0024*/ 	.byte	0x04, 0x1c
        /*0026*/ 	.short	(.L_858 - .L_857)


	//   ....[0]....
.L_857:
        /*0028*/ 	.word	0x00000010


	//----- nvinfo : EIATTR_MAX_THREADS
	.align		4
.L_858:
        /*002c*/ 	.byte	0x04, 0x05
        /*002e*/ 	.short	(.L_860 - .L_859)
.L_859:
        /*0030*/ 	.word	0x00000100
        /*0034*/ 	.word	0x00000001
        /*0038*/ 	.word	0x00000001


	//----- nvinfo : EIATTR_CBANK_PARAM_SIZE
	.align		4
.L_860:
        /*003c*/ 	.byte	0x03, 0x19
        /*003e*/ 	.short	0x0278


	//----- nvinfo : EIATTR_PARAM_CBANK
	.align		4
        /*0040*/ 	.byte	0x04, 0x0a
        /*0042*/ 	.short	(.L_862 - .L_861)
	.align		4
.L_861:
        /*0044*/ 	.word	index@(.nv.constant0._ZN7cutlass13device_kernelIN5flash19enable_sm80_to_sm89INS1_16FlashAttnBwdSm80INS1_25CollectiveMainloopBwdSm80ILi2ELi2EN4cute5tupleIJNS5_1CILi128EEES8_NS7_ILi64EEEEEENS_6half_tEfNS_4arch4Sm80ELb0ELb1ELb0ELb1ELb1ELb0ELb0ELb0ELi2ELi4ELi4ELi4ELb0EEENS1_24CollectiveEpilogueBwdGQAISA_fSD_Li256ELb1ELb1EEENS1_19SingleTileSchedulerILb1ELb0ELb0ELi128EEEEEEEEEvNT_6ParamsE)
        /*0048*/ 	.short	0x0210
        /*004a*/ 	.short	0x0278


	//----- nvinfo : EIATTR_SW_WAR
	.align		4
.L_862:
        /*004c*/ 	.byte	0x04, 0x36
        /*004e*/ 	.short	(.L_864 - .L_863)
.L_863:
        /*0050*/ 	.word	0x00000008
.L_864:


//--------------------- .nv.info._ZN7cutlass13device_kernelIN5flash19enable_sm80_to_sm89INS1_16FlashAttnBwdSm80INS1_25CollectiveMainloopBwdSm80ILi2ELi2EN4cute5tupleIJNS5_1CILi128EEES8_NS7_ILi64EEEEEENS_6half_tEfNS_4arch4Sm80ELb1ELb0ELb0ELb0ELb0ELb0ELb0ELb0ELi2ELi4ELi4ELi4ELb0EEENS1_21CollectiveEpilogueBwdISA_SB_SD_Li256ELb0ELb0ELi2EEENS1_25SingleTileBwdLPTSchedulerILb0ELi128ELb0EEEEEEEEEvNT_6ParamsE --------------------------
	.section	.nv.info._ZN7cutlass13device_kernelIN5flash19enable_sm80_to_sm89INS1_16FlashAttnBwdSm80INS1_25CollectiveMainloopBwdSm80ILi2ELi2EN4cute5tupleIJNS5_1CILi128EEES8_NS7_ILi64EEEEEENS_6half_tEfNS_4arch4Sm80ELb1ELb0ELb0ELb0ELb0ELb0ELb0ELb0ELi2ELi4ELi4ELi4ELb0EEENS1_21CollectiveEpilogueBwdISA_SB_SD_Li256ELb0ELb0ELi2EEENS1_25SingleTileBwdLPTSchedulerILb0ELi128ELb0EEEEEEEEEvNT_6ParamsE,"",@"SHT_CUDA_INFO"
	.sectionflags	@""
	.align	4


	//----- nvinfo : EIATTR_CUDA_API_VERSION
	.align		4
        /*0000*/ 	.byte	0x04, 0x37
        /*0002*/ 	.short	(.L_866 - .L_865)
.L_865:
        /*0004*/ 	.word	0x00000082


	//----- nvinfo : EIATTR_KPARAM_INFO
	.align		4
.L_866:
        /*0008*/ 	.byte	0x04, 0x17
        /*000a*/ 	.short	(.L_868 - .L_867)
.L_867:
        /*000c*/ 	.word	0x00000000
        /*0010*/ 	.short	0x0000
        /*0012*/ 	.short	0x0000
        /*0014*/ 	.byte	0x00, 0xf0, 0x21, 0x0a


	//----- nvinfo : EIATTR_SPARSE_MMA_MASK
	.align		4
.L_868:
        /*0018*/ 	.byte	0x03, 0x50
        /*001a*/ 	.short	0x0000


	//----- nvinfo : EIATTR_MAXREG_COUNT
	.align		4
        /*001c*/ 	.byte	0x03, 0x1b
        /*001e*/ 	.short	0x00ff


	//----- nvinfo : EIATTR_MERCURY_ISA_VERSION
	.align		4
        /*0020*/ 	.byte	0x03, 0x5f
        /*0022*/ 	.short	0x0101


	//----- nvinfo : EIATTR_EXIT_INSTR_OFFSETS
	.align		4
        /*0024*/ 	.byte	0x04, 0x1c
        /*0026*/ 	.short	(.L_870 - .L_869)


	//   ....[0]....
.L_869:
        /*0028*/ 	.word	0x00000010


	//----- nvinfo : EIATTR_MAX_THREADS
	.align		4
.L_870:
        /*002c*/ 	.byte	0x04, 0x05
        /*002e*/ 	.short	(.L_872 - .L_871)
.L_871:
        /*0030*/ 	.word	0x00000100
        /*0034*/ 	.word	0x00000001
        /*0038*/ 	.word	0x00000001


	//----- nvinfo : EIATTR_CBANK_PARAM_SIZE
	.align		4
.L_872:
        /*003c*/ 	.byte	0x03, 0x19
        /*003e*/ 	.short	0x0288


	//----- nvinfo : EIATTR_PARAM_CBANK
	.align		4
        /*0040*/ 	.byte	0x04, 0x0a
        /*0042*/ 	.short	(.L_874 - .L_873)
	.align		4
.L_873:
        /*0044*/ 	.word	index@(.nv.constant0._ZN7cutlass13device_kernelIN5flash19enable_sm80_to_sm89INS1_16FlashAttnBwdSm80INS1_25CollectiveMainloopBwdSm80ILi2ELi2EN4cute5tupleIJNS5_1CILi128EEES8_NS7_ILi64EEEEEENS_6half_tEfNS_4arch4Sm80ELb1ELb0ELb0ELb0ELb0ELb0ELb0ELb0ELi2ELi4ELi4ELi4ELb0EEENS1_21CollectiveEpilogueBwdISA_SB_SD_Li256ELb0ELb0ELi2EEENS1_25SingleTileBwdLPTSchedulerILb0ELi128ELb0EEEEEEEEEvNT_6ParamsE)
        /*0048*/ 	.short	0x0210
        /*004a*/ 	.short	0x0288


	//----- nvinfo : EIATTR_SW_WAR
	.align		4
.L_874:
        /*004c*/ 	.byte	0x04, 0x36
        /*004e*/ 	.short	(.L_876 - .L_875)
.L_875:
        /*0050*/ 	.word	0x00000008
.L_876:


//--------------------- .nv.info._ZN7cutlass13device_kernelIN5flash19enable_sm80_to_sm89INS1_16FlashAttnBwdSm80INS1_25CollectiveMainloopBwdSm80ILi2ELi2EN4cute5tupleIJNS5_1CILi128EEES8_NS7_ILi64EEEEEENS_6half_tEfNS_4arch4Sm80ELb1ELb0ELb0ELb0ELb1ELb0ELb0ELb0ELi2ELi4ELi4ELi4ELb0EEENS1_21CollectiveEpilogueBwdISA_SB_SD_Li256ELb0ELb0ELi2EEENS1_25SingleTileBwdLPTSchedulerILb0ELi128ELb1EEEEEEEEEvNT_6ParamsE --------------------------
	.section	.nv.info._ZN7cutlass13device_kernelIN5flash19enable_sm80_to_sm89INS1_16FlashAttnBwdSm80INS1_25CollectiveMainloopBwdSm80ILi2ELi2EN4cute5tupleIJNS5_1CILi128EEES8_NS7_ILi64EEEEEENS_6half_tEfNS_4arch4Sm80ELb1ELb0ELb0ELb0ELb1ELb0ELb0ELb0ELi2ELi4ELi4ELi4ELb0EEENS1_21CollectiveEpilogueBwdISA_SB_SD_Li256ELb0ELb0ELi2EEENS1_25SingleTileBwdLPTSchedulerILb0ELi128ELb1EEEEEEEEEvNT_6ParamsE,"",@"SHT_CUDA_INFO"
	.sectionflags	@""
	.align	4


	//----- nvinfo : EIATTR_CUDA_API_VERSION
	.align		4
        /*0000*/ 	.byte	0x04, 0x37
        /*0002*/ 	.short	(.L_878 - .L_877)
.L_877:
        /*0004*/ 	.word	0x00000082


	//----- nvinfo : EIATTR_KPARAM_INFO
	.align		4
.L_878:
        /*0008*/ 	.byte	0x04, 0x17
        /*000a*/ 	.short	(.L_880 - .L_879)
.L_879:
        /*000c*/ 	.word	0x00000000
        /*0010*/ 	.short	0x0000
        /*0012*/ 	.short	0x0000
        /*0014*/ 	.byte	0x00, 0xf0, 0x21, 0x0a


	//----- nvinfo : EIATTR_SPARSE_MMA_MASK
	.align		4
.L_880:
        /*0018*/ 	.byte	0x03, 0x50
        /*001a*/ 	.short	0x0000


	//----- nvinfo : EIATTR_MAXREG_COUNT
	.align		4
        /*001c*/ 	.byte	0x03, 0x1b
        /*001e*/ 	.short	0x00ff


	//----- nvinfo : EIATTR_MERCURY_ISA_VERSION
	.align		4
        /*0020*/ 	.byte	0x03, 0x5f
        /*0022*/ 	.short	0x0101


	//----- nvinfo : EIATTR_EXIT_INSTR_OFFSETS
	.align		4
        /*0024*/ 	.byte	0x04, 0x1c
        /*0026*/ 	.short	(.L_882 - .L_881)


	//   ....[0]....
.L_881:
        /*0028*/ 	.word	0x00000010


	//----- nvinfo : EIATTR_MAX_THREADS
	.align		4
.L_882:
        /*002c*/ 	.byte	0x04, 0x05
        /*002e*/ 	.short	(.L_884 - .L_883)
.L_883:
        /*0030*/ 	.word	0x00000100
        /*0034*/ 	.word	0x00000001
        /*0038*/ 	.word	0x00000001


	//----- nvinfo : EIATTR_CBANK_PARAM_SIZE
	.align		4
.L_884:
        /*003c*/ 	.byte	0x03, 0x19
        /*003e*/ 	.short	0x0288


	//----- nvinfo : EIATTR_PARAM_CBANK
	.align		4
        /*0040*/ 	.byte	0x04, 0x0a
        /*0042*/ 	.short	(.L_886 - .L_885)
	.align		4
.L_885:
        /*0044*/ 	.word	index@(.nv.constant0._ZN7cutlass13device_kernelIN5flash19enable_sm80_to_sm89INS1_16FlashAttnBwdSm80INS1_25CollectiveMainloopBwdSm80ILi2ELi2EN4cute5tupleIJNS5_1CILi128EEES8_NS7_ILi64EEEEEENS_6half_tEfNS_4arch4Sm80ELb1ELb0ELb0ELb0ELb1ELb0ELb0ELb0ELi2ELi4ELi4ELi4ELb0EEENS1_21CollectiveEpilogueBwdISA_SB_SD_Li256ELb0ELb0ELi2EEENS1_25SingleTileBwdLPTSchedulerILb0ELi128ELb1EEEEEEEEEvNT_6ParamsE)
        /*0048*/ 	.short	0x0210
        /*004a*/ 	.short	0x0288


	//----- nvinfo : EIATTR_SW_WAR
	.align		4
.L_886:
        /*004c*/ 	.byte	0x04, 0x36
        /*004e*/ 	.short	(.L_888 - .L_887)
.L_887:
        /*0050*/ 	.word	0x00000008
.L_888:


//--------------------- .nv.info._ZN7cutlass13device_kernelIN5flash19enable_sm80_to_sm89INS1_16FlashAttnBwdSm80INS1_25CollectiveMainloopBwdSm80ILi2ELi2EN4cute5tupleIJNS5_1CILi128EEES8_NS7_ILi64EEEEEENS_6half_tEfNS_4arch4Sm80ELb1ELb0ELb0ELb0ELb0ELb0ELb0ELb0ELi2ELi4ELi4ELi4ELb0EEENS1_24CollectiveEpilogueBwdGQAISA_fSD_Li256ELb0ELb0EEENS1_25SingleTileBwdLPTSchedulerILb0ELi128ELb0EEEEEEEEEvNT_6ParamsE --------------------------
	.section	.nv.info._ZN7cutlass13device_kernelIN5flash19enable_sm80_to_sm89INS1_16FlashAttnBwdSm80INS1_25CollectiveMainloopBwdSm80ILi2ELi2EN4cute5tupleIJNS5_1CILi128EEES8_NS7_ILi64EEEEEENS_6half_tEfNS_4arch4Sm80ELb1ELb0ELb0ELb0ELb0ELb0ELb0ELb0ELi2ELi4ELi4ELi4ELb0EEENS1_24CollectiveEpilogueBwdGQAISA_fSD_Li256ELb0ELb0EEENS1_25SingleTileBwdLPTSchedulerILb0ELi128ELb0EEEEEEEEEvNT_6ParamsE,"",@"SHT_CUDA_INFO"
	.sectionflags	@""
	.align	4


	//----- nvinfo : EIATTR_CUDA_API_VERSION
	.align		4
        /*0000*/ 	.byte	0x04, 0x37
        /*0002*/ 	.short	(.L_890 - .L_889)
.L_889:
        /*0004*/ 	.word	0x00000082


	//----- nvinfo : EIATTR_KPARAM_INFO
	.align		4
.L_890:
        /*0008*/ 	.byte	0x04, 0x17
        /*000a*/ 	.short	(.L_892 - .L_891)
.L_891:
        /*000c*/ 	.word	0x00000000
        /*0010*/ 	.short	0x0000
        /*0012*/ 	.short	0x0000
        /*0014*/ 	.byte	0x00, 0xf0, 0x41, 0x0a


	//----- nvinfo : EIATTR_SPARSE_MMA_MASK
	.align		4
.L_892:
        /*0018*/ 	.byte	0x03, 0x50
        /*001a*/ 	.short	0x0000


	//----- nvinfo : EIATTR_MAXREG_COUNT
	.align		4
        /*001c*/ 	.byte	0x03, 0x1b
        /*001e*/ 	.short	0x00ff


	//----- nvinfo : EIATTR_MERCURY_ISA_VERSION
	.align		4
        /*0020*/ 	.byte	0x03, 0x5f
        /*0022*/ 	.short	0x0101


	//----- nvinfo : EIATTR_EXIT_INSTR_OFFSETS
	.align		4
        /*0024*/ 	.byte	0x04, 0x1c
        /*0026*/ 	.short	(.L_894 - .L_893)


	//   ....[0]....
.L_893:
        /*0028*/ 	.word	0x00000010


	//----- nvinfo : EIATTR_MAX_THREADS
	.align		4
.L_894:
        /*002c*/ 	.byte	0x04, 0x05
        /*002e*/ 	.short	(.L_896 - .L_895)
.L_895:
        /*0030*/ 	.word	0x00000100
        /*0034*/ 	.word	0x00000001
        /*0038*/ 	.word	0x00000001


	//----- nvinfo : EIATTR_CBANK_PARAM_SIZE
	.align		4
.L_896:
        /*003c*/ 	.byte	0x03, 0x19
        /*003e*/ 	.short	0x0290


	//----- nvinfo : EIATTR_PARAM_CBANK
	.align		4
        /*0040*/ 	.byte	0x04, 0x0a
        /*0042*/ 	.short	(.L_898 - .L_897)
	.align		4
.L_897:
        /*0044*/ 	.word	index@(.nv.constant0._ZN7cutlass13device_kernelIN5flash19enable_sm80_to_sm89INS1_16FlashAttnBwdSm80INS1_25CollectiveMainloopBwdSm80ILi2ELi2EN4cute5tupleIJNS5_1CILi128EEES8_NS7_ILi64EEEEEENS_6half_tEfNS_4arch4Sm80ELb1ELb0ELb0ELb0ELb0ELb0ELb0ELb0ELi2ELi4ELi4ELi4ELb0EEENS1_24CollectiveEpilogueBwdGQAISA_fSD_Li256ELb0ELb0EEENS1_25SingleTileBwdLPTSchedulerILb0ELi128ELb0EEEEEEEEEvNT_6ParamsE)
        /*0048*/ 	.short	0x0210
        /*004a*/ 	.short	0x0290


	//----- nvinfo : EIATTR_SW_WAR
	.align		4
.L_898:
        /*004c*/ 	.byte	0x04, 0x36
        /*004e*/ 	.short	(.L_900 - .L_899)
.L_899:
        /*0050*/ 	.word	0x00000008
.L_900:


//--------------------- .nv.info._ZN7cutlass13device_kernelIN5flash19enable_sm80_to_sm89INS1_16FlashAttnBwdSm80INS1_25CollectiveMainloopBwdSm80ILi2ELi2EN4cute5tupleIJNS5_1CILi128EEES8_NS7_ILi64EEEEEENS_6half_tEfNS_4arch4Sm80ELb1ELb0ELb0ELb0ELb1ELb0ELb0ELb0ELi2ELi4ELi4ELi4ELb0EEENS1_24CollectiveEpilogueBwdGQAISA_fSD_Li256ELb0ELb1EEENS1_25SingleTileBwdLPTSchedulerILb0ELi128ELb1EEEEEEEEEvNT_6ParamsE --------------------------
	.section	.nv.info._ZN7cutlass13device_kernelIN5flash19enable_sm80_to_sm89INS1_16FlashAttnBwdSm80INS1_25CollectiveMainloopBwdSm80ILi2ELi2EN4cute5tupleIJNS5_1CILi128EEES8_NS7_ILi64EEEEEENS_6half_tEfNS_4arch4Sm80ELb1ELb0ELb0ELb0ELb1ELb0ELb0ELb0ELi2ELi4ELi4ELi4ELb0EEENS1_24CollectiveEpilogueBwdGQAISA_fSD_Li256ELb0ELb1EEENS1_25SingleTileBwdLPTSchedulerILb0ELi128ELb1EEEEEEEEEvNT_6ParamsE,"",@"SHT_CUDA_INFO"
	.sectionflags	@""
	.align	4


	//----- nvinfo : EIATTR_CUDA_API_VERSION
	.align		4
        /*0000*/ 	.byte	0x04, 0x37
        /*0002*/ 	.short	(.L_902 - .L_901)
.L_901:
        /*0004*/ 	.word	0x00000082


	//----- nvinfo : EIATTR_KPARAM_INFO
	.align		4
.L_902:
        /*0008*/ 	.byte	0x04, 0x17
        /*000a*/ 	.short	(.L_904 - .L_903)
.L_903:
        /*000c*/ 	.word	0x00000000
        /*0010*/ 	.short	0x0000
        /*0012*/ 	.short	0x0000
        /*0014*/ 	.byte	0x00, 0xf0, 0x41, 0x0a


	//----- nvinfo : EIATTR_SPARSE_MMA_MASK
	.align		4
.L_904:
        /*0018*/ 	.byte	0x03, 0x50
        /*001a*/ 	.short	0x0000


	//----- nvinfo : EIATTR_MAXREG_COUNT
	.align		4
        /*001c*/ 	.byte	0x03, 0x1b
        /*001e*/ 	.short	0x00ff


	//----- nvinfo : EIATTR_MERCURY_ISA_VERSION
	.align		4
        /*0020*/ 	.byte	0x03, 0x5f
        /*0022*/ 	.short	0x0101


	//----- nvinfo : EIATTR_EXIT_INSTR_OFFSETS
	.align		4
        /*0024*/ 	.byte	0x04, 0x1c
        /*0026*/ 	.short	(.L_906 - .L_905)


	//   ....[0]....
.L_905:
        /*0028*/ 	.word	0x00000010


	//----- nvinfo : EIATTR_MAX_THREADS
	.align		4
.L_906:
        /*002c*/ 	.byte	0x04, 0x05
        /*002e*/ 	.short	(.L_908 - .L_907)
.L_907:
        /*0030*/ 	.word	0x00000100
        /*0034*/ 	.word	0x00000001
        /*0038*/ 	.word	0x00000001


	//----- nvinfo : EIATTR_CBANK_PARAM_SIZE
	.align		4
.L_908:
        /*003c*/ 	.byte	0x03, 0x19
        /*003e*/ 	.short	0x0290


	//----- nvinfo : EIATTR_PARAM_CBANK
	.align		4
        /*0040*/ 	.byte	0x04, 0x0a
        /*0042*/ 	.short	(.L_910 - .L_909)
	.align		4
.L_909:
        /*0044*/ 	.word	index@(.nv.constant0._ZN7cutlass13device_kernelIN5flash19enable_sm80_to_sm89INS1_16FlashAttnBwdSm80INS1_25CollectiveMainloopBwdSm80ILi2ELi2EN4cute5tupleIJNS5_1CILi128EEES8_NS7_ILi64EEEEEENS_6half_tEfNS_4arch4Sm80ELb1ELb0ELb0ELb0ELb1ELb0ELb0ELb0ELi2ELi4ELi4ELi4ELb0EEENS1_24CollectiveEpilogueBwdGQAISA_fSD_Li256ELb0ELb1EEENS1_25SingleTileBwdLPTSchedulerILb0ELi128ELb1EEEEEEEEEvNT_6ParamsE)
        /*0048*/ 	.short	0x0210
        /*004a*/ 	.short	0x0290


	//----- nvinfo : EIATTR_SW_WAR
	.align		4
.L_910:
        /*004c*/ 	.byte	0x04, 0x36
        /*004e*/ 	.short	(.L_912 - .L_911)
.L_911:
        /*0050*/ 	.word	0x00000008
.L_912:


//--------------------- .nv.info._ZN7cutlass13device_kernelIN5flash22FlashAttnBwdPreprocessIN4cute5tupleIJNS3_1CILi128EEENS5_ILi64EEEEEENS_6half_tEfNS_4arch4Sm80ELb1ELb0EEEEEvNT_6ParamsE --------------------------
	.section	.nv.info._ZN7cutlass13device_kernelIN5flash22FlashAttnBwdPreprocessIN4cute5tupleIJNS3_1CILi128EEENS5_ILi64EEEEEENS_6half_tEfNS_4arch4Sm80ELb1ELb0EEEEEvNT_6ParamsE,"",@"SHT_CUDA_INFO"
	.sectionflags	@""
	.align	4


	//----- nvinfo : EIATTR_CUDA_API_VERSION
	.align		4
        /*0000*/ 	.byte	0x04, 0x37
        /*0002*/ 	.short	(.L_914 - .L_913)
.L_913:
        /*0004*/ 	.word	0x00000082


	//----- nvinfo : EIATTR_KPARAM_INFO
	.align		4
.L_914:
        /*0008*/ 	.byte	0x04, 0x17
        /*000a*/ 	.short	(.L_916 - .L_915)
.L_915:
        /*000c*/ 	.word	0x00000000
        /*0010*/ 	.short	0x0000
        /*0012*/ 	.short	0x0000
        /*0014*/ 	.byte	0x00, 0xf0, 0xc1, 0x03


	//----- nvinfo : EIATTR_SPARSE_MMA_MASK
	.align		4
.L_916:
        /*0018*/ 	.byte	0x03, 0x50
        /*001a*/ 	.short	0x0000


	//----- nvinfo : EIATTR_MAXREG_COUNT
	.align		4
        /*001c*/ 	.byte	0x03, 0x1b
        /*001e*/ 	.short	0x0080


	//----- nvinfo : EIATTR_MERCURY_ISA_VERSION
	.align		4
        /*0020*/ 	.byte	0x03, 0x5f
        /*0022*/ 	.short	0x0101


	//----- nvinfo : EIATTR_COOP_GROUP_MASK_REGIDS
	.align		4
        /*0024*/ 	.byte	0x04, 0x29
        /*0026*/ 	.short	(.L_918 - .L_917)


	//   ....[0]....
.L_917:
        /*0028*/ 	.word	0xffffffff


	//   ....[1]....
        /*002c*/ 	.word	0xffffffff


	//   ....[2]....
        /*0030*/ 	.word	0xffffffff


	//   ....[3]....
        /*0034*/ 	.word	0xffffffff


	//   ....[4]....
        /*0038*/ 	.word	0xffffffff


	//   ....[5]....
        /*003c*/ 	.word	0xffffffff


	//   ....[6]....
        /*0040*/ 	.word	0xffffffff


	//   ....[7]....
        /*0044*/ 	.word	0xffffffff


	//   ....[8]....
        /*0048*/ 	.word	0xffffffff


	//   ....[9]....
        /*004c*/ 	.word	0xffffffff


	//   ....[10]....
        /*0050*/ 	.word	0xffffffff


	//   ....[11]....
        /*0054*/ 	.word	0xffffffff


	//----- nvinfo : EIATTR_COOP_GROUP_INSTR_OFFSETS
	.align		4
.L_918:
        /*0058*/ 	.byte	0x04, 0x28
        /*005a*/ 	.short	(.L_920 - .L_919)


	//   ....[0]....
.L_919:
        /*005c*/ 	.word	0x00001110


	//   ....[1]....
        /*0060*/ 	.word	0x00001120


	//   ....[2]....
        /*0064*/ 	.word	0x00001130


	//   ....[3]....
        /*0068*/ 	.word	0x00001140


	//   ....[4]....
        /*006c*/ 	.word	0x00001190


	//   ....[5]....
        /*0070*/ 	.word	0x000011a0


	//   ....[6]....
        /*0074*/ 	.word	0x000011b0


	//   ....[7]....
        /*0078*/ 	.word	0x000011c0


	//   ....[8]....
        /*007c*/ 	.word	0x00001230


	//   ....[9]....
        /*0080*/ 	.word	0x00001250


	//   ....[10]....
        /*0084*/ 	.word	0x00001260


	//   ....[11]....
        /*0088*/ 	.word	0x00001280


	//----- nvinfo : EIATTR_EXIT_INSTR_OFFSETS
	.align		4
.L_920:
        /*008c*/ 	.byte	0x04, 0x1c
        /*008e*/ 	.short	(.L_922 - .L_921)


	//   ....[0]....
.L_921:
        /*0090*/ 	.word	0x00001840


	//   ....[1]....
        /*0094*/ 	.word	0x000018c0


	//----- nvinfo : EIATTR_MAX_THREADS
	.align		4
.L_922:
        /*0098*/ 	.byte	0x04, 0x05
        /*009a*/ 	.short	(.L_924 - .L_923)
.L_923:
        /*009c*/ 	.word	0x00000100
        /*00a0*/ 	.word	0x00000001
        /*00a4*/ 	.word	0x00000001


	//----- nvinfo : EIATTR_CRS_STACK_SIZE
	.align		4
.L_924:
        /*00a8*/ 	.byte	0x04, 0x1e
        /*00aa*/ 	.short	(.L_926 - .L_925)
.L_925:
        /*00ac*/ 	.word	0x00000000


	//----- nvinfo : EIATTR_CBANK_PARAM_SIZE
	.align		4
.L_926:
        /*00b0*/ 	.byte	0x03, 0x19
        /*00b2*/ 	.short	0x00f0


	//----- nvinfo : EIATTR_PARAM_CBANK
	.align		4
        /*00b4*/ 	.byte	0x04, 0x0a
        /*00b6*/ 	.short	(.L_928 - .L_927)
	.align		4
.L_927:
        /*00b8*/ 	.word	index@(.nv.constant0._ZN7cutlass13device_kernelIN5flash22FlashAttnBwdPreprocessIN4cute5tupleIJNS3_1CILi128EEENS5_ILi64EEEEEENS_6half_tEfNS_4arch4Sm80ELb1ELb0EEEEEvNT_6ParamsE)
        /*00bc*/ 	.short	0x0210
        /*00be*/ 	.short	0x00f0


	//----- nvinfo : EIATTR_SW_WAR
	.align		4
.L_928:
        /*00c0*/ 	.byte	0x04, 0x36
        /*00c2*/ 	.short	(.L_930 - .L_929)
.L_929:
        /*00c4*/ 	.word	0x00000008
.L_930:


//--------------------- .nv.info._ZN7cutlass13device_kernelIN5flash19enable_sm80_to_sm89INS1_16FlashAttnBwdSm80INS1_25CollectiveMainloopBwdSm80ILi2ELi2EN4cute5tupleIJNS5_1CILi128EEES8_NS7_ILi64EEEEEENS_6half_tEfNS_4arch4Sm80ELb1ELb0ELb0ELb1ELb0ELb0ELb0ELb0ELi2ELi4ELi4ELi4ELb0EEENS1_21CollectiveEpilogueBwdISA_SB_SD_Li256ELb1ELb0ELi2EEENS1_25SingleTileBwdLPTSchedulerILb1ELi128ELb0EEEEEEEEEvNT_6ParamsE --------------------------
	.section	.nv.info._ZN7cutlass13device_kernelIN5flash19enable_sm80_to_sm89INS1_16FlashAttnBwdSm80INS1_25CollectiveMainloopBwdSm80ILi2ELi2EN4cute5tupleIJNS5_1CILi128EEES8_NS7_ILi64EEEEEENS_6half_tEfNS_4arch4Sm80ELb1ELb0ELb0ELb1ELb0ELb0ELb0ELb0ELi2ELi4ELi4ELi4ELb0EEENS1_21CollectiveEpilogueBwdISA_SB_SD_Li256ELb1ELb0ELi2EEENS1_25SingleTileBwdLPTSchedulerILb1ELi128ELb0EEEEEEEEEvNT_6ParamsE,"",@"SHT_CUDA_INFO"
	.sectionflags	@""
	.align	4


	//----- nvinfo : EIATTR_CUDA_API_VERSION
	.align		4
        /*0000*/ 	.byte	0x04, 0x37
        /*0002*/ 	.short	(.L_932 - .L_931)
.L_931:
        /*0004*/ 	.word	0x00000082


	//----- nvinfo : EIATTR_KPARAM_INFO
	.align		4
.L_932:
        /*0008*/ 	.byte	0x04, 0x17
        /*000a*/ 	.short	(.L_934 - .L_933)
.L_933:
        /*000c*/ 	.word	0x00000000
        /*0010*/ 	.short	0x0000
        /*0012*/ 	.short	0x0000
        /*0014*/ 	.byte	0x00, 0xf0, 0x21, 0x0a


	//----- nvinfo : EIATTR_SPARSE_MMA_MASK
	.align		4
.L_934:
        /*0018*/ 	.byte	0x03, 0x50
        /*001a*/ 	.short	0x0000


	//----- nvinfo : EIATTR_MAXREG_COUNT
	.align		4
        /*001c*/ 	.byte	0x03, 0x1b
        /*001e*/ 	.short	0x00ff


	//----- nvinfo : EIATTR_MERCURY_ISA_VERSION
	.align		4
        /*0020*/ 	.byte	0x03, 0x5f
        /*0022*/ 	.short	0x0101


	//----- nvinfo : EIATTR_EXIT_INSTR_OFFSETS
	.align		4
        /*0024*/ 	.byte	0x04, 0x1c
        /*0026*/ 	.short	(.L_936 - .L_935)


	//   ....[0]....
.L_935:
        /*0028*/ 	.word	0x00000010


	//----- nvinfo : EIATTR_MAX_THREADS
	.align		4
.L_936:
        /*002c*/ 	.byte	0x04, 0x05
        /*002e*/ 	.short	(.L_938 - .L_937)
.L_937:
        /*0030*/ 	.word	0x00000100
        /*0034*/ 	.word	0x00000001
        /*0038*/ 	.word	0x00000001


	//----- nvinfo : EIATTR_CBANK_PARAM_SIZE
	.align		4
.L_938:
        /*003c*/ 	.byte	0x03, 0x19
        /*003e*/ 	.short	0x0288


	//----- nvinfo : EIATTR_PARAM_CBANK
	.align		4
        /*0040*/ 	.byte	0x04, 0x0a
        /*0042*/ 	.short	(.L_940 - .L_939)
	.align		4
.L_939:
        /*0044*/ 	.word	index@(.nv.constant0._ZN7cutlass13device_kernelIN5flash19enable_sm80_to_sm89INS1_16FlashAttnBwdSm80INS1_25CollectiveMainloopBwdSm80ILi2ELi2EN4cute5tupleIJNS5_1CILi128EEES8_NS7_ILi64EEEEEENS_6half_tEfNS_4arch4Sm80ELb1ELb0ELb0ELb1ELb0ELb0ELb0ELb0ELi2ELi4ELi4ELi4ELb0EEENS1_21CollectiveEpilogueBwdISA_SB_SD_Li256ELb1ELb0ELi2EEENS1_25SingleTileBwdLPTSchedulerILb1ELi128ELb0EEEEEEEEEvNT_6ParamsE)
        /*0048*/ 	.short	0x0210
        /*004a*/ 	.short	0x0288


	//----- nvinfo : EIATTR_SW_WAR
	.align		4
.L_940:
        /*004c*/ 	.byte	0x04, 0x36
        /*004e*/ 	.short	(.L_942 - .L_941)
.L_941:
        /*0050*/ 	.word	0x00000008
.L_942:


//--------------------- .nv.info._ZN7cutlass13device_kernelIN5flash19enable_sm80_to_sm89INS1_16FlashAttnBwdSm80INS1_25CollectiveMainloopBwdSm80ILi2ELi2EN4cute5tupleIJNS5_1CILi128EEES8_NS7_ILi64EEEEEENS_6half_tEfNS_4arch4Sm80ELb1ELb0ELb0ELb1ELb1ELb0ELb0ELb0ELi2ELi4ELi4ELi4ELb0EEENS1_21CollectiveEpilogueBwdISA_SB_SD_Li256ELb1ELb0ELi2EEENS1_25SingleTileBwdLPTSchedulerILb1ELi128ELb1EEEEEEEEEvNT_6ParamsE --------------------------
	.section	.nv.info._ZN7cutlass13device_kernelIN5flash19enable_sm80_to_sm89INS1_16FlashAttnBwdSm80INS1_25CollectiveMainloopBwdSm80ILi2ELi2EN4cute5tupleIJNS5_1CILi128EEES8_NS7_ILi64EEEEEENS_6half_tEfNS_4arch4Sm80ELb1ELb0ELb0ELb1ELb1ELb0ELb0ELb0ELi2ELi4ELi4ELi4ELb0EEENS1_21CollectiveEpilogueBwdISA_SB_SD_Li256ELb1ELb0ELi2EEENS1_25SingleTileBwdLPTSchedulerILb1ELi128ELb1EEEEEEEEEvNT_6ParamsE,"",@"SHT_CUDA_INFO"
	.sectionflags	@""
	.align	4


	//----- nvinfo : EIATTR_CUDA_API_VERSION
	.align		4
        /*0000*/ 	.byte	0x04, 0x37
        /*0002*/ 	.short	(.L_944 - .L_943)
.L_943:
        /*0004*/ 	.word	0x00000082


	//----- nvinfo : EIATTR_KPARAM_INFO
	.align		4
.L_944:
        /*0008*/ 	.byte	0x04, 0x17
        /*000a*/ 	.short	(.L_946 - .L_945)
.L_945:
        /*000c*/ 	.word	0x00000000
        /*0010*/ 	.short	0x0000
        /*0012*/ 	.short	0x0000
        /*0014*/ 	.byte	0x00, 0xf0, 0x21, 0x0a


	//----- nvinfo : EIATTR_SPARSE_MMA_MASK
	.align		4
.L_946:
        /*0018*/ 	.byte	0x03, 0x50
        /*001a*/ 	.short	0x0000


	//----- nvinfo : EIATTR_MAXREG_COUNT
	.align		4
        /*001c*/ 	.byte	0x03, 0x1b
        /*001e*/ 	.short	0x00ff


	//----- nvinfo : EIATTR_MERCURY_ISA_VERSION
	.align		4
        /*0020*/ 	.byte	0x03, 0x5f
        /*0022*/ 	.short	0x0101


	//----- nvinfo : EIATTR_EXIT_INSTR_OFFSETS
	.align		4
        /*0024*/ 	.byte	0x04, 0x1c
        /*0026*/ 	.short	(.L_948 - .L_947)


	//   ....[0]....
.L_947:
        /*0028*/ 	.word	0x00000010


	//----- nvinfo : EIATTR_MAX_THREADS
	.align		4
.L_948:
        /*002c*/ 	.byte	0x04, 0x05
        /*002e*/ 	.short	(.L_950 - .L_949)
.L_949:
        /*0030*/ 	.word	0x00000100
        /*0034*/ 	.word	0x00000001
        /*0038*/ 	.word	0x00000001


	//----- nvinfo : EIATTR_CBANK_PARAM_SIZE
	.align		4
.L_950:
        /*003c*/ 	.byte	0x03, 0x19
        /*003e*/ 	.short	0x0288


	//----- nvinfo : EIATTR_PARAM_CBANK
	.align		4
        /*0040*/ 	.byte	0x04, 0x0a
        /*0042*/ 	.short	(.L_952 - .L_951)
	.align		4
.L_951:
        /*0044*/ 	.word	index@(.nv.constant0._ZN7cutlass13device_kernelIN5flash19enable_sm80_to_sm89INS1_16FlashAttnBwdSm80INS1_25CollectiveMainloopBwdSm80ILi2ELi2EN4cute5tupleIJNS5_1CILi128EEES8_NS7_ILi64EEEEEENS_6half_tEfNS_4arch4Sm80ELb1ELb0ELb0ELb1ELb1ELb0ELb0ELb0ELi2ELi4ELi4ELi4ELb0EEENS1_21CollectiveEpilogueBwdISA_SB_SD_Li256ELb1ELb0ELi2EEENS1_25SingleTileBwdLPTSchedulerILb1ELi128ELb1EEEEEEEEEvNT_6ParamsE)
        /*0048*/ 	.short	0x0210
        /*004a*/ 	.short	0x0288


	//----- nvinfo : EIATTR_SW_WAR
	.align		4
.L_952:
        /*004c*/ 	.byte	0x04, 0x36
        /*004e*/ 	.short	(.L_954 - .L_953)
.L_953:
        /*0050*/ 	.word	0x00000008
.L_954:


//--------------------- .nv.info._ZN7cutlass13device_kernelIN5flash19enable_sm80_to_sm89INS1_16FlashAttnBwdSm80INS1_25CollectiveMainloopBwdSm80ILi2ELi2EN4cute5tupleIJNS5_1CILi128EEES8_NS7_ILi64EEEEEENS_6half_tEfNS_4arch4Sm80ELb1ELb0ELb0ELb1ELb0ELb0ELb0ELb0ELi2ELi4ELi4ELi4ELb0EEENS1_24CollectiveEpilogueBwdGQAISA_fSD_Li256ELb1ELb0EEENS1_25SingleTileBwdLPTSchedulerILb1ELi128ELb0EEEEEEEEEvNT_6ParamsE --------------------------
	.section	.nv.info._ZN7cutlass13device_kernelIN5flash19enable_sm80_to_sm89INS1_16FlashAttnBwdSm80INS1_25CollectiveMainloopBwdSm80ILi2ELi2EN4cute5tupleIJNS5_1CILi128EEES8_NS7_ILi64EEEEEENS_6half_tEfNS_4arch4Sm80ELb1ELb0ELb0ELb1ELb0ELb0ELb0ELb0ELi2ELi4ELi4ELi4ELb0EEENS1_24CollectiveEpilogueBwdGQAISA_fSD_Li256ELb1ELb0EEENS1_25SingleTileBwdLPTSchedulerILb1ELi128ELb0EEEEEEEEEvNT_6ParamsE,"",@"SHT_CUDA_INFO"
	.sectionflags	@""
	.align	4


	//----- nvinfo : EIATTR_CUDA_API_VERSION
	.align		4
        /*0000*/ 	.byte	0x04, 0x37
        /*0002*/ 	.short	(.L_956 - .L_955)
.L_955:
        /*0004*/ 	.word	0x00000082


	//----- nvinfo : EIATTR_KPARAM_INFO
	.align		4
.L_956:
        /*0008*/ 	.byte	0x04, 0x17
        /*000a*/ 	.short	(.L_958 - .L_957)
.L_957:
        /*000c*/ 	.word	0x00000000
        /*0010*/ 	.short	0x0000
        /*0012*/ 	.short	0x0000
        /*0014*/ 	.byte	0x00, 0xf0, 0x41, 0x0a


	//----- nvinfo : EIATTR_SPARSE_MMA_MASK
	.align		4
.L_958:
        /*0018*/ 	.byte	0x03, 0x50
        /*001a*/ 	.short	0x0000


	//----- nvinfo : EIATTR_MAXREG_COUNT
	.align		4
        /*001c*/ 	.byte	0x03, 0x1b
        /*001e*/ 	.short	0x00ff


	//----- nvinfo : EIATTR_MERCURY_ISA_VERSION
	.align		4
        /*0020*/ 	.byte	0x03, 0x5f
        /*0022*/ 	.short	0x0101


	//----- nvinfo : EIATTR_EXIT_INSTR_OFFSETS
	.align		4
        /*0024*/ 	.byte	0x04, 0x1c
        /*0026*/ 	.short	(.L_960 - .L_959)


	//   ....[0]....
.L_959:
        /*0028*/ 	.word	0x00000010


	//----- nvinfo : EIATTR_MAX_THREADS
	.align		4
.L_960:
        /*002c*/ 	.byte	0x04, 0x05
        /*002e*/ 	.short	(.L_962 - .L_961)
.L_961:
        /*0030*/ 	.word	0x00000100
        /*0034*/ 	.word	0x00000001
        /*0038*/ 	.word	0x00000001


	//----- nvinfo : EIATTR_CBANK_PARAM_SIZE
	.align		4
.L_962:
        /*003c*/ 	.byte	0x03, 0x19
        /*003e*/ 	.short	0x0290


	//----- nvinfo : EIATTR_PARAM_CBANK
	.align		4
        /*0040*/ 	.byte	0x04, 0x0a
        /*0042*/ 	.short	(.L_964 - .L_963)
	.align		4
.L_963:
        /*0044*/ 	.word	index@(.nv.constant0._ZN7cutlass13device_kernelIN5flash19enable_sm80_to_sm89INS1_16FlashAttnBwdSm80INS1_25CollectiveMainloopBwdSm80ILi2ELi2EN4cute5tupleIJNS5_1CILi128EEES8_NS7_ILi64EEEEEENS_6half_tEfNS_4arch4Sm80ELb1ELb0ELb0ELb1ELb0ELb0ELb0ELb0ELi2ELi4ELi4ELi4ELb0EEENS1_24CollectiveEpilogueBwdGQAISA_fSD_Li256ELb1ELb0EEENS1_25SingleTileBwdLPTSchedulerILb1ELi128ELb0EEEEEEEEEvNT_6ParamsE)
        /*0048*/ 	.short	0x0210
        /*004a*/ 	.short	0x0290


	//----- nvinfo : EIATTR_SW_WAR
	.align		4
.L_964:
        /*004c*/ 	.byte	0x04, 0x36
        /*004e*/ 	.short	(.L_966 - .L_965)
.L_965:
        /*0050*/ 	.word	0x00000008
.L_966:


//--------------------- .nv.info._ZN7cutlass13device_kernelIN5flash32FlashAttnBwdPostprocessConvertdQIN4cute5tupleIJNS3_1CILi128EEENS5_ILi64EEEEEENS_6half_tEfNS_4arch4Sm80ELi256ENS3_8TiledMMAINS3_8MMA_AtomIJNS3_28SM80_16x8x16_F32F16F16F32_TNEEEENS3_6LayoutINS4_IJNS5_ILi4EEENS5_ILi2EEENS5_ILi1EEEEEENS4_IJSJ_SH_NS5_ILi0EEEEEEEENS4_IJS7_NS5_ILi32EEENS5_ILi16EEEEEEEELb0EEEEEvNT_6ParamsE --------------------------
	.section	.nv.info._ZN7cutlass13device_kernelIN5flash32FlashAttnBwdPostprocessConvertdQIN4cute5tupleIJNS3_1CILi128EEENS5_ILi64EEEEEENS_6half_tEfNS_4arch4Sm80ELi256ENS3_8TiledMMAINS3_8MMA_AtomIJNS3_28SM80_16x8x16_F32F16F16F32_TNEEEENS3_6LayoutINS4_IJNS5_ILi4EEENS5_ILi2EEENS5_ILi1EEEEEENS4_IJSJ_SH_NS5_ILi0EEEEEEEENS4_IJS7_NS5_ILi32EEENS5_ILi16EEEEEEEELb0EEEEEvNT_6ParamsE,"",@"SHT_CUDA_INFO"
	.sectionflags	@""
	.align	4


	//----- nvinfo : EIATTR_CUDA_API_VERSION
	.align		4
        /*0000*/ 	.byte	0x04, 0x37
        /*0002*/ 	.short	(.L_968 - .L_967)
.L_967:
        /*0004*/ 	.word	0x00000082


	//----- nvinfo : EIATTR_KPARAM_INFO
	.align		4
.L_968:
        /*0008*/ 	.byte	0x04, 0x17
        /*000a*/ 	.short	(.L_970 - .L_969)
.L_969:
        /*000c*/ 	.word	0x00000000
        /*0010*/ 	.short	0x0000
        /*0012*/ 	.short	0x0000
        /*0014*/ 	.byte	0x00, 0xf0, 0xc1, 0x01


	//----- nvinfo : EIATTR_SPARSE_MMA_MASK
	.align		4
.L_970:
        /*0018*/ 	.byte	0x03, 0x50
        /*001a*/ 	.short	0x0000


	//----- nvinfo : EIATTR_MAXREG_COUNT
	.align		4
        /*001c*/ 	.byte	0x03, 0x1b
        /*001e*/ 	.short	0x0080


	//----- nvinfo : EIATTR_NUM_BARRIERS
	.align		4
        /*0020*/ 	.byte	0x02, 0x4c
        /*0022*/ 	.byte	0x01
	.zero		1


	//----- nvinfo : EIATTR_MERCURY_ISA_VERSION
	.align		4
        /*0024*/ 	.byte	0x03, 0x5f
        /*0026*/ 	.short	0x0101


	//----- nvinfo : EIATTR_EXIT_INSTR_OFFSETS
	.align		4
        /*0028*/ 	.byte	0x04, 0x1c
        /*002a*/ 	.short	(.L_972 - .L_971)


	//   ....[0]....
.L_971:
        /*002c*/ 	.word	0x000001b0


	//   ....[1]....
        /*0030*/ 	.word	0x00001370


	//   ....[2]....
        /*0034*/ 	.word	0x00001440


	//----- nvinfo : EIATTR_MAX_THREADS
	.align		4
.L_972:
        /*0038*/ 	.byte	0x04, 0x05
        /*003a*/ 	.short	(.L_974 - .L_973)
.L_973:
        /*003c*/ 	.word	0x00000100
        /*0040*/ 	.word	0x00000001
        /*0044*/ 	.word	0x00000001


	//----- nvinfo : EIATTR_CRS_STACK_SIZE
	.align		4
.L_974:
        /*0048*/ 	.byte	0x04, 0x1e
        /*004a*/ 	.short	(.L_976 - .L_975)
.L_975:
        /*004c*/ 	.word	0x00000000


	//----- nvinfo : EIATTR_CBANK_PARAM_SIZE
	.align		4
.L_976:
        /*0050*/ 	.byte	0x03, 0x19
        /*0052*/ 	.short	0x0070


	//----- nvinfo : EIATTR_PARAM_CBANK
	.align		4
        /*0054*/ 	.byte	0x04, 0x0a
        /*0056*/ 	.short	(.L_978 - .L_977)
	.align		4
.L_977:
        /*0058*/ 	.word	index@(.nv.constant0._ZN7cutlass13device_kernelIN5flash32FlashAttnBwdPostprocessConvertdQIN4cute5tupleIJNS3_1CILi128EEENS5_ILi64EEEEEENS_6half_tEfNS_4arch4Sm80ELi256ENS3_8TiledMMAINS3_8MMA_AtomIJNS3_28SM80_16x8x16_F32F16F16F32_TNEEEENS3_6LayoutINS4_IJNS5_ILi4EEENS5_ILi2EEENS5_ILi1EEEEEENS4_IJSJ_SH_NS5_ILi0EEEEEEEENS4_IJS7_NS5_ILi32EEENS5_ILi16EEEEEEEELb0EEEEEvNT_6ParamsE)
        /*005c*/ 	.short	0x0210
        /*005e*/ 	.short	0x0070


	//----- nvinfo : EIATTR_SW_WAR
	.align		4
.L_978:
        /*0060*/ 	.byte	0x04, 0x36
        /*0062*/ 	.short	(.L_980 - .L_979)
.L_979:
        /*0064*/ 	.word	0x00000008
.L_980:


//--------------------- .nv.info._ZN7cutlass13device_kernelIN5flash19enable_sm80_to_sm89INS1_16FlashAttnBwdSm80INS1_25CollectiveMainloopBwdSm80ILi2ELi2EN4cute5tupleIJNS5_1CILi128EEES8_NS7_ILi64EEEEEENS_6half_tEfNS_4arch4Sm80ELb1ELb0ELb0ELb1ELb1ELb0ELb0ELb0ELi2ELi4ELi4ELi4ELb0EEENS1_24CollectiveEpilogueBwdGQAISA_fSD_Li256ELb1ELb1EEENS1_25SingleTileBwdLPTSchedulerILb1ELi128ELb1EEEEEEEEEvNT_6ParamsE --------------------------
	.section	.nv.info._ZN7cutlass13device_kernelIN5flash19enable_sm80_to_sm89INS1_16FlashAttnBwdSm80INS1_25CollectiveMainloopBwdSm80ILi2ELi2EN4cute5tupleIJNS5_1CILi128EEES8_NS7_ILi64EEEEEENS_6half_tEfNS_4arch4Sm80ELb1ELb0ELb0ELb1ELb1ELb0ELb0ELb0ELi2ELi4ELi4ELi4ELb0EEENS1_24CollectiveEpilogueBwdGQAISA_fSD_Li256ELb1ELb1EEENS1_25SingleTileBwdLPTSchedulerILb1ELi128ELb1EEEEEEEEEvNT_6ParamsE,"",@"SHT_CUDA_INFO"
	.sectionflags	@""
	.align	4


	//----- nvinfo : EIATTR_CUDA_API_VERSION
	.align		4
        /*0000*/ 	.byte	0x04, 0x37
        /*0002*/ 	.short	(.L_982 - .L_981)
.L_981:
        /*0004*/ 	.word	0x00000082


	//----- nvinfo : EIATTR_KPARAM_INFO
	.align		4
.L_982:
        /*0008*/ 	.byte	0x04, 0x17
        /*000a*/ 	.short	(.L_984 - .L_983)
.L_983:
        /*000c*/ 	.word	0x00000000
        /*0010*/ 	.short	0x0000
        /*0012*/ 	.short	0x0000
        /*0014*/ 	.byte	0x00, 0xf0, 0x41, 0x0a


	//----- nvinfo : EIATTR_SPARSE_MMA_MASK
	.align		4
.L_984:
        /*0018*/ 	.byte	0x03, 0x50
        /*001a*/ 	.short	0x0000


	//----- nvinfo : EIATTR_MAXREG_COUNT
	.align		4
        /*001c*/ 	.byte	0x03, 0x1b
        /*001e*/ 	.short	0x00ff


	//----- nvinfo : EIATTR_MERCURY_ISA_VERSION
	.align		4
        /*0020*/ 	.byte	0x03, 0x5f
        /*0022*/ 	.short	0x0101


	//----- nvinfo : EIATTR_EXIT_INSTR_OFFSETS
	.align		4
        /*0024*/ 	.byte	0x04, 0x1c
        /*0026*/ 	.short	(.L_986 - .L_985)


	//   ....[0]....
.L_985:
        /*0028*/ 	.word	0x00000010


	//----- nvinfo : EIATTR_MAX_THREADS
	.align		4
.L_986:
        /*002c*/ 	.byte	0x04, 0x05
        /*002e*/ 	.short	(.L_988 - .L_987)
.L_987:
        /*0030*/ 	.word	0x00000100
        /*0034*/ 	.word	0x00000001
        /*0038*/ 	.word	0x00000001


	//----- nvinfo : EIATTR_CBANK_PARAM_SIZE
	.align		4
.L_988:
        /*003c*/ 	.byte	0x03, 0x19
        /*003e*/ 	.short	0x0290


	//----- nvinfo : EIATTR_PARAM_CBANK
	.align		4
        /*0040*/ 	.byte	0x04, 0x0a
        /*0042*/ 	.short	(.L_990 - .L_989)
	.align		4
.L_989:
        /*0044*/ 	.word	index@(.nv.constant0._ZN7cutlass13device_kernelIN5flash19enable_sm80_to_sm89INS1_16FlashAttnBwdSm80INS1_25CollectiveMainloopBwdSm80ILi2ELi2EN4cute5tupleIJNS5_1CILi128EEES8_NS7_ILi64EEEEEENS_6half_tEfNS_4arch4Sm80ELb1ELb0ELb0ELb1ELb1ELb0ELb0ELb0ELi2ELi4ELi4ELi4ELb0EEENS1_24CollectiveEpilogueBwdGQAISA_fSD_Li256ELb1ELb1EEENS1_25SingleTileBwdLPTSchedulerILb1ELi128ELb1EEEEEEEEEvNT_6ParamsE)
        /*0048*/ 	.short	0x0210
        /*004a*/ 	.short	0x0290


	//----- nvinfo : EIATTR_SW_WAR
	.align		4
.L_990:
        /*004c*/ 	.byte	0x04, 0x36
        /*004e*/ 	.short	(.L_992 - .L_991)
.L_991:
        /*0050*/ 	.word	0x00000008
.L_992:


//--------------------- .nv.info._ZN7cutlass13device_kernelIN5flash22FlashAttnBwdPreprocessIN4cute5tupleIJNS3_1CILi128EEENS5_ILi64EEEEEENS_6half_tEfNS_4arch4Sm80ELb1ELb1EEEEEvNT_6ParamsE --------------------------
	.section	.nv.info._ZN7cutlass13device_kernelIN5flash22FlashAttnBwdPreprocessIN4cute5tupleIJNS3_1CILi128EEENS5_ILi64EEEEEENS_6half_tEfNS_4arch4Sm80ELb1ELb1EEEEEvNT_6ParamsE,"",@"SHT_CUDA_INFO"
	.sectionflags	@""
	.align	4


	//----- nvinfo : EIATTR_CUDA_API_VERSION
	.align		4
        /*0000*/ 	.byte	0x04, 0x37
        /*0002*/ 	.short	(.L_994 - .L_993)
.L_993:
        /*0004*/ 	.word	0x00000082


	//----- nvinfo : EIATTR_KPARAM_INFO
	.align		4
.L_994:
        /*0008*/ 	.byte	0x04, 0x17
        /*000a*/ 	.short	(.L_996 - .L_995)
.L_995:
        /*000c*/ 	.word	0x00000000
        /*0010*/ 	.short	0x0000
        /*0012*/ 	.short	0x0000
        /*0014*/ 	.byte	0x00, 0xf0, 0xc1, 0x03


	//----- nvinfo : EIATTR_SPARSE_MMA_MASK
	.align		4
.L_996:
        /*0018*/ 	.byte	0x03, 0x50
        /*001a*/ 	.short	0x0000


	//----- nvinfo : EIATTR_MAXREG_COUNT
	.align		4
        /*001c*/ 	.byte	0x03, 0x1b
        /*001e*/ 	.short	0x0080


	//----- nvinfo : EIATTR_MERCURY_ISA_VERSION
	.align		4
        /*0020*/ 	.byte	0x03, 0x5f
        /*0022*/ 	.short	0x0101


	//----- nvinfo : EIATTR_COOP_GROUP_MASK_REGIDS
	.align		4
        /*0024*/ 	.byte	0x04, 0x29
        /*0026*/ 	.short	(.L_998 - .L_997)


	//   ....[0]....
.L_997:
        /*0028*/ 	.word	0xffffffff


	//   ....[1]....
        /*002c*/ 	.word	0xffffffff


	//   ....[2]....
        /*0030*/ 	.word	0xffffffff


	//   ....[3]....
        /*0034*/ 	.word	0xffffffff


	//   ....[4]....
        /*0038*/ 	.word	0xffffffff


	//   ....[5]....
        /*003c*/ 	.word	0xffffffff


	//   ....[6]....
        /*0040*/ 	.word	0xffffffff


	//   ....[7]....
        /*0044*/ 	.word	0xffffffff


	//   ....[8]....
        /*0048*/ 	.word	0xffffffff


	//   ....[9]....
        /*004c*/ 	.word	0xffffffff


	//   ....[10]....
        /*0050*/ 	.word	0xffffffff


	//   ....[11]....
        /*0054*/ 	.word	0xffffffff


	//----- nvinfo : EIATTR_COOP_GROUP_INSTR_OFFSETS
	.align		4
.L_998:
        /*0058*/ 	.byte	0x04, 0x28
        /*005a*/ 	.short	(.L_1000 - .L_999)


	//   ....[0]....
.L_999:
        /*005c*/ 	.word	0x000013a0


	//   ....[1]....
        /*0060*/ 	.word	0x000013b0


	//   ....[2]....
        /*0064*/ 	.word	0x000013c0


	//   ....[3]....
        /*0068*/ 	.word	0x000013d0


	//   ....[4]....
        /*006c*/ 	.word	0x00001420


	//   ....[5]....
        /*0070*/ 	.word	0x00001430


	//   ....[6]....
        /*0074*/ 	.word	0x00001440


	//   ....[7]....
        /*0078*/ 	.word	0x00001450


	//   ....[8]....
        /*007c*/ 	.word	0x000014b0


	//   ....[9]....
        /*0080*/ 	.word	0x000014c0


	//   ....[10]....
        /*0084*/ 	.word	0x000014d0


	//   ....[11]....
        /*0088*/ 	.word	0x000014e0


	//----- nvinfo : EIATTR_EXIT_INSTR_OFFSETS
	.align		4
.L_1000:
        /*008c*/ 	.byte	0x04, 0x1c
        /*008e*/ 	.short	(.L_1002 - .L_1001)


	//   ....[0]....
.L_1001:
        /*0090*/ 	.word	0x000001c0


	//   ....[1]....
        /*0094*/ 	.word	0x00001b30


	//   ....[2]....
        /*0098*/ 	.word	0x00001bb0


	//----- nvinfo : EIATTR_MAX_THREADS
	.align		4
.L_1002:
        /*009c*/ 	.byte	0x04, 0x05
        /*009e*/ 	.short	(.L_1004 - .L_1003)
.L_1003:
        /*00a0*/ 	.word	0x00000100
        /*00a4*/ 	.word	0x00000001
        /*00a8*/ 	.word	0x00000001


	//----- nvinfo : EIATTR_CRS_STACK_SIZE
	.align		4
.L_1004:
        /*00ac*/ 	.byte	0x04, 0x1e
        /*00ae*/ 	.short	(.L_1006 - .L_1005)
.L_1005:
        /*00b0*/ 	.word	0x00000000


	//----- nvinfo : EIATTR_CBANK_PARAM_SIZE
	.align		4
.L_1006:
        /*00b4*/ 	.byte	0x03, 0x19
        /*00b6*/ 	.short	0x00f0


	//----- nvinfo : EIATTR_PARAM_CBANK
	.align		4
        /*00b8*/ 	.byte	0x04, 0x0a
        /*00ba*/ 	.short	(.L_1008 - .L_1007)
	.align		4
.L_1007:
        /*00bc*/ 	.word	index@(.nv.constant0._ZN7cutlass13device_kernelIN5flash22FlashAttnBwdPreprocessIN4cute5tupleIJNS3_1CILi128EEENS5_ILi64EEEEEENS_6half_tEfNS_4arch4Sm80ELb1ELb1EEEEEvNT_6ParamsE)
        /*00c0*/ 	.short	0x0210
        /*00c2*/ 	.short	0x00f0


	//----- nvinfo : EIATTR_SW_WAR
	.align		4
.L_1008:
        /*00c4*/ 	.byte	0x04, 0x36
        /*00c6*/ 	.short	(.L_1010 - .L_1009)
.L_1009:
        /*00c8*/ 	.word	0x00000008
.L_1010:


//--------------------- .nv.callgraph             --------------------------
	.section	.nv.callgraph,"",@"SHT_CUDA_CALLGRAPH"
	.align	4
	.sectionentsize	8
	.align		4
        /*0000*/ 	.word	0x00000000
	.align		4
        /*0004*/ 	.word	0xffffffff
	.align		4
        /*0008*/ 	.word	0x00000000
	.align		4
        /*000c*/ 	.word	0xfffffffe
	.align		4
        /*0010*/ 	.word	0x00000000
	.align		4
        /*0014*/ 	.word	0xfffffffd
	.align		4
        /*0018*/ 	.word	0x00000000
	.align		4
        /*001c*/ 	.word	0xfffffffc


//--------------------- .nv.constant4             --------------------------
	.section	.nv.constant4,"a",@progbits
	.align	8
	.align		8
.nv.constant4:
        /*0000*/ 	.dword	_ZN65_INTERNAL_aefb61c1_29_flash_bwd_hdim64_fp16_sm80_cu_3fbc093a_30304cuda3std3__45__cpo5beginE
	.align		8
        /*0008*/ 	.dword	_ZN65_INTERNAL_aefb61c1_29_flash_bwd_hdim64_fp16_sm80_cu_3fbc093a_30304cuda3std3__45__cpo3endE
	.align		8
        /*0010*/ 	.dword	_ZN65_INTERNAL_aefb61c1_29_flash_bwd_hdim64_fp16_sm80_cu_3fbc093a_30304cuda3std3__45__cpo6cbeginE
	.align		8
        /*0018*/ 	.dword	_ZN65_INTERNAL_aefb61c1_29_flash_bwd_hdim64_fp16_sm80_cu_3fbc093a_30304cuda3std3__45__cpo4cendE
	.align		8
        /*0020*/ 	.dword	_ZN65_INTERNAL_aefb61c1_29_flash_bwd_hdim64_fp16_sm80_cu_3fbc093a_30304cuda3std3__467_GLOBAL__N__aefb61c1_29_flash_bwd_hdim64_fp16_sm80_cu_3fbc093a_30306ignoreE
	.align		8
        /*0028*/ 	.dword	_ZN65_INTERNAL_aefb61c1_29_flash_bwd_hdim64_fp16_sm80_cu_3fbc093a_30304cuda3std3__419piecewise_constructE
	.align		8
        /*0030*/ 	.dword	_ZN65_INTERNAL_aefb61c1_29_flash_bwd_hdim64_fp16_sm80_cu_3fbc093a_30304cuda3std3__48in_placeE
	.align		8
        /*0038*/ 	.dword	_ZN65_INTERNAL_aefb61c1_29_flash_bwd_hdim64_fp16_sm80_cu_3fbc093a_30304cuda3std6ranges3__45__cpo4swapE
	.align		8
        /*0040*/ 	.dword	_ZN65_INTERNAL_aefb61c1_29_flash_bwd_hdim64_fp16_sm80_cu_3fbc093a_30304cuda3std6ranges3__45__cpo9iter_moveE
	.align		8
        /*0048*/ 	.dword	_ZN65_INTERNAL_aefb61c1_29_flash_bwd_hdim64_fp16_sm80_cu_3fbc093a_30304cute7productE
	.align		8
        /*0050*/ 	.dword	_ZN65_INTERNAL_aefb61c1_29_flash_bwd_hdim64_fp16_sm80_cu_3fbc093a_30304cute1_E


//--------------------- .text._ZN7cutlass13device_kernelIN5flash19enable_sm80_to_sm89INS1_16FlashAttnBwdSm80INS1_25CollectiveMainloopBwdSm80ILi2ELi2EN4cute5tupleIJNS5_1CILi64EEENS7_ILi128EEES8_EEENS_6half_tEfNS_4arch4Sm80ELb0ELb0ELb0ELb0ELb0ELb0ELb0ELb0ELi2ELi2ELi4ELi2ELb1EEENS1_21CollectiveEpilogueBwdISA_SB_SD_Li256ELb0ELb0ELi2EEENS1_19SingleTileSchedulerILb0ELb0ELb0ELi128EEEEEEEEEvNT_6ParamsE --------------------------
	.section	.text._ZN7cutlass13device_kernelIN5flash19enable_sm80_to_sm89INS1_16FlashAttnBwdSm80INS1_25CollectiveMainloopBwdSm80ILi2ELi2EN4cute5tupleIJNS5_1CILi64EEENS7_ILi128EEES8_EEENS_6half_tEfNS_4arch4Sm80ELb0ELb0ELb0ELb0ELb0ELb0ELb0ELb0ELi2ELi2ELi4ELi2ELb1EEENS1_21CollectiveEpilogueBwdISA_SB_SD_Li256ELb0ELb0ELi2EEENS1_19SingleTileSchedulerILb0ELb0ELb0ELi128EEEEEEEEEvNT_6ParamsE,"ax",@progbits
	.align	128
.text._ZN7cutlass13device_kernelIN5flash19enable_sm80_to_sm89INS1_16FlashAttnBwdSm80INS1_25CollectiveMainloopBwdSm80ILi2ELi2EN4cute5tupleIJNS5_1CILi64EEENS7_ILi128EEES8_EEENS_6half_tEfNS_4arch4Sm80ELb0ELb0ELb0ELb0ELb0ELb0ELb0ELb0ELi2ELi2ELi4ELi2ELb1EEENS1_21CollectiveEpilogueBwdISA_SB_SD_Li256ELb0ELb0ELi2EEENS1_19SingleTileSchedulerILb0ELb0ELb0ELi128EEEEEEEEEvNT_6ParamsE:
        .type           _ZN7cutlass13device_kernelIN5flash19enable_sm80_to_sm89INS1_16FlashAttnBwdSm80INS1_25CollectiveMainloopBwdSm80ILi2ELi2EN4cute5tupleIJNS5_1CILi64EEENS7_ILi128EEES8_EEENS_6half_tEfNS_4arch4Sm80ELb0ELb0ELb0ELb0ELb0ELb0ELb0ELb0ELi2ELi2ELi4ELi2ELb1EEENS1_21CollectiveEpilogueBwdISA_SB_SD_Li256ELb0ELb0ELi2EEENS1_19SingleTileSchedulerILb0ELb0ELb0ELi128EEEEEEEEEvNT_6ParamsE,@function
        .size           _ZN7cutlass13device_kernelIN5flash19enable_sm80_to_sm89INS1_16FlashAttnBwdSm80INS1_25CollectiveMainloopBwdSm80ILi2ELi2EN4cute5tupleIJNS5_1CILi64EEENS7_ILi128EEES8_EEENS_6half_tEfNS_4arch4Sm80ELb0ELb0ELb0ELb0ELb0ELb0ELb0ELb0ELi2ELi2ELi4ELi2ELb1EEENS1_21CollectiveEpilogueBwdISA_SB_SD_Li256ELb0ELb0ELi2EEENS1_19SingleTileSchedulerILb0ELb0ELb0ELi128EEEEEEEEEvNT_6ParamsE,(.L_x_86 - _ZN7cutlass13device_kernelIN5flash19enable_sm80_to_sm89INS1_16FlashAttnBwdSm80INS1_25CollectiveMainloopBwdSm80ILi2ELi2EN4cute5tupleIJNS5_1CILi64EEENS7_ILi128EEES8_EEENS_6half_tEfNS_4arch4Sm80ELb0ELb0ELb0ELb0ELb0ELb0ELb0ELb0ELi2ELi2ELi4ELi2ELb1EEENS1_21CollectiveEpilogueBwdISA_SB_SD_Li256ELb0ELb0ELi2EEENS1_19SingleTileSchedulerILb0ELb0ELb0ELi128EEEEEEEEEvNT_6ParamsE)
        .other          _ZN7cutlass13device_kernelIN5flash19enable_sm80_to_sm89INS1_16FlashAttnBwdSm80INS1_25CollectiveMainloopBwdSm80ILi2ELi2EN4cute5tupleIJNS5_1CILi64EEENS7_ILi128EEES8_EEENS_6half_tEfNS_4arch4Sm80ELb0ELb0ELb0ELb0ELb0ELb0ELb0ELb0ELi2ELi2ELi4ELi2ELb1EEENS1_21CollectiveEpilogueBwdISA_SB_SD_Li256ELb0ELb0ELi2EEENS1_19SingleTileSchedulerILb0ELb0ELb0ELi128EEEEEEEEEvNT_6ParamsE,@"STO_CUDA_ENTRY STV_DEFAULT"
_ZN7cutlass13device_kernelIN5flash19enable_sm80_to_sm89INS1_16FlashAttnBwdSm80INS1_25CollectiveMainloopBwdSm80ILi2ELi2EN4cute5tupleIJNS5_1CILi64EEENS7_ILi128EEES8_EEENS_6half_tEfNS_4arch4Sm80ELb0ELb0ELb0ELb0ELb0ELb0ELb0ELb0ELi2ELi2ELi4ELi2ELb1EEENS1_21CollectiveEpilogueBwdISA_SB_SD_Li256ELb0ELb0ELi2EEENS1_19SingleTileSchedulerILb0ELb0ELb0ELi128EEEEEEEEEvNT_6ParamsE:
[----:B------:R-:W-:Y:S01]  /*0000*/  LDC R1, c[0x0][0x28] ;  /* 0x00000a00ff017b82 */ /* 0x000fe20000000800 */
[----:B------:R-:W-:Y:S05]  /*0010*/  EXIT ;  /* 0x000000000000794d */ /* 0x000fea0003800000 */
.L_x_0:
[----:B------:R-:W-:-:S00]  /*0020*/  BRA `(.L_x_0) ;  /* 0xfffffffc00fc7947 */ /* 0x000fc0000383ffff */
[----:B------:R-:W-:-:S00]  /*0030*/  NOP ;  /* 0x0000000000007918 */ /* 0x000fc00000000000 */
        /* <DEDUP_REMOVED lines=12> */
.L_x_86:


//--------------------- .text._ZN7cutlass13device_kernelIN5flash19enable_sm80_to_sm89INS1_16FlashAttnBwdSm80INS1_25CollectiveMainloopBwdSm80ILi2ELi2EN4cute5tupleIJNS5_1CILi64EEENS7_ILi128EEES8_EEENS_6half_tEfNS_4arch4Sm80ELb0ELb0ELb0ELb0ELb1ELb0ELb0ELb0ELi2ELi2ELi4ELi2ELb1EEENS1_21CollectiveEpilogueBwdISA_SB_SD_Li256ELb0ELb0ELi2EEENS1_19SingleTileSchedulerILb0ELb0ELb0ELi128EEEEEEEEEvNT_6ParamsE --------------------------
	.section	.text._ZN7cutlass13device_kernelIN5flash19enable_sm80_to_sm89INS1_16FlashAttnBwdSm80INS1_25CollectiveMainloopBwdSm80ILi2ELi2EN4cute5tupleIJNS5_1CILi64EEENS7_ILi128EEES8_EEENS_6half_tEfNS_4arch4Sm80ELb0ELb0ELb0ELb0ELb1ELb0ELb0ELb0ELi2ELi2ELi4ELi2ELb1EEENS1_21CollectiveEpilogueBwdISA_SB_SD_Li256ELb0ELb0ELi2EEENS1_19SingleTileSchedulerILb0ELb0ELb0ELi128EEEEEEEEEvNT_6ParamsE,"ax",@progbits
	.align	128
.text._ZN7cutlass13device_kernelIN5flash19enable_sm80_to_sm89INS1_16FlashAttnBwdSm80INS1_25CollectiveMainloopBwdSm80ILi2ELi2EN4cute5tupleIJNS5_1CILi64EEENS7_ILi128EEES8_EEENS_6half_tEfNS_4arch4Sm80ELb0ELb0ELb0ELb0ELb1ELb0ELb0ELb0ELi2ELi2ELi4ELi2ELb1EEENS1_21CollectiveEpilogueBwdISA_SB_SD_Li256ELb0ELb0ELi2EEENS1_19SingleTileSchedulerILb0ELb0ELb0ELi128EEEEEEEEEvNT_6ParamsE:
        .type           _ZN7cutlass13device_kernelIN5flash19enable_sm80_to_sm89INS1_16FlashAttnBwdSm80INS1_25CollectiveMainloopBwdSm80ILi2ELi2EN4cute5tupleIJNS5_1CILi64EEENS7_ILi128EEES8_EEENS_6half_tEfNS_4arch4Sm80ELb0ELb0ELb0ELb0ELb1ELb0ELb0ELb0ELi2ELi2ELi4ELi2ELb1EEENS1_21CollectiveEpilogueBwdISA_SB_SD_Li256ELb0ELb0ELi2EEENS1_19SingleTileSchedulerILb0ELb0ELb0ELi128EEEEEEEEEvNT_6ParamsE,@function
        .size           _ZN7cutlass13device_kernelIN5flash19enable_sm80_to_sm89INS1_16FlashAttnBwdSm80INS1_25CollectiveMainloopBwdSm80ILi2ELi2EN4cute5tupleIJNS5_1CILi64EEENS7_ILi128EEES8_EEENS_6half_tEfNS_4arch4Sm80ELb0ELb0ELb0ELb0ELb1ELb0ELb0ELb0ELi2ELi2ELi4ELi2ELb1EEENS1_21CollectiveEpilogueBwdISA_SB_SD_Li256ELb0ELb0ELi2EEENS1_19SingleTileSchedulerILb0ELb0ELb0ELi128EEEEEEEEEvNT_6ParamsE,(.L_x_87 - _ZN7cutlass13device_kernelIN5flash19enable_sm80_to_sm89INS1_16FlashAttnBwdSm80INS1_25CollectiveMainloopBwdSm80ILi2ELi2EN4cute5tupleIJNS5_1CILi64EEENS7_ILi128EEES8_EEENS_6half_tEfNS_4arch4Sm80ELb0ELb0ELb0ELb0ELb1ELb0ELb0ELb0ELi2ELi2ELi4ELi2ELb1EEENS1_21CollectiveEpilogueBwdISA_SB_SD_Li256ELb0ELb0ELi2EEENS1_19SingleTileSchedulerILb0ELb0ELb0ELi128EEEEEEEEEvNT_6ParamsE)
        .other          _ZN7cutlass13device_kernelIN5flash19enable_sm80_to_sm89INS1_16FlashAttnBwdSm80INS1_25CollectiveMainloopBwdSm80ILi2ELi2EN4cute5tupleIJNS5_1CILi64EEENS7_ILi128EEES8_EEENS_6half_tEfNS_4arch4Sm80ELb0ELb0ELb0ELb0ELb1ELb0ELb0ELb0ELi2ELi2ELi4ELi2ELb1EEENS1_21CollectiveEpilogueBwdISA_SB_SD_Li256ELb0ELb0ELi2EEENS1_19SingleTileSchedulerILb0ELb0ELb0ELi128EEEEEEEEEvNT_6ParamsE,@"STO_CUDA_ENTRY STV_DEFAULT"
_ZN7cutlass13device_kernelIN5flash19enable_sm80_to_sm89INS1_16FlashAttnBwdSm80INS1_25CollectiveMainloopBwdSm80ILi2ELi2EN4cute5tupleIJNS5_1CILi64EEENS7_ILi128EEES8_EEENS_6half_tEfNS_4arch4Sm80ELb0ELb0ELb0ELb0ELb1ELb0ELb0ELb0ELi2ELi2ELi4ELi2ELb1EEENS1_21CollectiveEpilogueBwdISA_SB_SD_Li256ELb0ELb0ELi2EEENS1_19SingleTileSchedulerILb0ELb0ELb0ELi128EEEEEEEEEvNT_6ParamsE:
[----:B------:R-:W-:Y:S01]  /*0000*/  LDC R1, c[0x0][0x28] ;  /* 0x00000a00ff017b82 */ /* 0x000fe20000000800 */
[----:B------:R-:W-:Y:S05]  /*0010*/  EXIT ;  /* 0x000000000000794d */ /* 0x000fea0003800000 */
.L_x_1:
        /* <DEDUP_REMOVED lines=14> */
.L_x_87:


//--------------------- .text._ZN7cutlass13device_kernelIN5flash19enable_sm80_to_sm89INS1_16FlashAttnBwdSm80INS1_25CollectiveMainloopBwdSm80ILi2ELi2EN4cute5tupleIJNS5_1CILi64EEENS7_ILi128EEES8_EEENS_6half_tEfNS_4arch4Sm80ELb0ELb0ELb0ELb0ELb0ELb0ELb0ELb0ELi2ELi2ELi4ELi2ELb1EEENS1_24CollectiveEpilogueBwdGQAISA_fSD_Li256ELb0ELb0EEENS1_19SingleTileSchedulerILb0ELb0ELb0ELi128EEEEEEEEEvNT_6ParamsE --------------------------
	.section	.text._ZN7cutlass13device_kernelIN5flash19enable_sm80_to_sm89INS1_16FlashAttnBwdSm80INS1_25CollectiveMainloopBwdSm80ILi2ELi2EN4cute5tupleIJNS5_1CILi64EEENS7_ILi128EEES8_EEENS_6half_tEfNS_4arch4Sm80ELb0ELb0ELb0ELb0ELb0ELb0ELb0ELb0ELi2ELi2ELi4ELi2ELb1EEENS1_24CollectiveEpilogueBwdGQAISA_fSD_Li256ELb0ELb0EEENS1_19SingleTileSchedulerILb0ELb0ELb0ELi128EEEEEEEEEvNT_6ParamsE,"ax",@progbits
	.align	128
.text._ZN7cutlass13device_kernelIN5flash19enable_sm80_to_sm89INS1_16FlashAttnBwdSm80INS1_25CollectiveMainloopBwdSm80ILi2ELi2EN4cute5tupleIJNS5_1CILi64EEENS7_ILi128EEES8_EEENS_6half_tEfNS_4arch4Sm80ELb0ELb0ELb0ELb0ELb0ELb0ELb0ELb0ELi2ELi2ELi4ELi2ELb1EEENS1_24CollectiveEpilogueBwdGQAISA_fSD_Li256ELb0ELb0EEENS1_19SingleTileSchedulerILb0ELb0ELb0ELi128EEEEEEEEEvNT_6ParamsE:
        .type           _ZN7cutlass13device_kernelIN5flash19enable_sm80_to_sm89INS1_16FlashAttnBwdSm80INS1_25CollectiveMainloopBwdSm80ILi2ELi2EN4cute5tupleIJNS5_1CILi64EEENS7_ILi128EEES8_EEENS_6half_tEfNS_4arch4Sm80ELb0ELb0ELb0ELb0ELb0ELb0ELb0ELb0ELi2ELi2ELi4ELi2ELb1EEENS1_24CollectiveEpilogueBwdGQAISA_fSD_Li256ELb0ELb0EEENS1_19SingleTileSchedulerILb0ELb0ELb0ELi128EEEEEEEEEvNT_6ParamsE,@function
        .size           _ZN7cutlass13device_kernelIN5flash19enable_sm80_to_sm89INS1_16FlashAttnBwdSm80INS1_25CollectiveMainloopBwdSm80ILi2ELi2EN4cute5tupleIJNS5_1CILi64EEENS7_ILi128EEES8_EEENS_6half_tEfNS_4arch4Sm80ELb0ELb0ELb0ELb0ELb0ELb0ELb0ELb0ELi2ELi2ELi4ELi2ELb1EEENS1_24CollectiveEpilogueBwdGQAISA_fSD_Li256ELb0ELb0EEENS1_19SingleTileSchedulerILb0ELb0ELb0ELi128EEEEEEEEEvNT_6ParamsE,(.L_x_88 - _ZN7cutlass13device_kernelIN5flash19enable_sm80_to_sm89INS1_16FlashAttnBwdSm80INS1_25CollectiveMainloopBwdSm80ILi2ELi2EN4cute5tupleIJNS5_1CILi64EEENS7_ILi128EEES8_EEENS_6half_tEfNS_4arch4Sm80ELb0ELb0ELb0ELb0ELb0ELb0ELb0ELb0ELi2ELi2ELi4ELi2ELb1EEENS1_24CollectiveEpilogueBwdGQAISA_fSD_Li256ELb0ELb0EEENS1_19SingleTileSchedulerILb0ELb0ELb0ELi128EEEEEEEEEvNT_6ParamsE)
        .other          _ZN7cutlass13device_kernelIN5flash19enable_sm80_to_sm89INS1_16FlashAttnBwdSm80INS1_25CollectiveMainloopBwdSm80ILi2ELi2EN4cute5tupleIJNS5_1CILi64EEENS7_ILi128EEES8_EEENS_6half_tEfNS_4arch4Sm80ELb0ELb0ELb0ELb0ELb0ELb0ELb0ELb0ELi2ELi2ELi4ELi2ELb1EEENS1_24CollectiveEpilogueBwdGQAISA_fSD_Li256ELb0ELb0EEENS1_19SingleTileSchedulerILb0ELb0ELb0ELi128EEEEEEEEEvNT_6ParamsE,@"STO_CUDA_ENTRY STV_DEFAULT"
_ZN7cutlass13device_kernelIN5flash19enable_sm80_to_sm89INS1_16FlashAttnBwdSm80INS1_25CollectiveMainloopBwdSm80ILi2ELi2EN4cute5tupleIJNS5_1CILi64EEENS7_ILi128EEES8_EEENS_6half_tEfNS_4arch4Sm80ELb0ELb0ELb0ELb0ELb0ELb0ELb0ELb0ELi2ELi2ELi4ELi2ELb1EEENS1_24CollectiveEpilogueBwdGQAISA_fSD_Li256ELb0ELb0EEENS1_19SingleTileSchedulerILb0ELb0ELb0ELi128EEEEEEEEEvNT_6ParamsE:
[----:B------:R-:W-:Y:S01]  /*0000*/  LDC R1, c[0x0][0x28] ;  /* 0x00000a00ff017b82 */ /* 0x000fe20000000800 */
[----:B------:R-:W-:Y:S05]  /*0010*/  EXIT ;  /* 0x000000000000794d */ /* 0x000fea0003800000 */
.L_x_2:
        /* <DEDUP_REMOVED lines=14> */
.L_x_88:


//--------------------- .text._ZN7cutlass13device_kernelIN5flash19enable_sm80_to_sm89INS1_16FlashAttnBwdSm80INS1_25CollectiveMainloopBwdSm80ILi2ELi2EN4cute5tupleIJNS5_1CILi64EEENS7_ILi128EEES8_EEENS_6half_tEfNS_4arch4Sm80ELb0ELb0ELb0ELb0ELb1ELb0ELb0ELb0ELi2ELi2ELi4ELi2ELb1EEENS1_24CollectiveEpilogueBwdGQAISA_fSD_Li256ELb0ELb1EEENS1_19SingleTileSchedulerILb0ELb0ELb0ELi128EEEEEEEEEvNT_6ParamsE --------------------------
	.section	.text._ZN7cutlass13device_kernelIN5flash19enable_sm80_to_sm89INS1_16FlashAttnBwdSm80INS1_25CollectiveMainloopBwdSm80ILi2ELi2EN4cute5tupleIJNS5_1CILi64EEENS7_ILi128EEES8_EEENS_6half_tEfNS_4arch4Sm80ELb0ELb0ELb0ELb0ELb1ELb0ELb0ELb0ELi2ELi2ELi4ELi2ELb1EEENS1_24CollectiveEpilogueBwdGQAISA_fSD_Li256ELb0ELb1EEENS1_19SingleTileSchedulerILb0ELb0ELb0ELi128EEEEEEEEEvNT_6ParamsE,"ax",@progbits
	.align	128
.text._ZN7cutlass13device_kernelIN5flash19enable_sm80_to_sm89INS1_16FlashAttnBwdSm80INS1_25CollectiveMainloopBwdSm80ILi2ELi2EN4cute5tupleIJNS5_1CILi64EEENS7_ILi128EEES8_EEENS_6half_tEfNS_4arch4Sm80ELb0ELb0ELb0ELb0ELb1ELb0ELb0ELb0ELi2ELi2ELi4ELi2ELb1EEENS1_24CollectiveEpilogueBwdGQAISA_fSD_Li256ELb0ELb1EEENS1_19SingleTileSchedulerILb0ELb0ELb0ELi128EEEEEEEEEvNT_6ParamsE:
        .type           _ZN7cutlass13device_kernelIN5flash19enable_sm80_to_sm89INS1_16FlashAttnBwdSm80INS1_25CollectiveMainloopBwdSm80ILi2ELi2EN4cute5tupleIJNS5_1CILi64EEENS7_ILi128EEES8_EEENS_6half_tEfNS_4arch4Sm80ELb0ELb0ELb0ELb0ELb1ELb0ELb0ELb0ELi2ELi2ELi4ELi2ELb1EEENS1_24CollectiveEpilogueBwdGQAISA_fSD_Li256ELb0ELb1EEENS1_19SingleTileSchedulerILb0ELb0ELb0ELi128EEEEEEEEEvNT_6ParamsE,@function
        .size           _ZN7cutlass13device_kernelIN5flash19enable_sm80_to_sm89INS1_16FlashAttnBwdSm80INS1_25CollectiveMainloopBwdSm80ILi2ELi2EN4cute5tupleIJNS5_1CILi64EEENS7_ILi128EEES8_EEENS_6half_tEfNS_4arch4Sm80ELb0ELb0ELb0ELb0ELb1ELb0ELb0ELb0ELi2ELi2ELi4ELi2ELb1EEENS1_24CollectiveEpilogueBwdGQAISA_fSD_Li256ELb0ELb1EEENS1_19SingleTileSchedulerILb0ELb0ELb0ELi128EEEEEEEEEvNT_6ParamsE,(.L_x_89 - _ZN7cutlass13device_kernelIN5flash19enable_sm80_to_sm89INS1_16FlashAttnBwdSm80INS1_25CollectiveMainloopBwdSm80ILi2ELi2EN4cute5tupleIJNS5_1CILi64EEENS7_ILi128EEES8_EEENS_6half_tEfNS_4arch4Sm80ELb0ELb0ELb0ELb0ELb1ELb0ELb0ELb0ELi2ELi2ELi4ELi2ELb1EEENS1_24CollectiveEpilogueBwdGQAISA_fSD_Li256ELb0ELb1EEENS1_19SingleTileSchedulerILb0ELb0ELb0ELi128EEEEEEEEEvNT_6ParamsE)
        .other          _ZN7cutlass13device_kernelIN5flash19enable_sm80_to_sm89INS1_16FlashAttnBwdSm80INS1_25CollectiveMainloopBwdSm80ILi2ELi2EN4cute5tupleIJNS5_1CILi64EEENS7_ILi128EEES8_EEENS_6half_tEfNS_4arch4Sm80ELb0ELb0ELb0ELb0ELb1ELb0ELb0ELb0ELi2ELi2ELi4ELi2ELb1EEENS1_24CollectiveEpilogueBwdGQAISA_fSD_Li256ELb0ELb1EEENS1_19SingleTileSchedulerILb0ELb0ELb0ELi128EEEEEEEEEvNT_6ParamsE,@"STO_CUDA_ENTRY STV_DEFAULT"
_ZN7cutlass13device_kernelIN5flash19enable_sm80_to_sm89INS1_16FlashAttnBwdSm80INS1_25CollectiveMainloopBwdSm80ILi2ELi2EN4cute5tupleIJNS5_1CILi64EEENS7_ILi128EEES8_EEENS_6half_tEfNS_4arch4Sm80ELb0ELb0ELb0ELb0ELb1ELb0ELb0ELb0ELi2ELi2ELi4ELi2ELb1EEENS1_24CollectiveEpilogueBwdGQAISA_fSD_Li256ELb0ELb1EEENS1_19SingleTileSchedulerILb0ELb0ELb0ELi128EEEEEEEEEvNT_6ParamsE:
[----:B------:R-:W-:Y:S01]  /*0000*/  LDC R1, c[0x0][0x28] ;  /* 0x00000a00ff017b82 */ /* 0x000fe20000000800 */
[----:B------:R-:W-:Y:S05]  /*0010*/  EXIT ;  /* 0x000000000000794d */ /* 0x000fea0003800000 */
.L_x_3:
        /* <DEDUP_REMOVED lines=14> */
.L_x_89:


//--------------------- .text._ZN7cutlass13device_kernelIN5flash19enable_sm80_to_sm89INS1_16FlashAttnBwdSm80INS1_25CollectiveMainloopBwdSm80ILi2ELi2EN4cute5tupleIJNS5_1CILi64EEENS7_ILi128EEES8_EEENS_6half_tEfNS_4arch4Sm80ELb0ELb0ELb0ELb1ELb0ELb0ELb0ELb0ELi2ELi2ELi4ELi2ELb1EEENS1_21CollectiveEpilogueBwdISA_SB_SD_Li256ELb1ELb0ELi2EEENS1_19SingleTileSchedulerILb1ELb0ELb0ELi128EEEEEEEEEvNT_6ParamsE --------------------------
	.section	.text._ZN7cutlass13device_kernelIN5flash19enable_sm80_to_sm89INS1_16FlashAttnBwdSm80INS1_25CollectiveMainloopBwdSm80ILi2ELi2EN4cute5tupleIJNS5_1CILi64EEENS7_ILi128EEES8_EEENS_6half_tEfNS_4arch4Sm80ELb0ELb0ELb0ELb1ELb0ELb0ELb0ELb0ELi2ELi2ELi4ELi2ELb1EEENS1_21CollectiveEpilogueBwdISA_SB_SD_Li256ELb1ELb0ELi2EEENS1_19SingleTileSchedulerILb1ELb0ELb0ELi128EEEEEEEEEvNT_6ParamsE,"ax",@progbits
	.align	128
.text._ZN7cutlass13device_kernelIN5flash19enable_sm80_to_sm89INS1_16FlashAttnBwdSm80INS1_25CollectiveMainloopBwdSm80ILi2ELi2EN4cute5tupleIJNS5_1CILi64EEENS7_ILi128EEES8_EEENS_6half_tEfNS_4arch4Sm80ELb0ELb0ELb0ELb1ELb0ELb0ELb0ELb0ELi2ELi2ELi4ELi2ELb1EEENS1_21CollectiveEpilogueBwdISA_SB_SD_Li256ELb1ELb0ELi2EEENS1_19SingleTileSchedulerILb1ELb0ELb0ELi128EEEEEEEEEvNT_6ParamsE:
        .type           _ZN7cutlass13device_kernelIN5flash19enable_sm80_to_sm89INS1_16FlashAttnBwdSm80INS1_25CollectiveMainloopBwdSm80ILi2ELi2EN4cute5tupleIJNS5_1CILi64EEENS7_ILi128EEES8_EEENS_6half_tEfNS_4arch4Sm80ELb0ELb0ELb0ELb1ELb0ELb0ELb0ELb0ELi2ELi2ELi4ELi2ELb1EEENS1_21CollectiveEpilogueBwdISA_SB_SD_Li256ELb1ELb0ELi2EEENS1_19SingleTileSchedulerILb1ELb0ELb0ELi128EEEEEEEEEvNT_6ParamsE,@function
        .size           _ZN7cutlass13device_kernelIN5flash19enable_sm80_to_sm89INS1_16FlashAttnBwdSm80INS1_25CollectiveMainloopBwdSm80ILi2ELi2EN4cute5tupleIJNS5_1CILi64EEENS7_ILi128EEES8_EEENS_6half_tEfNS_4arch4Sm80ELb0ELb0ELb0ELb1ELb0ELb0ELb0ELb0ELi2ELi2ELi4ELi2ELb1EEENS1_21CollectiveEpilogueBwdISA_SB_SD_Li256ELb1ELb0ELi2EEENS1_19SingleTileSchedulerILb1ELb0ELb0ELi128EEEEEEEEEvNT_6ParamsE,(.L_x_90 - _ZN7cutlass13device_kernelIN5flash19enable_sm80_to_sm89INS1_16FlashAttnBwdSm80INS1_25CollectiveMainloopBwdSm80ILi2ELi2EN4cute5tupleIJNS5_1CILi64EEENS7_ILi128EEES8_EEENS_6half_tEfNS_4arch4Sm80ELb0ELb0ELb0ELb1ELb0ELb0ELb0ELb0ELi2ELi2ELi4ELi2ELb1EEENS1_21CollectiveEpilogueBwdISA_SB_SD_Li256ELb1ELb0ELi2EEENS1_19SingleTileSchedulerILb1ELb0ELb0ELi128EEEEEEEEEvNT_6ParamsE)
        .other          _ZN7cutlass13device_kernelIN5flash19enable_sm80_to_sm89INS1_16FlashAttnBwdSm80INS1_25CollectiveMainloopBwdSm80ILi2ELi2EN4cute5tupleIJNS5_1CILi64EEENS7_ILi128EEES8_EEENS_6half_tEfNS_4arch4Sm80ELb0ELb0ELb0ELb1ELb0ELb0ELb0ELb0ELi2ELi2ELi4ELi2ELb1EEENS1_21CollectiveEpilogueBwdISA_SB_SD_Li256ELb1ELb0ELi2EEENS1_19SingleTileSchedulerILb1ELb0ELb0ELi128EEEEEEEEEvNT_6ParamsE,@"STO_CUDA_ENTRY STV_DEFAULT"
_ZN7cutlass13device_kernelIN5flash19enable_sm80_to_sm89INS1_16FlashAttnBwdSm80INS1_25CollectiveMainloopBwdSm80ILi2ELi2EN4cute5tupleIJNS5_1CILi64EEENS7_ILi128EEES8_EEENS_6half_tEfNS_4arch4Sm80ELb0ELb0ELb0ELb1ELb0ELb0ELb0ELb0ELi2ELi2ELi4ELi2ELb1EEENS1_21CollectiveEpilogueBwdISA_SB_SD_Li256ELb1ELb0ELi2EEENS1_19SingleTileSchedulerILb1ELb0ELb0ELi128EEEEEEEEEvNT_6ParamsE:
[----:B------:R-:W-:Y:S01]  /*0000*/  LDC R1, c[0x0][0x28] ;  /* 0x00000a00ff017b82 */ /* 0x000fe20000000800 */
[----:B------:R-:W-:Y:S05]  /*0010*/  EXIT ;  /* 0x000000000000794d */ /* 0x000fea0003800000 */
.L_x_4:
        /* <DEDUP_REMOVED lines=14> */
.L_x_90:


//--------------------- .text._ZN7cutlass13device_kernelIN5flash19enable_sm80_to_sm89INS1_16FlashAttnBwdSm80INS1_25CollectiveMainloopBwdSm80ILi2ELi2EN4cute5tupleIJNS5_1CILi64EEENS7_ILi128EEES8_EEENS_6half_tEfNS_4arch4Sm80ELb0ELb0ELb0ELb1ELb1ELb0ELb0ELb0ELi2ELi2ELi4ELi2ELb1EEENS1_21CollectiveEpilogueBwdISA_SB_SD_Li256ELb1ELb0ELi2EEENS1_19SingleTileSchedulerILb1ELb0ELb0ELi128EEEEEEEEEvNT_6ParamsE --------------------------
	.section	.text._ZN7cutlass13device_kernelIN5flash19enable_sm80_to_sm89INS1_16FlashAttnBwdSm80INS1_25CollectiveMainloopBwdSm80ILi2ELi2EN4cute5tupleIJNS5_1CILi64EEENS7_ILi128EEES8_EEENS_6half_tEfNS_4arch4Sm80ELb0ELb0ELb0ELb1ELb1ELb0ELb0ELb0ELi2ELi2ELi4ELi2ELb1EEENS1_21CollectiveEpilogueBwdISA_SB_SD_Li256ELb1ELb0ELi2EEENS1_19SingleTileSchedulerILb1ELb0ELb0ELi128EEEEEEEEEvNT_6ParamsE,"ax",@progbits
	.align	128
.text._ZN7cutlass13device_kernelIN5flash19enable_sm80_to_sm89INS1_16FlashAttnBwdSm80INS1_25CollectiveMainloopBwdSm80ILi2ELi2EN4cute5tupleIJNS5_1CILi64EEENS7_ILi128EEES8_EEENS_6half_tEfNS_4arch4Sm80ELb0ELb0ELb0ELb1ELb1ELb0ELb0ELb0ELi2ELi2ELi4ELi2ELb1EEENS1_21CollectiveEpilogueBwdISA_SB_SD_Li256ELb1ELb0ELi2EEENS1_19SingleTileSchedulerILb1ELb0ELb0ELi128EEEEEEEEEvNT_6ParamsE:
        .type           _ZN7cutlass13device_kernelIN5flash19enable_sm80_to_sm89INS1_16FlashAttnBwdSm80INS1_25CollectiveMainloopBwdSm80ILi2ELi2EN4cute5tupleIJNS5_1CILi64EEENS7_ILi128EEES8_EEENS_6half_tEfNS_4arch4Sm80ELb0ELb0ELb0ELb1ELb1ELb0ELb0ELb0ELi2ELi2ELi4ELi2ELb1EEENS1_21CollectiveEpilogueBwdISA_SB_SD_Li256ELb1ELb0ELi2EEENS1_19SingleTileSchedulerILb1ELb0ELb0ELi128EEEEEEEEEvNT_6ParamsE,@function
        .size           _ZN7cutlass13device_kernelIN5flash19enable_sm80_to_sm89INS1_16FlashAttnBwdSm80INS1_25CollectiveMainloopBwdSm80ILi2ELi2EN4cute5tupleIJNS5_1CILi64EEENS7_ILi128EEES8_EEENS_6half_tEfNS_4arch4Sm80ELb0ELb0ELb0ELb1ELb1ELb0ELb0ELb0ELi2ELi2ELi4ELi2ELb1EEENS1_21CollectiveEpilogueBwdISA_SB_SD_Li256ELb1ELb0ELi2EEENS1_19SingleTileSchedulerILb1ELb0ELb0ELi128EEEEEEEEEvNT_6ParamsE,(.L_x_91 - _ZN7cutlass13device_kernelIN5flash19enable_sm80_to_sm89INS1_16FlashAttnBwdSm80INS1_25CollectiveMainloopBwdSm80ILi2ELi2EN4cute5tupleIJNS5_1CILi64EEENS7_ILi128EEES8_EEENS_6half_tEfNS_4arch4Sm80ELb0ELb0ELb0ELb1ELb1ELb0ELb0ELb0ELi2ELi2ELi4ELi2ELb1EEENS1_21CollectiveEpilogueBwdISA_SB_SD_Li256ELb1ELb0ELi2EEENS1_19SingleTileSchedulerILb1ELb0ELb0ELi128EEEEEEEEEvNT_6ParamsE)
        .other          _ZN7cutlass13device_kernelIN5flash19enable_sm80_to_sm89INS1_16FlashAttnBwdSm80INS1_25CollectiveMainloopBwdSm80ILi2ELi2EN4cute5tupleIJNS5_1CILi64EEENS7_ILi128EEES8_EEENS_6half_tEfNS_4arch4Sm80ELb0ELb0ELb0ELb1ELb1ELb0ELb0ELb0ELi2ELi2ELi4ELi2ELb1EEENS1_21CollectiveEpilogueBwdISA_SB_SD_Li256ELb1ELb0ELi2EEENS1_19SingleTileSchedulerILb1ELb0ELb0ELi128EEEEEEEEEvNT_6ParamsE,@"STO_CUDA_ENTRY STV_DEFAULT"
_ZN7cutlass13device_kernelIN5flash19enable_sm80_to_sm89INS1_16FlashAttnBwdSm80INS1_25CollectiveMainloopBwdSm80ILi2ELi2EN4cute5tupleIJNS5_1CILi64EEENS7_ILi128EEES8_EEENS_6half_tEfNS_4arch4Sm80ELb0ELb0ELb0ELb1ELb1ELb0ELb0ELb0ELi2ELi2ELi4ELi2ELb1EEENS1_21CollectiveEpilogueBwdISA_SB_SD_Li256ELb1ELb0ELi2EEENS1_19SingleTileSchedulerILb1ELb0ELb0ELi128EEEEEEEEEvNT_6ParamsE:
[----:B------:R-:W-:Y:S01]  /*0000*/  LDC R1, c[0x0][0x28] ;  /* 0x00000a00ff017b82 */ /* 0x000fe20000000800 */
[----:B------:R-:W-:Y:S05]  /*0010*/  EXIT ;  /* 0x000000000000794d */ /* 0x000fea0003800000 */
.L_x_5:
        /* <DEDUP_REMOVED lines=14> */
.L_x_91:


//--------------------- .text._ZN7cutlass13device_kernelIN5flash19enable_sm80_to_sm89INS1_16FlashAttnBwdSm80INS1_25CollectiveMainloopBwdSm80ILi2ELi2EN4cute5tupleIJNS5_1CILi64EEENS7_ILi128EEES8_EEENS_6half_tEfNS_4arch4Sm80ELb0ELb0ELb0ELb1ELb0ELb0ELb0ELb0ELi2ELi2ELi4ELi2ELb1EEENS1_24CollectiveEpilogueBwdGQAISA_fSD_Li256ELb1ELb0EEENS1_19SingleTileSchedulerILb1ELb0ELb0ELi128EEEEEEEEEvNT_6ParamsE --------------------------
	.section	.text._ZN7cutlass13device_kernelIN5flash19enable_sm80_to_sm89INS1_16FlashAttnBwdSm80INS1_25CollectiveMainloopBwdSm80ILi2ELi2EN4cute5tupleIJNS5_1CILi64EEENS7_ILi128EEES8_EEENS_6half_tEfNS_4arch4Sm80ELb0ELb0ELb0ELb1ELb0ELb0ELb0ELb0ELi2ELi2ELi4ELi2ELb1EEENS1_24CollectiveEpilogueBwdGQAISA_fSD_Li256ELb1ELb0EEENS1_19SingleTileSchedulerILb1ELb0ELb0ELi128EEEEEEEEEvNT_6ParamsE,"ax",@progbits
	.align	128
.text._ZN7cutlass13device_kernelIN5flash19enable_sm80_to_sm89INS1_16FlashAttnBwdSm80INS1_25CollectiveMainloopBwdSm80ILi2ELi2EN4cute5tupleIJNS5_1CILi64EEENS7_ILi128EEES8_EEENS_6half_tEfNS_4arch4Sm80ELb0ELb0ELb0ELb1ELb0ELb0ELb0ELb0ELi2ELi2ELi4ELi2ELb1EEENS1_24CollectiveEpilogueBwdGQAISA_fSD_Li256ELb1ELb0EEENS1_19SingleTileSchedulerILb1ELb0ELb0ELi128EEEEEEEEEvNT_6ParamsE:
        .type           _ZN7cutlass13device_kernelIN5flash19enable_sm80_to_sm89INS1_16FlashAttnBwdSm80INS1_25CollectiveMainloopBwdSm80ILi2ELi2EN4cute5tupleIJNS5_1CILi64EEENS7_ILi128EEES8_EEENS_6half_tEfNS_4arch4Sm80ELb0ELb0ELb0ELb1ELb0ELb0ELb0ELb0ELi2ELi2ELi4ELi2ELb1EEENS1_24CollectiveEpilogueBwdGQAISA_fSD_Li256ELb1ELb0EEENS1_19SingleTileSchedulerILb1ELb0ELb0ELi128EEEEEEEEEvNT_6ParamsE,@function
        .size           _ZN7cutlass13device_kernelIN5flash19enable_sm80_to_sm89INS1_16FlashAttnBwdSm80INS1_25CollectiveMainloopBwdSm80ILi2ELi2EN4cute5tupleIJNS5_1CILi64EEENS7_ILi128EEES8_EEENS_6half_tEfNS_4arch4Sm80ELb0ELb0ELb0ELb1ELb0ELb0ELb0ELb0ELi2ELi2ELi4ELi2ELb1EEENS1_24CollectiveEpilogueBwdGQAISA_fSD_Li256ELb1ELb0EEENS1_19SingleTileSchedulerILb1ELb0ELb0ELi128EEEEEEEEEvNT_6ParamsE,(.L_x_92 - _ZN7cutlass13device_kernelIN5flash19enable_sm80_to_sm89INS1_16FlashAttnBwdSm80INS1_25CollectiveMainloopBwdSm80ILi2ELi2EN4cute5tupleIJNS5_1CILi64EEENS7_ILi128EEES8_EEENS_6half_tEfNS_4arch4Sm80ELb0ELb0ELb0ELb1ELb0ELb0ELb0ELb0ELi2ELi2ELi4ELi2ELb1EEENS1_24CollectiveEpilogueBwdGQAISA_fSD_Li256ELb1ELb0EEENS1_19SingleTileSchedulerILb1ELb0ELb0ELi128EEEEEEEEEvNT_6ParamsE)
        .other          _ZN7cutlass13device_kernelIN5flash19enable_sm80_to_sm89INS1_16FlashAttnBwdSm80INS1_25CollectiveMainloopBwdSm80ILi2ELi2EN4cute5tupleIJNS5_1CILi64EEENS7_ILi128EEES8_EEENS_6half_tEfNS_4arch4Sm80ELb0ELb0ELb0ELb1ELb0ELb0ELb0ELb0ELi2ELi2ELi4ELi2ELb1EEENS1_24CollectiveEpilogueBwdGQAISA_fSD_Li256ELb1ELb0EEENS1_19SingleTileSchedulerILb1ELb0ELb0ELi128EEEEEEEEEvNT_6ParamsE,@"STO_CUDA_ENTRY STV_DEFAULT"
_ZN7cutlass13device_kernelIN5flash19enable_sm80_to_sm89INS1_16FlashAttnBwdSm80INS1_25CollectiveMainloopBwdSm80ILi2ELi2EN4cute5tupleIJNS5_1CILi64EEENS7_ILi128EEES8_EEENS_6half_tEfNS_4arch4Sm80ELb0ELb0ELb0ELb1ELb0ELb0ELb0ELb0ELi2ELi2ELi4ELi2ELb1EEENS1_24CollectiveEpilogueBwdGQAISA_fSD_Li256ELb1ELb0EEENS1_19SingleTileSchedulerILb1ELb0ELb0ELi128EEEEEEEEEvNT_6ParamsE:
[----:B------:R-:W-:Y:S01]  /*0000*/  LDC R1, c[0x0][0x28] ;  /* 0x00000a00ff017b82 */ /* 0x000fe20000000800 */
[----:B------:R-:W-:Y:S05]  /*0010*/  EXIT ;  /* 0x000000000000794d */ /* 0x000fea0003800000 */
.L_x_6:
        /* <DEDUP_REMOVED lines=14> */
.L_x_92:


//--------------------- .text._ZN7cutlass13device_kernelIN5flash19enable_sm80_to_sm89INS1_16FlashAttnBwdSm80INS1_25CollectiveMainloopBwdSm80ILi2ELi2EN4cute5tupleIJNS5_1CILi64EEENS7_ILi128EEES8_EEENS_6half_tEfNS_4arch4Sm80ELb0ELb0ELb0ELb1ELb1ELb0ELb0ELb0ELi2ELi2ELi4ELi2ELb1EEENS1_24CollectiveEpilogueBwdGQAISA_fSD_Li256ELb1ELb1EEENS1_19SingleTileSchedulerILb1ELb0ELb0ELi128EEEEEEEEEvNT_6ParamsE --------------------------
	.section	.text._ZN7cutlass13device_kernelIN5flash19enable_sm80_to_sm89INS1_16FlashAttnBwdSm80INS1_25CollectiveMainloopBwdSm80ILi2ELi2EN4cute5tupleIJNS5_1CILi64EEENS7_ILi128EEES8_EEENS_6half_tEfNS_4arch4Sm80ELb0ELb0ELb0ELb1ELb1ELb0ELb0ELb0ELi2ELi2ELi4ELi2ELb1EEENS1_24CollectiveEpilogueBwdGQAISA_fSD_Li256ELb1ELb1EEENS1_19SingleTileSchedulerILb1ELb0ELb0ELi128EEEEEEEEEvNT_6ParamsE,"ax",@progbits
	.align	128
.text._ZN7cutlass13device_kernelIN5flash19enable_sm80_to_sm89INS1_16FlashAttnBwdSm80INS1_25CollectiveMainloopBwdSm80ILi2ELi2EN4cute5tupleIJNS5_1CILi64EEENS7_ILi128EEES8_EEENS_6half_tEfNS_4arch4Sm80ELb0ELb0ELb0ELb1ELb1ELb0ELb0ELb0ELi2ELi2ELi4ELi2ELb1EEENS1_24CollectiveEpilogueBwdGQAISA_fSD_Li256ELb1ELb1EEENS1_19SingleTileSchedulerILb1ELb0ELb0ELi128EEEEEEEEEvNT_6ParamsE:
        .type           _ZN7cutlass13device_kernelIN5flash19enable_sm80_to_sm89INS1_16FlashAttnBwdSm80INS1_25CollectiveMainloopBwdSm80ILi2ELi2EN4cute5tupleIJNS5_1CILi64EEENS7_ILi128EEES8_EEENS_6half_tEfNS_4arch4Sm80ELb0ELb0ELb0ELb1ELb1ELb0ELb0ELb0ELi2ELi2ELi4ELi2ELb1EEENS1_24CollectiveEpilogueBwdGQAISA_fSD_Li256ELb1ELb1EEENS1_19SingleTileSchedulerILb1ELb0ELb0ELi128EEEEEEEEEvNT_6ParamsE,@function
        .size           _ZN7cutlass13device_kernelIN5flash19enable_sm80_to_sm89INS1_16FlashAttnBwdSm80INS1_25CollectiveMainloopBwdSm80ILi2ELi2EN4cute5tupleIJNS5_1CILi64EEENS7_ILi128EEES8_EEENS_6half_tEfNS_4arch4Sm80ELb0ELb0ELb0ELb1ELb1ELb0ELb0ELb0ELi2ELi2ELi4ELi2ELb1EEENS1_24CollectiveEpilogueBwdGQAISA_fSD_Li256ELb1ELb1EEENS1_19SingleTileSchedulerILb1ELb0ELb0ELi128EEEEEEEEEvNT_6ParamsE,(.L_x_93 - _ZN7cutlass13device_kernelIN5flash19enable_sm80_to_sm89INS1_16FlashAttnBwdSm80INS1_25CollectiveMainloopBwdSm80ILi2ELi2EN4cute5tupleIJNS5_1CILi64EEENS7_ILi128EEES8_EEENS_6half_tEfNS_4arch4Sm80ELb0ELb0ELb0ELb1ELb1ELb0ELb0ELb0ELi2ELi2ELi4ELi2ELb1EEENS1_24CollectiveEpilogueBwdGQAISA_fSD_Li256ELb1ELb1EEENS1_19SingleTileSchedulerILb1ELb0ELb0ELi128EEEEEEEEEvNT_6ParamsE)
        .other          _ZN7cutlass13device_kernelIN5flash19enable_sm80_to_sm89INS1_16FlashAttnBwdSm80INS1_25CollectiveMainloopBwdSm80ILi2ELi2EN4cute5tupleIJNS5_1CILi64EEENS7_ILi128EEES8_EEENS_6half_tEfNS_4arch4Sm80ELb0ELb0ELb0ELb1ELb1ELb0ELb0ELb0ELi2ELi2ELi4ELi2ELb1EEENS1_24CollectiveEpilogueBwdGQAISA_fSD_Li256ELb1ELb1EEENS1_19SingleTileSchedulerILb1ELb0ELb0ELi128EEEEEEEEEvNT_6ParamsE,@"STO_CUDA_ENTRY STV_DEFAULT"
_ZN7cutlass13device_kernelIN5flash19enable_sm80_to_sm89INS1_16FlashAttnBwdSm80INS1_25CollectiveMainloopBwdSm80ILi2ELi2EN4cute5tupleIJNS5_1CILi64EEENS7_ILi128EEES8_EEENS_6half_tEfNS_4arch4Sm80ELb0ELb0ELb0ELb1ELb1ELb0ELb0ELb0ELi2ELi2ELi4ELi2ELb1EEENS1_24CollectiveEpilogueBwdGQAISA_fSD_Li256ELb1ELb1EEENS1_19SingleTileSchedulerILb1ELb0ELb0ELi128EEEEEEEEEvNT_6ParamsE:
[----:B------:R-:W-:Y:S01]  /*0000*/  LDC R1, c[0x0][0x28] ;  /* 0x00000a00ff017b82 */ /* 0x000fe20000000800 */
[----:B------:R-:W-:Y:S05]  /*0010*/  EXIT ;  /* 0x000000000000794d */ /* 0x000fea0003800000 */
.L_x_7:
        /* <DEDUP_REMOVED lines=14> */
.L_x_93:


//--------------------- .text._ZN7cutlass13device_kernelIN5flash19enable_sm80_to_sm89INS1_16FlashAttnBwdSm80INS1_25CollectiveMainloopBwdSm80ILi2ELi2EN4cute5tupleIJNS5_1CILi64EEENS7_ILi128EEES8_EEENS_6half_tEfNS_4arch4Sm80ELb0ELb1ELb0ELb0ELb0ELb0ELb0ELb0ELi2ELi2ELi4ELi2ELb1EEENS1_21CollectiveEpilogueBwdISA_SB_SD_Li256ELb0ELb0ELi2EEENS1_19SingleTileSchedulerILb0ELb0ELb0ELi128EEEEEEEEEvNT_6ParamsE --------------------------
	.section	.text._ZN7cutlass13device_kernelIN5flash19enable_sm80_to_sm89INS1_16FlashAttnBwdSm80INS1_25CollectiveMainloopBwdSm80ILi2ELi2EN4cute5tupleIJNS5_1CILi64EEENS7_ILi128EEES8_EEENS_6half_tEfNS_4arch4Sm80ELb0ELb1ELb0ELb0ELb0ELb0ELb0ELb0ELi2ELi2ELi4ELi2ELb1EEENS1_21CollectiveEpilogueBwdISA_SB_SD_Li256ELb0ELb0ELi2EEENS1_19SingleTileSchedulerILb0ELb0ELb0ELi128EEEEEEEEEvNT_6ParamsE,"ax",@progbits
	.align	128
.text._ZN7cutlass13device_kernelIN5flash19enable_sm80_to_sm89INS1_16FlashAttnBwdSm80INS1_25CollectiveMainloopBwdSm80ILi2ELi2EN4cute5tupleIJNS5_1CILi64EEENS7_ILi128EEES8_EEENS_6half_tEfNS_4arch4Sm80ELb0ELb1ELb0ELb0ELb0ELb0ELb0ELb0ELi2ELi2ELi4ELi2ELb1EEENS1_21CollectiveEpilogueBwdISA_SB_SD_Li256ELb0ELb0ELi2EEENS1_19SingleTileSchedulerILb0ELb0ELb0ELi128EEEEEEEEEvNT_6ParamsE:
        .type           _ZN7cutlass13device_kernelIN5flash19enable_sm80_to_sm89INS1_16FlashAttnBwdSm80INS1_25CollectiveMainloopBwdSm80ILi2ELi2EN4cute5tupleIJNS5_1CILi64EEENS7_ILi128EEES8_EEENS_6half_tEfNS_4arch4Sm80ELb0ELb1ELb0ELb0ELb0ELb0ELb0ELb0ELi2ELi2ELi4ELi2ELb1EEENS1_21CollectiveEpilogueBwdISA_SB_SD_Li256ELb0ELb0ELi2EEENS1_19SingleTileSchedulerILb0ELb0ELb0ELi128EEEEEEEEEvNT_6ParamsE,@function
        .size           _ZN7cutlass13device_kernelIN5flash19enable_sm80_to_sm89INS1_16FlashAttnBwdSm80INS1_25CollectiveMainloopBwdSm80ILi2ELi2EN4cute5tupleIJNS5_1CILi64EEENS7_ILi128EEES8_EEENS_6half_tEfNS_4arch4Sm80ELb0ELb1ELb0ELb0ELb0ELb0ELb0ELb0ELi2ELi2ELi4ELi2ELb1EEENS1_21CollectiveEpilogueBwdISA_SB_SD_Li256ELb0ELb0ELi2EEENS1_19SingleTileSchedulerILb0ELb0ELb0ELi128EEEEEEEEEvNT_6ParamsE,(.L_x_94 - _ZN7cutlass13device_kernelIN5flash19enable_sm80_to_sm89INS1_16FlashAttnBwdSm80INS1_25CollectiveMainloopBwdSm80ILi2ELi2EN4cute5tupleIJNS5_1CILi64EEENS7_ILi128EEES8_EEENS_6half_tEfNS_4arch4Sm80ELb0ELb1ELb0ELb0ELb0ELb0ELb0ELb0ELi2ELi2ELi4ELi2ELb1EEENS1_21CollectiveEpilogueBwdISA_SB_SD_Li256ELb0ELb0ELi2EEENS1_19SingleTileSchedulerILb0ELb0ELb0ELi128EEEEEEEEEvNT_6ParamsE)
        .other          _ZN7cutlass13device_kernelIN5flash19enable_sm80_to_sm89INS1_16FlashAttnBwdSm80INS1_25CollectiveMainloopBwdSm80ILi2ELi2EN4cute5tupleIJNS5_1CILi64EEENS7_ILi128EEES8_EEENS_6half_tEfNS_4arch4Sm80ELb0ELb1ELb0ELb0ELb0ELb0ELb0ELb0ELi2ELi2ELi4ELi2ELb1EEENS1_21CollectiveEpilogueBwdISA_SB_SD_Li256ELb0ELb0ELi2EEENS1_19SingleTileSchedulerILb0ELb0ELb0ELi128EEEEEEEEEvNT_6ParamsE,@"STO_CUDA_ENTRY STV_DEFAULT"
_ZN7cutlass13device_kernelIN5flash19enable_sm80_to_sm89INS1_16FlashAttnBwdSm80INS1_25CollectiveMainloopBwdSm80ILi2ELi2EN4cute5tupleIJNS5_1CILi64EEENS7_ILi128EEES8_EEENS_6half_tEfNS_4arch4Sm80ELb0ELb1ELb0ELb0ELb0ELb0ELb0ELb0ELi2ELi2ELi4ELi2ELb1EEENS1_21CollectiveEpilogueBwdISA_SB_SD_Li256ELb0ELb0ELi2EEENS1_19SingleTileSchedulerILb0ELb0ELb0ELi128EEEEEEEEEvNT_6ParamsE:
[----:B------:R-:W-:Y:S01]  /*0000*/  LDC R1, c[0x0][0x28] ;  /* 0x00000a00ff017b82 */ /* 0x000fe20000000800 */
[----:B------:R-:W-:Y:S05]  /*0010*/  EXIT ;  /* 0x000000000000794d */ /* 0x000fea0003800000 */
.L_x_8:
        /* <DEDUP_REMOVED lines=14> */
.L_x_94:


//--------------------- .text._ZN7cutlass13device_kernelIN5flash19enable_sm80_to_sm89INS1_16FlashAttnBwdSm80INS1_25CollectiveMainloopBwdSm80ILi2ELi2EN4cute5tupleIJNS5_1CILi64EEENS7_ILi128EEES8_EEENS_6half_tEfNS_4arch4Sm80ELb0ELb1ELb0ELb0ELb1ELb0ELb0ELb0ELi2ELi2ELi4ELi2ELb1EEENS1_21CollectiveEpilogueBwdISA_SB_SD_Li256ELb0ELb0ELi2EEENS1_19SingleTileSchedulerILb0ELb0ELb0ELi128EEEEEEEEEvNT_6ParamsE --------------------------
	.section	.text._ZN7cutlass13device_kernelIN5flash19enable_sm80_to_sm89INS1_16FlashAttnBwdSm80INS1_25CollectiveMainloopBwdSm80ILi2ELi2EN4cute5tupleIJNS5_1CILi64EEENS7_ILi128EEES8_EEENS_6half_tEfNS_4arch4Sm80ELb0ELb1ELb0ELb0ELb1ELb0ELb0ELb0ELi2ELi2ELi4ELi2ELb1EEENS1_21CollectiveEpilogueBwdISA_SB_SD_Li256ELb0ELb0ELi2EEENS1_19SingleTileSchedulerILb0ELb0ELb0ELi128EEEEEEEEEvNT_6ParamsE,"ax",@progbits
	.align	128
.text._ZN7cutlass13device_kernelIN5flash19enable_sm80_to_sm89INS1_16FlashAttnBwdSm80INS1_25CollectiveMainloopBwdSm80ILi2ELi2EN4cute5tupleIJNS5_1CILi64EEENS7_ILi128EEES8_EEENS_6half_tEfNS_4arch4Sm80ELb0ELb1ELb0ELb0ELb1ELb0ELb0ELb0ELi2ELi2ELi4ELi2ELb1EEENS1_21CollectiveEpilogueBwdISA_SB_SD_Li256ELb0ELb0ELi2EEENS1_19SingleTileSchedulerILb0ELb0ELb0ELi128EEEEEEEEEvNT_6ParamsE:
        .type           _ZN7cutlass13device_kernelIN5flash19enable_sm80_to_sm89INS1_16FlashAttnBwdSm80INS1_25CollectiveMainloopBwdSm80ILi2ELi2EN4cute5tupleIJNS5_1CILi64EEENS7_ILi128EEES8_EEENS_6half_tEfNS_4arch4Sm80ELb0ELb1ELb0ELb0ELb1ELb0ELb0ELb0ELi2ELi2ELi4ELi2ELb1EEENS1_21CollectiveEpilogueBwdISA_SB_SD_Li256ELb0ELb0ELi2EEENS1_19SingleTileSchedulerILb0ELb0ELb0ELi128EEEEEEEEEvNT_6ParamsE,@function
        .size           _ZN7cutlass13device_kernelIN5flash19enable_sm80_to_sm89INS1_16FlashAttnBwdSm80INS1_25CollectiveMainloopBwdSm80ILi2ELi2EN4cute5tupleIJNS5_1CILi64EEENS7_ILi128EEES8_EEENS_6half_tEfNS_4arch4Sm80ELb0ELb1ELb0ELb0ELb1ELb0ELb0ELb0ELi2ELi2ELi4ELi2ELb1EEENS1_21CollectiveEpilogueBwdISA_SB_SD_Li256ELb0ELb0ELi2EEENS1_19SingleTileSchedulerILb0ELb0ELb0ELi128EEEEEEEEEvNT_6ParamsE,(.L_x_95 - _ZN7cutlass13device_kernelIN5flash19enable_sm80_to_sm89INS1_16FlashAttnBwdSm80INS1_25CollectiveMainloopBwdSm80ILi2ELi2EN4cute5tupleIJNS5_1CILi64EEENS7_ILi128EEES8_EEENS_6half_tEfNS_4arch4Sm80ELb0ELb1ELb0ELb0ELb1ELb0ELb0ELb0ELi2ELi2ELi4ELi2ELb1EEENS1_21CollectiveEpilogueBwdISA_SB_SD_Li256ELb0ELb0ELi2EEENS1_19SingleTileSchedulerILb0ELb0ELb0ELi128EEEEEEEEEvNT_6ParamsE)
        .other          _ZN7cutlass13device_kernelIN5flash19enable_sm80_to_sm89INS1_16FlashAttnBwdSm80INS1_25CollectiveMainloopBwdSm80ILi2ELi2EN4cute5tupleIJNS5_1CILi64EEENS7_ILi128EEES8_EEENS_6half_tEfNS_4arch4Sm80ELb0ELb1ELb0ELb0ELb1ELb0ELb0ELb0ELi2ELi2ELi4ELi2ELb1EEENS1_21CollectiveEpilogueBwdISA_SB_SD_Li256ELb0ELb0ELi2EEENS1_19SingleTileSchedulerILb0ELb0ELb0ELi128EEEEEEEEEvNT_6ParamsE,@"STO_CUDA_ENTRY STV_DEFAULT"
_ZN7cutlass13device_kernelIN5flash19enable_sm80_to_sm89INS1_16FlashAttnBwdSm80INS1_25CollectiveMainloopBwdSm80ILi2ELi2EN4cute5tupleIJNS5_1CILi64EEENS7_ILi128EEES8_EEENS_6half_tEfNS_4arch4Sm80ELb0ELb1ELb0ELb0ELb1ELb0ELb0ELb0ELi2ELi2ELi4ELi2ELb1EEENS1_21CollectiveEpilogueBwdISA_SB_SD_Li256ELb0ELb0ELi2EEENS1_19SingleTileSchedulerILb0ELb0ELb0ELi128EEEEEEEEEvNT_6ParamsE:
[----:B------:R-:W-:Y:S01]  /*0000*/  LDC R1, c[0x0][0x28] ;  /* 0x00000a00ff017b82 */ /* 0x000fe20000000800 */
[----:B------:R-:W-:Y:S05]  /*0010*/  EXIT ;  /* 0x000000000000794d */ /* 0x000fea0003800000 */
.L_x_9:
        /* <DEDUP_REMOVED lines=14> */
.L_x_95:


//--------------------- .text._ZN7cutlass13device_kernelIN5flash19enable_sm80_to_sm89INS1_16FlashAttnBwdSm80INS1_25CollectiveMainloopBwdSm80ILi2ELi2EN4cute5tupleIJNS5_1CILi64EEENS7_ILi128EEES8_EEENS_6half_tEfNS_4arch4Sm80ELb0ELb1ELb0ELb0ELb0ELb0ELb0ELb0ELi2ELi2ELi4ELi2ELb1EEENS1_24CollectiveEpilogueBwdGQAISA_fSD_Li256ELb0ELb0EEENS1_19SingleTileSchedulerILb0ELb0ELb0ELi128EEEEEEEEEvNT_6ParamsE --------------------------
	.section	.text._ZN7cutlass13device_kernelIN5flash19enable_sm80_to_sm89INS1_16FlashAttnBwdSm80INS1_25CollectiveMainloopBwdSm80ILi2ELi2EN4cute5tupleIJNS5_1CILi64EEENS7_ILi128EEES8_EEENS_6half_tEfNS_4arch4Sm80ELb0ELb1ELb0ELb0ELb0ELb0ELb0ELb0ELi2ELi2ELi4ELi2ELb1EEENS1_24CollectiveEpilogueBwdGQAISA_fSD_Li256ELb0ELb0EEENS1_19SingleTileSchedulerILb0ELb0ELb0ELi128EEEEEEEEEvNT_6ParamsE,"ax",@progbits
	.align	128
.text._ZN7cutlass13device_kernelIN5flash19enable_sm80_to_sm89INS1_16FlashAttnBwdSm80INS1_25CollectiveMainloopBwdSm80ILi2ELi2EN4cute5tupleIJNS5_1CILi64EEENS7_ILi128EEES8_EEENS_6half_tEfNS_4arch4Sm80ELb0ELb1ELb0ELb0ELb0ELb0ELb0ELb0ELi2ELi2ELi4ELi2ELb1EEENS1_24CollectiveEpilogueBwdGQAISA_fSD_Li256ELb0ELb0EEENS1_19SingleTileSchedulerILb0ELb0ELb0ELi128EEEEEEEEEvNT_6ParamsE:
        .type           _ZN7cutlass13device_kernelIN5flash19enable_sm80_to_sm89INS1_16FlashAttnBwdSm80INS1_25CollectiveMainloopBwdSm80ILi2ELi2EN4cute5tupleIJNS5_1CILi64EEENS7_ILi128EEES8_EEENS_6half_tEfNS_4arch4Sm80ELb0ELb1ELb0ELb0ELb0ELb0ELb0ELb0ELi2ELi2ELi4ELi2ELb1EEENS1_24CollectiveEpilogueBwdGQAISA_fSD_Li256ELb0ELb0EEENS1_19SingleTileSchedulerILb0ELb0ELb0ELi128EEEEEEEEEvNT_6ParamsE,@function
        .size           _ZN7cutlass13device_kernelIN5flash19enable_sm80_to_sm89INS1_16FlashAttnBwdSm80INS1_25CollectiveMainloopBwdSm80ILi2ELi2EN4cute5tupleIJNS5_1CILi64EEENS7_ILi128EEES8_EEENS_6half_tEfNS_4arch4Sm80ELb0ELb1ELb0ELb0ELb0ELb0ELb0ELb0ELi2ELi2ELi4ELi2ELb1EEENS1_24CollectiveEpilogueBwdGQAISA_fSD_Li256ELb0ELb0EEENS1_19SingleTileSchedulerILb0ELb0ELb0ELi128EEEEEEEEEvNT_6ParamsE,(.L_x_96 - _ZN7cutlass13device_kernelIN5flash19enable_sm80_to_sm89INS1_16FlashAttnBwdSm80INS1_25CollectiveMainloopBwdSm80ILi2ELi2EN4cute5tupleIJNS5_1CILi64EEENS7_ILi128EEES8_EEENS_6half_tEfNS_4arch4Sm80ELb0ELb1ELb0ELb0ELb0ELb0ELb0ELb0ELi2ELi2ELi4ELi2ELb1EEENS1_24CollectiveEpilogueBwdGQAISA_fSD_Li256ELb0ELb0EEENS1_19SingleTileSchedulerILb0ELb0ELb0ELi128EEEEEEEEEvNT_6ParamsE)
        .other          _ZN7cutlass13device_kernelIN5flash19enable_sm80_to_sm89INS1_16FlashAttnBwdSm80INS1_25CollectiveMainloopBwdSm80ILi2ELi2EN4cute5tupleIJNS5_1CILi64EEENS7_ILi128EEES8_EEENS_6half_tEfNS_4arch4Sm80ELb0ELb1ELb0ELb0ELb0ELb0ELb0ELb0ELi2ELi2ELi4ELi2ELb1EEENS1_24CollectiveEpilogueBwdGQAISA_fSD_Li256ELb0ELb0EEENS1_19SingleTileSchedulerILb0ELb0ELb0ELi128EEEEEEEEEvNT_6ParamsE,@"STO_CUDA_ENTRY STV_DEFAULT"
_ZN7cutlass13device_kernelIN5flash19enable_sm80_to_sm89INS1_16FlashAttnBwdSm80INS1_25CollectiveMainloopBwdSm80ILi2ELi2EN4cute5tupleIJNS5_1CILi64EEENS7_ILi128EEES8_EEENS_6half_tEfNS_4arch4Sm80ELb0ELb1ELb0ELb0ELb0ELb0ELb0ELb0ELi2ELi2ELi4ELi2ELb1EEENS1_24CollectiveEpilogueBwdGQAISA_fSD_Li256ELb0ELb0EEENS1_19SingleTileSchedulerILb0ELb0ELb0ELi128EEEEEEEEEvNT_6ParamsE:
[----:B------:R-:W-:Y:S01]  /*0000*/  LDC R1, c[0x0][0x28] ;  /* 0x00000a00ff017b82 */ /* 0x000fe20000000800 */
[----:B------:R-:W-:Y:S05]  /*0010*/  EXIT ;  /* 0x000000000000794d */ /* 0x000fea0003800000 */
.L_x_10:
        /* <DEDUP_REMOVED lines=14> */
.L_x_96:


//--------------------- .text._ZN7cutlass13device_kernelIN5flash19enable_sm80_to_sm89INS1_16FlashAttnBwdSm80INS1_25CollectiveMainloopBwdSm80ILi2ELi2EN4cute5tupleIJNS5_1CILi64EEENS7_ILi128EEES8_EEENS_6half_tEfNS_4arch4Sm80ELb0ELb1ELb0ELb0ELb1ELb0ELb0ELb0ELi2ELi2ELi4ELi2ELb1EEENS1_24CollectiveEpilogueBwdGQAISA_fSD_Li256ELb0ELb1EEENS1_19SingleTileSchedulerILb0ELb0ELb0ELi128EEEEEEEEEvNT_6ParamsE --------------------------
	.section	.text._ZN7cutlass13device_kernelIN5flash19enable_sm80_to_sm89INS1_16FlashAttnBwdSm80INS1_25CollectiveMainloopBwdSm80ILi2ELi2EN4cute5tupleIJNS5_1CILi64EEENS7_ILi128EEES8_EEENS_6half_tEfNS_4arch4Sm80ELb0ELb1ELb0ELb0ELb1ELb0ELb0ELb0ELi2ELi2ELi4ELi2ELb1EEENS1_24CollectiveEpilogueBwdGQAISA_fSD_Li256ELb0ELb1EEENS1_19SingleTileSchedulerILb0ELb0ELb0ELi128EEEEEEEEEvNT_6ParamsE,"ax",@progbits
	.align	128
.text._ZN7cutlass13device_kernelIN5flash19enable_sm80_to_sm89INS1_16FlashAttnBwdSm80INS1_25CollectiveMainloopBwdSm80ILi2ELi2EN4cute5tupleIJNS5_1CILi64EEENS7_ILi128EEES8_EEENS_6half_tEfNS_4arch4Sm80ELb0ELb1ELb0ELb0ELb1ELb0ELb0ELb0ELi2ELi2ELi4ELi2ELb1EEENS1_24CollectiveEpilogueBwdGQAISA_fSD_Li256ELb0ELb1EEENS1_19SingleTileSchedulerILb0ELb0ELb0ELi128EEEEEEEEEvNT_6ParamsE:
        .type           _ZN7cutlass13device_kernelIN5flash19enable_sm80_to_sm89INS1_16FlashAttnBwdSm80INS1_25CollectiveMainloopBwdSm80ILi2ELi2EN4cute5tupleIJNS5_1CILi64EEENS7_ILi128EEES8_EEENS_6half_tEfNS_4arch4Sm80ELb0ELb1ELb0ELb0ELb1ELb0ELb0ELb0ELi2ELi2ELi4ELi2ELb1EEENS1_24CollectiveEpilogueBwdGQAISA_fSD_Li256ELb0ELb1EEENS1_19SingleTileSchedulerILb0ELb0ELb0ELi128EEEEEEEEEvNT_6ParamsE,@function
        .size           _ZN7cutlass13device_kernelIN5flash19enable_sm80_to_sm89INS1_16FlashAttnBwdSm80INS1_25CollectiveMainloopBwdSm80ILi2ELi2EN4cute5tupleIJNS5_1CILi64EEENS7_ILi128EEES8_EEENS_6half_tEfNS_4arch4Sm80ELb0ELb1ELb0ELb0ELb1ELb0ELb0ELb0ELi2ELi2ELi4ELi2ELb1EEENS1_24CollectiveEpilogueBwdGQAISA_fSD_Li256ELb0ELb1EEENS1_19SingleTileSchedulerILb0ELb0ELb0ELi128EEEEEEEEEvNT_6ParamsE,(.L_x_97 - _ZN7cutlass13device_kernelIN5flash19enable_sm80_to_sm89INS1_16FlashAttnBwdSm80INS1_25CollectiveMainloopBwdSm80ILi2ELi2EN4cute5tupleIJNS5_1CILi64EEENS7_ILi128EEES8_EEENS_6half_tEfNS_4arch4Sm80ELb0ELb1ELb0ELb0ELb1ELb0ELb0ELb0ELi2ELi2ELi4ELi2ELb1EEENS1_24CollectiveEpilogueBwdGQAISA_fSD_Li256ELb0ELb1EEENS1_19SingleTileSchedulerILb0ELb0ELb0ELi128EEEEEEEEEvNT_6ParamsE)
        .other          _ZN7cutlass13device_kernelIN5flash19enable_sm80_to_sm89INS1_16FlashAttnBwdSm80INS1_25CollectiveMainloopBwdSm80ILi2ELi2EN4cute5tupleIJNS5_1CILi64EEENS7_ILi128EEES8_EEENS_6half_tEfNS_4arch4Sm80ELb0ELb1ELb0ELb0ELb1ELb0ELb0ELb0ELi2ELi2ELi4ELi2ELb1EEENS1_24CollectiveEpilogueBwdGQAISA_fSD_Li256ELb0ELb1EEENS1_19SingleTileSchedulerILb0ELb0ELb0ELi128EEEEEEEEEvNT_6ParamsE,@"STO_CUDA_ENTRY STV_DEFAULT"
_ZN7cutlass13device_kernelIN5flash19enable_sm80_to_sm89INS1_16FlashAttnBwdSm80INS1_25CollectiveMainloopBwdSm80ILi2ELi2EN4cute5tupleIJNS5_1CILi64EEENS7_ILi128EEES8_EEENS_6half_tEfNS_4arch4Sm80ELb0ELb1ELb0ELb0ELb1ELb0ELb0ELb0ELi2ELi2ELi4ELi2ELb1EEENS1_24CollectiveEpilogueBwdGQAISA_fSD_Li256ELb0ELb1EEENS1_19SingleTileSchedulerILb0ELb0ELb0ELi128EEEEEEEEEvNT_6ParamsE:
[----:B------:R-:W-:Y:S01]  /*0000*/  LDC R1, c[0x0][0x28] ;  /* 0x00000a00ff017b82 */ /* 0x000fe20000000800 */
[----:B------:R-:W-:Y:S05]  /*0010*/  EXIT ;  /* 0x000000000000794d */ /* 0x000fea0003800000 */
.L_x_11:
        /* <DEDUP_REMOVED lines=14> */
.L_x_97:


//--------------------- .text._ZN7cutlass13device_kernelIN5flash19enable_sm80_to_sm89INS1_16FlashAttnBwdSm80INS1_25CollectiveMainloopBwdSm80ILi2ELi2EN4cute5tupleIJNS5_1CILi64EEENS7_ILi128EEES8_EEENS_6half_tEfNS_4arch4Sm80ELb0ELb1ELb0ELb1ELb0ELb0ELb0ELb0ELi2ELi2ELi4ELi2ELb1EEENS1_21CollectiveEpilogueBwdISA_SB_SD_Li256ELb1ELb0ELi2EEENS1_19SingleTileSchedulerILb1ELb0ELb0ELi128EEEEEEEEEvNT_6ParamsE --------------------------
	.section	.text._ZN7cutlass13device_kernelIN5flash19enable_sm80_to_sm89INS1_16FlashAttnBwdSm80INS1_25CollectiveMainloopBwdSm80ILi2ELi2EN4cute5tupleIJNS5_1CILi64EEENS7_ILi128EEES8_EEENS_6half_tEfNS_4arch4Sm80ELb0ELb1ELb0ELb1ELb0ELb0ELb0ELb0ELi2ELi2ELi4ELi2ELb1EEENS1_21CollectiveEpilogueBwdISA_SB_SD_Li256ELb1ELb0ELi2EEENS1_19SingleTileSchedulerILb1ELb0ELb0ELi128EEEEEEEEEvNT_6ParamsE,"ax",@progbits
	.align	128
.text._ZN7cutlass13device_kernelIN5flash19enable_sm80_to_sm89INS1_16FlashAttnBwdSm80INS1_25CollectiveMainloopBwdSm80ILi2ELi2EN4cute5tupleIJNS5_1CILi64EEENS7_ILi128EEES8_EEENS_6half_tEfNS_4arch4Sm80ELb0ELb1ELb0ELb1ELb0ELb0ELb0ELb0ELi2ELi2ELi4ELi2ELb1EEENS1_21CollectiveEpilogueBwdISA_SB_SD_Li256ELb1ELb0ELi2EEENS1_19SingleTileSchedulerILb1ELb0ELb0ELi128EEEEEEEEEvNT_6ParamsE:
        .type           _ZN7cutlass13device_kernelIN5flash19enable_sm80_to_sm89INS1_16FlashAttnBwdSm80INS1_25CollectiveMainloopBwdSm80ILi2ELi2EN4cute5tupleIJNS5_1CILi64EEENS7_ILi128EEES8_EEENS_6half_tEfNS_4arch4Sm80ELb0ELb1ELb0ELb1ELb0ELb0ELb0ELb0ELi2ELi2ELi4ELi2ELb1EEENS1_21CollectiveEpilogueBwdISA_SB_SD_Li256ELb1ELb0ELi2EEENS1_19SingleTileSchedulerILb1ELb0ELb0ELi128EEEEEEEEEvNT_6ParamsE,@function
        .size           _ZN7cutlass13device_kernelIN5flash19enable_sm80_to_sm89INS1_16FlashAttnBwdSm80INS1_25CollectiveMainloopBwdSm80ILi2ELi2EN4cute5tupleIJNS5_1CILi64EEENS7_ILi128EEES8_EEENS_6half_tEfNS_4arch4Sm80ELb0ELb1ELb0ELb1ELb0ELb0ELb0ELb0ELi2ELi2ELi4ELi2ELb1EEENS1_21CollectiveEpilogueBwdISA_SB_SD_Li256ELb1ELb0ELi2EEENS1_19SingleTileSchedulerILb1ELb0ELb0ELi128EEEEEEEEEvNT_6ParamsE,(.L_x_98 - _ZN7cutlass13device_kernelIN5flash19enable_sm80_to_sm89INS1_16FlashAttnBwdSm80INS1_25CollectiveMainloopBwdSm80ILi2ELi2EN4cute5tupleIJNS5_1CILi64EEENS7_ILi128EEES8_EEENS_6half_tEfNS_4arch4Sm80ELb0ELb1ELb0ELb1ELb0ELb0ELb0ELb0ELi2ELi2ELi4ELi2ELb1EEENS1_21CollectiveEpilogueBwdISA_SB_SD_Li256ELb1ELb0ELi2EEENS1_19SingleTileSchedulerILb1ELb0ELb0ELi128EEEEEEEEEvNT_6ParamsE)
        .other          _ZN7cutlass13device_kernelIN5flash19enable_sm80_to_sm89INS1_16FlashAttnBwdSm80INS1_25CollectiveMainloopBwdSm80ILi2ELi2EN4cute5tupleIJNS5_1CILi64EEENS7_ILi128EEES8_EEENS_6half_tEfNS_4arch4Sm80ELb0ELb1ELb0ELb1ELb0ELb0ELb0ELb0ELi2ELi2ELi4ELi2ELb1EEENS1_21CollectiveEpilogueBwdISA_SB_SD_Li256ELb1ELb0ELi2EEENS1_19SingleTileSchedulerILb1ELb0ELb0ELi128EEEEEEEEEvNT_6ParamsE,@"STO_CUDA_ENTRY STV_DEFAULT"
_ZN7cutlass13device_kernelIN5flash19enable_sm80_to_sm89INS1_16FlashAttnBwdSm80INS1_25CollectiveMainloopBwdSm80ILi2ELi2EN4cute5tupleIJNS5_1CILi64EEENS7_ILi128EEES8_EEENS_6half_tEfNS_4arch4Sm80ELb0ELb1ELb0ELb1ELb0ELb0ELb0ELb0ELi2ELi2ELi4ELi2ELb1EEENS1_21CollectiveEpilogueBwdISA_SB_SD_Li256ELb1ELb0ELi2EEENS1_19SingleTileSchedulerILb1ELb0ELb0ELi128EEEEEEEEEvNT_6ParamsE:
[----:B------:R-:W-:Y:S01]  /*0000*/  LDC R1, c[0x0][0x28] ;  /* 0x00000a00ff017b82 */ /* 0x000fe20000000800 */
[----:B------:R-:W-:Y:S05]  /*0010*/  EXIT ;  /* 0x000000000000794d */ /* 0x000fea0003800000 */
.L_x_12:
        /* <DEDUP_REMOVED lines=14> */
.L_x_98:


//--------------------- .text._ZN7cutlass13device_kernelIN5flash19enable_sm80_to_sm89INS1_16FlashAttnBwdSm80INS1_25CollectiveMainloopBwdSm80ILi2ELi2EN4cute5tupleIJNS5_1CILi64EEENS7_ILi128EEES8_EEENS_6half_tEfNS_4arch4Sm80ELb0ELb1ELb0ELb1ELb1ELb0ELb0ELb0ELi2ELi2ELi4ELi2ELb1EEENS1_21CollectiveEpilogueBwdISA_SB_SD_Li256ELb1ELb0ELi2EEENS1_19SingleTileSchedulerILb1ELb0ELb0ELi128EEEEEEEEEvNT_6ParamsE --------------------------
	.section	.text._ZN7cutlass13device_kernelIN5flash19enable_sm80_to_sm89INS1_16FlashAttnBwdSm80INS1_25CollectiveMainloopBwdSm80ILi2ELi2EN4cute5tupleIJNS5_1CILi64EEENS7_ILi128EEES8_EEENS_6half_tEfNS_4arch4Sm80ELb0ELb1ELb0ELb1ELb1ELb0ELb0ELb0ELi2ELi2ELi4ELi2ELb1EEENS1_21CollectiveEpilogueBwdISA_SB_SD_Li256ELb1ELb0ELi2EEENS1_19SingleTileSchedulerILb1ELb0ELb0ELi128EEEEEEEEEvNT_6ParamsE,"ax",@progbits
	.align	128
.text._ZN7cutlass13device_kernelIN5flash19enable_sm80_to_sm89INS1_16FlashAttnBwdSm80INS1_25CollectiveMainloopBwdSm80ILi2ELi2EN4cute5tupleIJNS5_1CILi64EEENS7_ILi128EEES8_EEENS_6half_tEfNS_4arch4Sm80ELb0ELb1ELb0ELb1ELb1ELb0ELb0ELb0ELi2ELi2ELi4ELi2ELb1EEENS1_21CollectiveEpilogueBwdISA_SB_SD_Li256ELb1ELb0ELi2EEENS1_19SingleTileSchedulerILb1ELb0ELb0ELi128EEEEEEEEEvNT_6ParamsE:
        .type           _ZN7cutlass13device_kernelIN5flash19enable_sm80_to_sm89INS1_16FlashAttnBwdSm80INS1_25CollectiveMainloopBwdSm80ILi2ELi2EN4cute5tupleIJNS5_1CILi64EEENS7_ILi128EEES8_EEENS_6half_tEfNS_4arch4Sm80ELb0ELb1ELb0ELb1ELb1ELb0ELb0ELb0ELi2ELi2ELi4ELi2ELb1EEENS1_21CollectiveEpilogueBwdISA_SB_SD_Li256ELb1ELb0ELi2EEENS1_19SingleTileSchedulerILb1ELb0ELb0ELi128EEEEEEEEEvNT_6ParamsE,@function
        .size           _ZN7cutlass13device_kernelIN5flash19enable_sm80_to_sm89INS1_16FlashAttnBwdSm80INS1_25CollectiveMainloopBwdSm80ILi2ELi2EN4cute5tupleIJNS5_1CILi64EEENS7_ILi128EEES8_EEENS_6half_tEfNS_4arch4Sm80ELb0ELb1ELb0ELb1ELb1ELb0ELb0ELb0ELi2ELi2ELi4ELi2ELb1EEENS1_21CollectiveEpilogueBwdISA_SB_SD_Li256ELb1ELb0ELi2EEENS1_19SingleTileSchedulerILb1ELb0ELb0ELi128EEEEEEEEEvNT_6ParamsE,(.L_x_99 - _ZN7cutlass13device_kernelIN5flash19enable_sm80_to_sm89INS1_16FlashAttnBwdSm80INS1_25CollectiveMainloopBwdSm80ILi2ELi2EN4cute5tupleIJNS5_1CILi64EEENS7_ILi128EEES8_EEENS_6half_tEfNS_4arch4Sm80ELb0ELb1ELb0ELb1ELb1ELb0ELb0ELb0ELi2ELi2ELi4ELi2ELb1EEENS1_21CollectiveEpilogueBwdISA_SB_SD_Li256ELb1ELb0ELi2EEENS1_19SingleTileSchedulerILb1ELb0ELb0ELi128EEEEEEEEEvNT_6ParamsE)
        .other          _ZN7cutlass13device_kernelIN5flash19enable_sm80_to_sm89INS1_16FlashAttnBwdSm80INS1_25CollectiveMainloopBwdSm80ILi2ELi2EN4cute5tupleIJNS5_1CILi64EEENS7_ILi128EEES8_EEENS_6half_tEfNS_4arch4Sm80ELb0ELb1ELb0ELb1ELb1ELb0ELb0ELb0ELi2ELi2ELi4ELi2ELb1EEENS1_21CollectiveEpilogueBwdISA_SB_SD_Li256ELb1ELb0ELi2EEENS1_19SingleTileSchedulerILb1ELb0ELb0ELi128EEEEEEEEEvNT_6ParamsE,@"STO_CUDA_ENTRY STV_DEFAULT"
_ZN7cutlass13device_kernelIN5flash19enable_sm80_to_sm89INS1_16FlashAttnBwdSm80INS1_25CollectiveMainloopBwdSm80ILi2ELi2EN4cute5tupleIJNS5_1CILi64EEENS7_ILi128EEES8_EEENS_6half_tEfNS_4arch4Sm80ELb0ELb1ELb0ELb1ELb1ELb0ELb0ELb0ELi2ELi2ELi4ELi2ELb1EEENS1_21CollectiveEpilogueBwdISA_SB_SD_Li256ELb1ELb0ELi2EEENS1_19SingleTileSchedulerILb1ELb0ELb0ELi128EEEEEEEEEvNT_6ParamsE:
[----:B------:R-:W-:Y:S01]  /*0000*/  LDC R1, c[0x0][0x28] ;  /* 0x00000a00ff017b82 */ /* 0x000fe20000000800 */
[----:B------:R-:W-:Y:S05]  /*0010*/  EXIT ;  /* 0x000000000000794d */ /* 0x000fea0003800000 */
.L_x_13:
        /* <DEDUP_REMOVED lines=14> */
.L_x_99:


//--------------------- .text._ZN7cutlass13device_kernelIN5flash19enable_sm80_to_sm89INS1_16FlashAttnBwdSm80INS1_25CollectiveMainloopBwdSm80ILi2ELi2EN4cute5tupleIJNS5_1CILi64EEENS7_ILi128EEES8_EEENS_6half_tEfNS_4arch4Sm80ELb0ELb1ELb0ELb1ELb0ELb0ELb0ELb0ELi2ELi2ELi4ELi2ELb1EEENS1_24CollectiveEpilogueBwdGQAISA_fSD_Li256ELb1ELb0EEENS1_19SingleTileSchedulerILb1ELb0ELb0ELi128EEEEEEEEEvNT_6ParamsE --------------------------
	.section	.text._ZN7cutlass13device_kernelIN5flash19enable_sm80_to_sm89INS1_16FlashAttnBwdSm80INS1_25CollectiveMainloopBwdSm80ILi2ELi2EN4cute5tupleIJNS5_1CILi64EEENS7_ILi128EEES8_EEENS_6half_tEfNS_4arch4Sm80ELb0ELb1ELb0ELb1ELb0ELb0ELb0ELb0ELi2ELi2ELi4ELi2ELb1EEENS1_24CollectiveEpilogueBwdGQAISA_fSD_Li256ELb1ELb0EEENS1_19SingleTileSchedulerILb1ELb0ELb0ELi128EEEEEEEEEvNT_6ParamsE,"ax",@progbits
	.align	128
.text._ZN7cutlass13device_kernelIN5flash19enable_sm80_to_sm89INS1_16FlashAttnBwdSm80INS1_25CollectiveMainloopBwdSm80ILi2ELi2EN4cute5tupleIJNS5_1CILi64EEENS7_ILi128EEES8_EEENS_6half_tEfNS_4arch4Sm80ELb0ELb1ELb0ELb1ELb0ELb0ELb0ELb0ELi2ELi2ELi4ELi2ELb1EEENS1_24CollectiveEpilogueBwdGQAISA_fSD_Li256ELb1ELb0EEENS1_19SingleTileSchedulerILb1ELb0ELb0ELi128EEEEEEEEEvNT_6ParamsE:
        .type           _ZN7cutlass13device_kernelIN5flash19enable_sm80_to_sm89INS1_16FlashAttnBwdSm80INS1_25CollectiveMainloopBwdSm80ILi2ELi2EN4cute5tupleIJNS5_1CILi64EEENS7_ILi128EEES8_EEENS_6half_tEfNS_4arch4Sm80ELb0ELb1ELb0ELb1ELb0ELb0ELb0ELb0ELi2ELi2ELi4ELi2ELb1EEENS1_24CollectiveEpilogueBwdGQAISA_fSD_Li256ELb1ELb0EEENS1_19SingleTileSchedulerILb1ELb0ELb0ELi128EEEEEEEEEvNT_6ParamsE,@function
        .size           _ZN7cutlass13device_kernelIN5flash19enable_sm80_to_sm89INS1_16FlashAttnBwdSm80INS1_25CollectiveMainloopBwdSm80ILi2ELi2EN4cute5tupleIJNS5_1CILi64EEENS7_ILi128EEES8_EEENS_6half_tEfNS_4arch4Sm80ELb0ELb1ELb0ELb1ELb0ELb0ELb0ELb0ELi2ELi2ELi4ELi2ELb1EEENS1_24CollectiveEpilogueBwdGQAISA_fSD_Li256ELb1ELb0EEENS1_19SingleTileSchedulerILb1ELb0ELb0ELi128EEEEEEEEEvNT_6ParamsE,(.L_x_100 - _ZN7cutlass13device_kernelIN5flash19enable_sm80_to_sm89INS1_16FlashAttnBwdSm80INS1_25CollectiveMainloopBwdSm80ILi2ELi2EN4cute5tupleIJNS5_1CILi64EEENS7_ILi128EEES8_EEENS_6half_tEfNS_4arch4Sm80ELb0ELb1ELb0ELb1ELb0ELb0ELb0ELb0ELi2ELi2ELi4ELi2ELb1EEENS1_24CollectiveEpilogueBwdGQAISA_fSD_Li256ELb1ELb0EEENS1_19SingleTileSchedulerILb1ELb0ELb0ELi128EEEEEEEEEvNT_6ParamsE)
        .other          _ZN7cutlass13device_kernelIN5flash19enable_sm80_to_sm89INS1_16FlashAttnBwdSm80INS1_25CollectiveMainloopBwdSm80ILi2ELi2EN4cute5tupleIJNS5_1CILi64EEENS7_ILi128EEES8_EEENS_6half_tEfNS_4arch4Sm80ELb0ELb1ELb0ELb1ELb0ELb0ELb0ELb0ELi2ELi2ELi4ELi2ELb1EEENS1_24CollectiveEpilogueBwdGQAISA_fSD_Li256ELb1ELb0EEENS1_19SingleTileSchedulerILb1ELb0ELb0ELi128EEEEEEEEEvNT_6ParamsE,@"STO_CUDA_ENTRY STV_DEFAULT"
_ZN7cutlass13device_kernelIN5flash19enable_sm80_to_sm89INS1_16FlashAttnBwdSm80INS1_25CollectiveMainloopBwdSm80ILi2ELi2EN4cute5tupleIJNS5_1CILi64EEENS7_ILi128EEES8_EEENS_6half_tEfNS_4arch4Sm80ELb0ELb1ELb0ELb1ELb0ELb0ELb0ELb0ELi2ELi2ELi4ELi2ELb1EEENS1_24CollectiveEpilogueBwdGQAISA_fSD_Li256ELb1ELb0EEENS1_19SingleTileSchedulerILb1ELb0ELb0ELi128EEEEEEEEEvNT_6ParamsE:
[----:B------:R-:W-:Y:S01]  /*0000*/  LDC R1, c[0x0][0x28] ;  /* 0x00000a00ff017b82 */ /* 0x000fe20000000800 */
[----:B------:R-:W-:Y:S05]  /*0010*/  EXIT ;  /* 0x000000000000794d */ /* 0x000fea0003800000 */
.L_x_14:
        /* <DEDUP_REMOVED lines=14> */
.L_x_100:


//--------------------- .text._ZN7cutlass13device_kernelIN5flash19enable_sm80_to_sm89INS1_16FlashAttnBwdSm80INS1_25CollectiveMainloopBwdSm80ILi2ELi2EN4cute5tupleIJNS5_1CILi64EEENS7_ILi128EEES8_EEENS_6half_tEfNS_4arch4Sm80ELb0ELb1ELb0ELb1ELb1ELb0ELb0ELb0ELi2ELi2ELi4ELi2ELb1EEENS1_24CollectiveEpilogueBwdGQAISA_fSD_Li256ELb1ELb1EEENS1_19SingleTileSchedulerILb1ELb0ELb0ELi128EEEEEEEEEvNT_6ParamsE --------------------------
	.section	.text._ZN7cutlass13device_kernelIN5flash19enable_sm80_to_sm89INS1_16FlashAttnBwdSm80INS1_25CollectiveMainloopBwdSm80ILi2ELi2EN4cute5tupleIJNS5_1CILi64EEENS7_ILi128EEES8_EEENS_6half_tEfNS_4arch4Sm80ELb0ELb1ELb0ELb1ELb1ELb0ELb0ELb0ELi2ELi2ELi4ELi2ELb1EEENS1_24CollectiveEpilogueBwdGQAISA_fSD_Li256ELb1ELb1EEENS1_19SingleTileSchedulerILb1ELb0ELb0ELi128EEEEEEEEEvNT_6ParamsE,"ax",@progbits
	.align	128
.text._ZN7cutlass13device_kernelIN5flash19enable_sm80_to_sm89INS1_16FlashAttnBwdSm80INS1_25CollectiveMainloopBwdSm80ILi2ELi2EN4cute5tupleIJNS5_1CILi64EEENS7_ILi128EEES8_EEENS_6half_tEfNS_4arch4Sm80ELb0ELb1ELb0ELb1ELb1ELb0ELb0ELb0ELi2ELi2ELi4ELi2ELb1EEENS1_24CollectiveEpilogueBwdGQAISA_fSD_Li256ELb1ELb1EEENS1_19SingleTileSchedulerILb1ELb0ELb0ELi128EEEEEEEEEvNT_6ParamsE:
        .type           _ZN7cutlass13device_kernelIN5flash19enable_sm80_to_sm89INS1_16FlashAttnBwdSm80INS1_25CollectiveMainloopBwdSm80ILi2ELi2EN4cute5tupleIJNS5_1CILi64EEENS7_ILi128EEES8_EEENS_6half_tEfNS_4arch4Sm80ELb0ELb1ELb0ELb1ELb1ELb0ELb0ELb0ELi2ELi2ELi4ELi2ELb1EEENS1_24CollectiveEpilogueBwdGQAISA_fSD_Li256ELb1ELb1EEENS1_19SingleTileSchedulerILb1ELb0ELb0ELi128EEEEEEEEEvNT_6ParamsE,@function
        .size           _ZN7cutlass13device_kernelIN5flash19enable_sm80_to_sm89INS1_16FlashAttnBwdSm80INS1_25CollectiveMainloopBwdSm80ILi2ELi2EN4cute5tupleIJNS5_1CILi64EEENS7_ILi128EEES8_EEENS_6half_tEfNS_4arch4Sm80ELb0ELb1ELb0ELb1ELb1ELb0ELb0ELb0ELi2ELi2ELi4ELi2ELb1EEENS1_24CollectiveEpilogueBwdGQAISA_fSD_Li256ELb1ELb1EEENS1_19SingleTileSchedulerILb1ELb0ELb0ELi128EEEEEEEEEvNT_6ParamsE,(.L_x_101 - _ZN7cutlass13device_kernelIN5flash19enable_sm80_to_sm89INS1_16FlashAttnBwdSm80INS1_25CollectiveMainloopBwdSm80ILi2ELi2EN4cute5tupleIJNS5_1CILi64EEENS7_ILi128EEES8_EEENS_6half_tEfNS_4arch4Sm80ELb0ELb1ELb0ELb1ELb1ELb0ELb0ELb0ELi2ELi2ELi4ELi2ELb1EEENS1_24CollectiveEpilogueBwdGQAISA_fSD_Li256ELb1ELb1EEENS1_19SingleTileSchedulerILb1ELb0ELb0ELi128EEEEEEEEEvNT_6ParamsE)
        .other          _ZN7cutlass13device_kernelIN5flash19enable_sm80_to_sm89INS1_16FlashAttnBwdSm80INS1_25CollectiveMainloopBwdSm80ILi2ELi2EN4cute5tupleIJNS5_1CILi64EEENS7_ILi128EEES8_EEENS_6half_tEfNS_4arch4Sm80ELb0ELb1ELb0ELb1ELb1ELb0ELb0ELb0ELi2ELi2ELi4ELi2ELb1EEENS1_24CollectiveEpilogueBwdGQAISA_fSD_Li256ELb1ELb1EEENS1_19SingleTileSchedulerILb1ELb0ELb0ELi128EEEEEEEEEvNT_6ParamsE,@"STO_CUDA_ENTRY STV_DEFAULT"
_ZN7cutlass13device_kernelIN5flash19enable_sm80_to_sm89INS1_16FlashAttnBwdSm80INS1_25CollectiveMainloopBwdSm80ILi2ELi2EN4cute5tupleIJNS5_1CILi64EEENS7_ILi128EEES8_EEENS_6half_tEfNS_4arch4Sm80ELb0ELb1ELb0ELb1ELb1ELb0ELb0ELb0ELi2ELi2ELi4ELi2ELb1EEENS1_24CollectiveEpilogueBwdGQAISA_fSD_Li256ELb1ELb1EEENS1_19SingleTileSchedulerILb1ELb0ELb0ELi128EEEEEEEEEvNT_6ParamsE:
[----:B------:R-:W-:Y:S01]  /*0000*/  LDC R1, c[0x0][0x28] ;  /* 0x00000a00ff017b82 */ /* 0x000fe20000000800 */
[----:B------:R-:W-:Y:S05]  /*0010*/  EXIT ;  /* 0x000000000000794d */ /* 0x000fea0003800000 */
.L_x_15:
        /* <DEDUP_REMOVED lines=14> */
.L_x_101:


//--------------------- .text._ZN7cutlass13device_kernelIN5flash19enable_sm80_to_sm89INS1_16FlashAttnBwdSm80INS1_25CollectiveMainloopBwdSm80ILi2ELi2EN4cute5tupleIJNS5_1CILi64EEENS7_ILi128EEES8_EEENS_6half_tEfNS_4arch4Sm80ELb1ELb0ELb0ELb0ELb0ELb0ELb0ELb0ELi2ELi2ELi4ELi2ELb1EEENS1_21CollectiveEpilogueBwdISA_SB_SD_Li256ELb0ELb0ELi2EEENS1_25SingleTileBwdLPTSchedulerILb0ELi128ELb0EEEEEEEEEvNT_6ParamsE --------------------------
	.section	.text._ZN7cutlass13device_kernelIN5flash19enable_sm80_to_sm89INS1_16FlashAttnBwdSm80INS1_25CollectiveMainloopBwdSm80ILi2ELi2EN4cute5tupleIJNS5_1CILi64EEENS7_ILi128EEES8_EEENS_6half_tEfNS_4arch4Sm80ELb1ELb0ELb0ELb0ELb0ELb0ELb0ELb0ELi2ELi2ELi4ELi2ELb1EEENS1_21CollectiveEpilogueBwdISA_SB_SD_Li256ELb0ELb0ELi2EEENS1_25SingleTileBwdLPTSchedulerILb0ELi128ELb0EEEEEEEEEvNT_6ParamsE,"ax",@progbits
	.align	128
.text._ZN7cutlass13device_kernelIN5flash19enable_sm80_to_sm89INS1_16FlashAttnBwdSm80INS1_25CollectiveMainloopBwdSm80ILi2ELi2EN4cute5tupleIJNS5_1CILi64EEENS7_ILi128EEES8_EEENS_6half_tEfNS_4arch4Sm80ELb1ELb0ELb0ELb0ELb0ELb0ELb0ELb0ELi2ELi2ELi4ELi2ELb1EEENS1_21CollectiveEpilogueBwdISA_SB_SD_Li256ELb0ELb0ELi2EEENS1_25SingleTileBwdLPTSchedulerILb0ELi128ELb0EEEEEEEEEvNT_6ParamsE:
        .type           _ZN7cutlass13device_kernelIN5flash19enable_sm80_to_sm89INS1_16FlashAttnBwdSm80INS1_25CollectiveMainloopBwdSm80ILi2ELi2EN4cute5tupleIJNS5_1CILi64EEENS7_ILi128EEES8_EEENS_6half_tEfNS_4arch4Sm80ELb1ELb0ELb0ELb0ELb0ELb0ELb0ELb0ELi2ELi2ELi4ELi2ELb1EEENS1_21CollectiveEpilogueBwdISA_SB_SD_Li256ELb0ELb0ELi2EEENS1_25SingleTileBwdLPTSchedulerILb0ELi128ELb0EEEEEEEEEvNT_6ParamsE,@function
        .size           _ZN7cutlass13device_kernelIN5flash19enable_sm80_to_sm89INS1_16FlashAttnBwdSm80INS1_25CollectiveMainloopBwdSm80ILi2ELi2EN4cute5tupleIJNS5_1CILi64EEENS7_ILi128EEES8_EEENS_6half_tEfNS_4arch4Sm80ELb1ELb0ELb0ELb0ELb0ELb0ELb0ELb0ELi2ELi2ELi4ELi2ELb1EEENS1_21CollectiveEpilogueBwdISA_SB_SD_Li256ELb0ELb0ELi2EEENS1_25SingleTileBwdLPTSchedulerILb0ELi128ELb0EEEEEEEEEvNT_6ParamsE,(.L_x_102 - _ZN7cutlass13device_kernelIN5flash19enable_sm80_to_sm89INS1_16FlashAttnBwdSm80INS1_25CollectiveMainloopBwdSm80ILi2ELi2EN4cute5tupleIJNS5_1CILi64EEENS7_ILi128EEES8_EEENS_6half_tEfNS_4arch4Sm80ELb1ELb0ELb0ELb0ELb0ELb0ELb0ELb0ELi2ELi2ELi4ELi2ELb1EEENS1_21CollectiveEpilogueBwdISA_SB_SD_Li256ELb0ELb0ELi2EEENS1_25SingleTileBwdLPTSchedulerILb0ELi128ELb0EEEEEEEEEvNT_6ParamsE)
        .other          _ZN7cutlass13device_kernelIN5flash19enable_sm80_to_sm89INS1_16FlashAttnBwdSm80INS1_25CollectiveMainloopBwdSm80ILi2ELi2EN4cute5tupleIJNS5_1CILi64EEENS7_ILi128EEES8_EEENS_6half_tEfNS_4arch4Sm80ELb1ELb0ELb0ELb0ELb0ELb0ELb0ELb0ELi2ELi2ELi4ELi2ELb1EEENS1_21CollectiveEpilogueBwdISA_SB_SD_Li256ELb0ELb0ELi2EEENS1_25SingleTileBwdLPTSchedulerILb0ELi128ELb0EEEEEEEEEvNT_6ParamsE,@"STO_CUDA_ENTRY STV_DEFAULT"
_ZN7cutlass13device_kernelIN5flash19enable_sm80_to_sm89INS1_16FlashAttnBwdSm80INS1_25CollectiveMainloopBwdSm80ILi2ELi2EN4cute5tupleIJNS5_1CILi64EEENS7_ILi128EEES8_EEENS_6half_tEfNS_4arch4Sm80ELb1ELb0ELb0ELb0ELb0ELb0ELb0ELb0ELi2ELi2ELi4ELi2ELb1EEENS1_21CollectiveEpilogueBwdISA_SB_SD_Li256ELb0ELb0ELi2EEENS1_25SingleTileBwdLPTSchedulerILb0ELi128ELb0EEEEEEEEEvNT_6ParamsE:
[----:B------:R-:W-:Y:S01]  /*0000*/  LDC R1, c[0x0][0x28] ;  /* 0x00000a00ff017b82 */ /* 0x000fe20000000800 */
[----:B------:R-:W-:Y:S05]  /*0010*/  EXIT ;  /* 0x000000000000794d */ /* 0x000fea0003800000 */
.L_x_16:
        /* <DEDUP_REMOVED lines=14> */
.L_x_102:


//--------------------- .text._ZN7cutlass13device_kernelIN5flash19enable_sm80_to_sm89INS1_16FlashAttnBwdSm80INS1_25CollectiveMainloopBwdSm80ILi2ELi2EN4cute5tupleIJNS5_1CILi64EEENS7_ILi128EEES8_EEENS_6half_tEfNS_4arch4Sm80ELb1ELb0ELb0ELb0ELb1ELb0ELb0ELb0ELi2ELi2ELi4ELi2ELb1EEENS1_21CollectiveEpilogueBwdISA_SB_SD_Li256ELb0ELb0ELi2EEENS1_25SingleTileBwdLPTSchedulerILb0ELi128ELb1EEEEEEEEEvNT_6ParamsE --------------------------
	.section	.text._ZN7cutlass13device_kernelIN5flash19enable_sm80_to_sm89INS1_16FlashAttnBwdSm80INS1_25CollectiveMainloopBwdSm80ILi2ELi2EN4cute5tupleIJNS5_1CILi64EEENS7_ILi128EEES8_EEENS_6half_tEfNS_4arch4Sm80ELb1ELb0ELb0ELb0ELb1ELb0ELb0ELb0ELi2ELi2ELi4ELi2ELb1EEENS1_21CollectiveEpilogueBwdISA_SB_SD_Li256ELb0ELb0ELi2EEENS1_25SingleTileBwdLPTSchedulerILb0ELi128ELb1EEEEEEEEEvNT_6ParamsE,"ax",@progbits
	.align	128
.text._ZN7cutlass13device_kernelIN5flash19enable_sm80_to_sm89INS1_16FlashAttnBwdSm80INS1_25CollectiveMainloopBwdSm80ILi2ELi2EN4cute5tupleIJNS5_1CILi64EEENS7_ILi128EEES8_EEENS_6half_tEfNS_4arch4Sm80ELb1ELb0ELb0ELb0ELb1ELb0ELb0ELb0ELi2ELi2ELi4ELi2ELb1EEENS1_21CollectiveEpilogueBwdISA_SB_SD_Li256ELb0ELb0ELi2EEENS1_25SingleTileBwdLPTSchedulerILb0ELi128ELb1EEEEEEEEEvNT_6ParamsE:
        .type           _ZN7cutlass13device_kernelIN5flash19enable_sm80_to_sm89INS1_16FlashAttnBwdSm80INS1_25CollectiveMainloopBwdSm80ILi2ELi2EN4cute5tupleIJNS5_1CILi64EEENS7_ILi128EEES8_EEENS_6half_tEfNS_4arch4Sm80ELb1ELb0ELb0ELb0ELb1ELb0ELb0ELb0ELi2ELi2ELi4ELi2ELb1EEENS1_21CollectiveEpilogueBwdISA_SB_SD_Li256ELb0ELb0ELi2EEENS1_25SingleTileBwdLPTSchedulerILb0ELi128ELb1EEEEEEEEEvNT_6ParamsE,@function
        .size           _ZN7cutlass13device_kernelIN5flash19enable_sm80_to_sm89INS1_16FlashAttnBwdSm80INS1_25CollectiveMainloopBwdSm80ILi2ELi2EN4cute5tupleIJNS5_1CILi64EEENS7_ILi128EEES8_EEENS_6half_tEfNS_4arch4Sm80ELb1ELb0ELb0ELb0ELb1ELb0ELb0ELb0ELi2ELi2ELi4ELi2ELb1EEENS1_21CollectiveEpilogueBwdISA_SB_SD_Li256ELb0ELb0ELi2EEENS1_25SingleTileBwdLPTSchedulerILb0ELi128ELb1EEEEEEEEEvNT_6ParamsE,(.L_x_103 - _ZN7cutlass13device_kernelIN5flash19enable_sm80_to_sm89INS1_16FlashAttnBwdSm80INS1_25CollectiveMainloopBwdSm80ILi2ELi2EN4cute5tupleIJNS5_1CILi64EEENS7_ILi128EEES8_EEENS_6half_tEfNS_4arch4Sm80ELb1ELb0ELb0ELb0ELb1ELb0ELb0ELb0ELi2ELi2ELi4ELi2ELb1EEENS1_21CollectiveEpilogueBwdISA_SB_SD_Li256ELb0ELb0ELi2EEENS1_25SingleTileBwdLPTSchedulerILb0ELi128ELb1EEEEEEEEEvNT_6ParamsE)
        .other          _ZN7cutlass13device_kernelIN5flash19enable_sm80_to_sm89INS1_16FlashAttnBwdSm80INS1_25CollectiveMainloopBwdSm80ILi2ELi2EN4cute5tupleIJNS5_1CILi64EEENS7_ILi128EEES8_EEENS_6half_tEfNS_4arch4Sm80ELb1ELb0ELb0ELb0ELb1ELb0ELb0ELb0ELi2ELi2ELi4ELi2ELb1EEENS1_21CollectiveEpilogueBwdISA_SB_SD_Li256ELb0ELb0ELi2EEENS1_25SingleTileBwdLPTSchedulerILb0ELi128ELb1EEEEEEEEEvNT_6ParamsE,@"STO_CUDA_ENTRY STV_DEFAULT"
_ZN7cutlass13device_kernelIN5flash19enable_sm80_to_sm89INS1_16FlashAttnBwdSm80INS1_25CollectiveMainloopBwdSm80ILi2ELi2EN4cute5tupleIJNS5_1CILi64EEENS7_ILi128EEES8_EEENS_6half_tEfNS_4arch4Sm80ELb1ELb0ELb0ELb0ELb1ELb0ELb0ELb0ELi2ELi2ELi4ELi2ELb1EEENS1_21CollectiveEpilogueBwdISA_SB_SD_Li256ELb0ELb0ELi2EEENS1_25SingleTileBwdLPTSchedulerILb0ELi128ELb1EEEEEEEEEvNT_6ParamsE:
[----:B------:R-:W-:Y:S01]  /*0000*/  LDC R1, c[0x0][0x28] ;  /* 0x00000a00ff017b82 */ /* 0x000fe20000000800 */
[----:B------:R-:W-:Y:S05]  /*0010*/  EXIT ;  /* 0x000000000000794d */ /* 0x000fea0003800000 */
.L_x_17:
        /* <DEDUP_REMOVED lines=14> */
.L_x_103:


//--------------------- .text._ZN7cutlass13device_kernelIN5flash19enable_sm80_to_sm89INS1_16FlashAttnBwdSm80INS1_25CollectiveMainloopBwdSm80ILi2ELi2EN4cute5tupleIJNS5_1CILi64EEENS7_ILi128EEES8_EEENS_6half_tEfNS_4arch4Sm80ELb1ELb0ELb0ELb0ELb0ELb0ELb0ELb0ELi2ELi2ELi4ELi2ELb1EEENS1_24CollectiveEpilogueBwdGQAISA_fSD_Li256ELb0ELb0EEENS1_25SingleTileBwdLPTSchedulerILb0ELi128ELb0EEEEEEEEEvNT_6ParamsE --------------------------
	.section	.text._ZN7cutlass13device_kernelIN5flash19enable_sm80_to_sm89INS1_16FlashAttnBwdSm80INS1_25CollectiveMainloopBwdSm80ILi2ELi2EN4cute5tupleIJNS5_1CILi64EEENS7_ILi128EEES8_EEENS_6half_tEfNS_4arch4Sm80ELb1ELb0ELb0ELb0ELb0ELb0ELb0ELb0ELi2ELi2ELi4ELi2ELb1EEENS1_24CollectiveEpilogueBwdGQAISA_fSD_Li256ELb0ELb0EEENS1_25SingleTileBwdLPTSchedulerILb0ELi128ELb0EEEEEEEEEvNT_6ParamsE,"ax",@progbits
	.align	128
.text._ZN7cutlass13device_kernelIN5flash19enable_sm80_to_sm89INS1_16FlashAttnBwdSm80INS1_25CollectiveMainloopBwdSm80ILi2ELi2EN4cute5tupleIJNS5_1CILi64EEENS7_ILi128EEES8_EEENS_6half_tEfNS_4arch4Sm80ELb1ELb0ELb0ELb0ELb0ELb0ELb0ELb0ELi2ELi2ELi4ELi2ELb1EEENS1_24CollectiveEpilogueBwdGQAISA_fSD_Li256ELb0ELb0EEENS1_25SingleTileBwdLPTSchedulerILb0ELi128ELb0EEEEEEEEEvNT_6ParamsE:
        .type           _ZN7cutlass13device_kernelIN5flash19enable_sm80_to_sm89INS1_16FlashAttnBwdSm80INS1_25CollectiveMainloopBwdSm80ILi2ELi2EN4cute5tupleIJNS5_1CILi64EEENS7_ILi128EEES8_EEENS_6half_tEfNS_4arch4Sm80ELb1ELb0ELb0ELb0ELb0ELb0ELb0ELb0ELi2ELi2ELi4ELi2ELb1EEENS1_24CollectiveEpilogueBwdGQAISA_fSD_Li256ELb0ELb0EEENS1_25SingleTileBwdLPTSchedulerILb0ELi128ELb0EEEEEEEEEvNT_6ParamsE,@function
        .size           _ZN7cutlass13device_kernelIN5flash19enable_sm80_to_sm89INS1_16FlashAttnBwdSm80INS1_25CollectiveMainloopBwdSm80ILi2ELi2EN4cute5tupleIJNS5_1CILi64EEENS7_ILi128EEES8_EEENS_6half_tEfNS_4arch4Sm80ELb1ELb0ELb0ELb0ELb0ELb0ELb0ELb0ELi2ELi2ELi4ELi2ELb1EEENS1_24CollectiveEpilogueBwdGQAISA_fSD_Li256ELb0ELb0EEENS1_25SingleTileBwdLPTSchedulerILb0ELi128ELb0EEEEEEEEEvNT_6ParamsE,(.L_x_104 - _ZN7cutlass13device_kernelIN5flash19enable_sm80_to_sm89INS1_16FlashAttnBwdSm80INS1_25CollectiveMainloopBwdSm80ILi2ELi2EN4cute5tupleIJNS5_1CILi64EEENS7_ILi128EEES8_EEENS_6half_tEfNS_4arch4Sm80ELb1ELb0ELb0ELb0ELb0ELb0ELb0ELb0ELi2ELi2ELi4ELi2ELb1EEENS1_24CollectiveEpilogueBwdGQAISA_fSD_Li256ELb0ELb0EEENS1_25SingleTileBwdLPTSchedulerILb0ELi128ELb0EEEEEEEEEvNT_6ParamsE)
        .other          _ZN7cutlass13device_kernelIN5flash19enable_sm80_to_sm89INS1_16FlashAttnBwdSm80INS1_25CollectiveMainloopBwdSm80ILi2ELi2EN4cute5tupleIJNS5_1CILi64EEENS7_ILi128EEES8_EEENS_6half_tEfNS_4arch4Sm80ELb1ELb0ELb0ELb0ELb0ELb0ELb0ELb0ELi2ELi2ELi4ELi2ELb1EEENS1_24CollectiveEpilogueBwdGQAISA_fSD_Li256ELb0ELb0EEENS1_25SingleTileBwdLPTSchedulerILb0ELi128ELb0EEEEEEEEEvNT_6ParamsE,@"STO_CUDA_ENTRY STV_DEFAULT"
_ZN7cutlass13device_kernelIN5flash19enable_sm80_to_sm89INS1_16FlashAttnBwdSm80INS1_25CollectiveMainloopBwdSm80ILi2ELi2EN4cute5tupleIJNS5_1CILi64EEENS7_ILi128EEES8_EEENS_6half_tEfNS_4arch4Sm80ELb1ELb0ELb0ELb0ELb0ELb0ELb0ELb0ELi2ELi2ELi4ELi2ELb1EEENS1_24CollectiveEpilogueBwdGQAISA_fSD_Li256ELb0ELb0EEENS1_25SingleTileBwdLPTSchedulerILb0ELi128ELb0EEEEEEEEEvNT_6ParamsE:
[----:B------:R-:W-:Y:S01]  /*0000*/  LDC R1, c[0x0][0x28] ;  /* 0x00000a00ff017b82 */ /* 0x000fe20000000800 */
[----:B------:R-:W-:Y:S05]  /*0010*/  EXIT ;  /* 0x000000000000794d */ /* 0x000fea0003800000 */
.L_x_18:
        /* <DEDUP_REMOVED lines=14> */
.L_x_104:


//--------------------- .text._ZN7cutlass13device_kernelIN5flash19enable_sm80_to_sm89INS1_16FlashAttnBwdSm80INS1_25CollectiveMainloopBwdSm80ILi2ELi2EN4cute5tupleIJNS5_1CILi64EEENS7_ILi128EEES8_EEENS_6half_tEfNS_4arch4Sm80ELb1ELb0ELb0ELb0ELb1ELb0ELb0ELb0ELi2ELi2ELi4ELi2ELb1EEENS1_24CollectiveEpilogueBwdGQAISA_fSD_Li256ELb0ELb1EEENS1_25SingleTileBwdLPTSchedulerILb0ELi128ELb1EEEEEEEEEvNT_6ParamsE --------------------------
	.section	.text._ZN7cutlass13device_kernelIN5flash19enable_sm80_to_sm89INS1_16FlashAttnBwdSm80INS1_25CollectiveMainloopBwdSm80ILi2ELi2EN4cute5tupleIJNS5_1CILi64EEENS7_ILi128EEES8_EEENS_6half_tEfNS_4arch4Sm80ELb1ELb0ELb0ELb0ELb1ELb0ELb0ELb0ELi2ELi2ELi4ELi2ELb1EEENS1_24CollectiveEpilogueBwdGQAISA_fSD_Li256ELb0ELb1EEENS1_25SingleTileBwdLPTSchedulerILb0ELi128ELb1EEEEEEEEEvNT_6ParamsE,"ax",@progbits
	.align	128
.text._ZN7cutlass13device_kernelIN5flash19enable_sm80_to_sm89INS1_16FlashAttnBwdSm80INS1_25CollectiveMainloopBwdSm80ILi2ELi2EN4cute5tupleIJNS5_1CILi64EEENS7_ILi128EEES8_EEENS_6half_tEfNS_4arch4Sm80ELb1ELb0ELb0ELb0ELb1ELb0ELb0ELb0ELi2ELi2ELi4ELi2ELb1EEENS1_24CollectiveEpilogueBwdGQAISA_fSD_Li256ELb0ELb1EEENS1_25SingleTileBwdLPTSchedulerILb0ELi128ELb1EEEEEEEEEvNT_6ParamsE:
        .type           _ZN7cutlass13device_kernelIN5flash19enable_sm80_to_sm89INS1_16FlashAttnBwdSm80INS1_25CollectiveMainloopBwdSm80ILi2ELi2EN4cute5tupleIJNS5_1CILi64EEENS7_ILi128EEES8_EEENS_6half_tEfNS_4arch4Sm80ELb1ELb0ELb0ELb0ELb1ELb0ELb0ELb0ELi2ELi2ELi4ELi2ELb1EEENS1_24CollectiveEpilogueBwdGQAISA_fSD_Li256ELb0ELb1EEENS1_25SingleTileBwdLPTSchedulerILb0ELi128ELb1EEEEEEEEEvNT_6ParamsE,@function
        .size           _ZN7cutlass13device_kernelIN5flash19enable_sm80_to_sm89INS1_16FlashAttnBwdSm80INS1_25CollectiveMainloopBwdSm80ILi2ELi2EN4cute5tupleIJNS5_1CILi64EEENS7_ILi128EEES8_EEENS_6half_tEfNS_4arch4Sm80ELb1ELb0ELb0ELb0ELb1ELb0ELb0ELb0ELi2ELi2ELi4ELi2ELb1EEENS1_24CollectiveEpilogueBwdGQAISA_fSD_Li256ELb0ELb1EEENS1_25SingleTileBwdLPTSchedulerILb0ELi128ELb1EEEEEEEEEvNT_6ParamsE,(.L_x_105 - _ZN7cutlass13device_kernelIN5flash19enable_sm80_to_sm89INS1_16FlashAttnBwdSm80INS1_25CollectiveMainloopBwdSm80ILi2ELi2EN4cute5tupleIJNS5_1CILi64EEENS7_ILi128EEES8_EEENS_6half_tEfNS_4arch4Sm80ELb1ELb0ELb0ELb0ELb1ELb0ELb0ELb0ELi2ELi2ELi4ELi2ELb1EEENS1_24CollectiveEpilogueBwdGQAISA_fSD_Li256ELb0ELb1EEENS1_25SingleTileBwdLPTSchedulerILb0ELi128ELb1EEEEEEEEEvNT_6ParamsE)
        .other          _ZN7cutlass13device_kernelIN5flash19enable_sm80_to_sm89INS1_16FlashAttnBwdSm80INS1_25CollectiveMainloopBwdSm80ILi2ELi2EN4cute5tupleIJNS5_1CILi64EEENS7_ILi128EEES8_EEENS_6half_tEfNS_4arch4Sm80ELb1ELb0ELb0ELb0ELb1ELb0ELb0ELb0ELi2ELi2ELi4ELi2ELb1EEENS1_24CollectiveEpilogueBwdGQAISA_fSD_Li256ELb0ELb1EEENS1_25SingleTileBwdLPTSchedulerILb0ELi128ELb1EEEEEEEEEvNT_6ParamsE,@"STO_CUDA_ENTRY STV_DEFAULT"
_ZN7cutlass13device_kernelIN5flash19enable_sm80_to_sm89INS1_16FlashAttnBwdSm80INS1_25CollectiveMainloopBwdSm80ILi2ELi2EN4cute5tupleIJNS5_1CILi64EEENS7_ILi128EEES8_EEENS_6half_tEfNS_4arch4Sm80ELb1ELb0ELb0ELb0ELb1ELb0ELb0ELb0ELi2ELi2ELi4ELi2ELb1EEENS1_24CollectiveEpilogueBwdGQAISA_fSD_Li256ELb0ELb1EEENS1_25SingleTileBwdLPTSchedulerILb0ELi128ELb1EEEEEEEEEvNT_6ParamsE:
[----:B------:R-:W-:Y:S01]  /*0000*/  LDC R1, c[0x0][0x28] ;  /* 0x00000a00ff017b82 */ /* 0x000fe20000000800 */
[----:B------:R-:W-:Y:S05]  /*0010*/  EXIT ;  /* 0x000000000000794d */ /* 0x000fea0003800000 */
.L_x_19:
        /* <DEDUP_REMOVED lines=14> */
.L_x_105:


//--------------------- .text._ZN7cutlass13device_kernelIN5flash22FlashAttnBwdPreprocessIN4cute5tupleIJNS3_1CILi64EEES6_EEENS_6half_tEfNS_4arch4Sm80ELb1ELb0EEEEEvNT_6ParamsE --------------------------
	.section	.text._ZN7cutlass13device_kernelIN5flash22FlashAttnBwdPreprocessIN4cute5tupleIJNS3_1CILi64EEES6_EEENS_6half_tEfNS_4arch4Sm80ELb1ELb0EEEEEvNT_6ParamsE,"ax",@progbits
	.align	128
.text._ZN7cutlass13device_kernelIN5flash22FlashAttnBwdPreprocessIN4cute5tupleIJNS3_1CILi64EEES6_EEENS_6half_tEfNS_4arch4Sm80ELb1ELb0EEEEEvNT_6ParamsE:
        .type           _ZN7cutlass13device_kernelIN5flash22FlashAttnBwdPreprocessIN4cute5tupleIJNS3_1CILi64EEES6_EEENS_6half_tEfNS_4arch4Sm80ELb1ELb0EEEEEvNT_6ParamsE,@function
        .size           _ZN7cutlass13device_kernelIN5flash22FlashAttnBwdPreprocessIN4cute5tupleIJNS3_1CILi64EEES6_EEENS_6half_tEfNS_4arch4Sm80ELb1ELb0EEEEEvNT_6ParamsE,(.L_x_106 - _ZN7cutlass13device_kernelIN5flash22FlashAttnBwdPreprocessIN4cute5tupleIJNS3_1CILi64EEES6_EEENS_6half_tEfNS_4arch4Sm80ELb1ELb0EEEEEvNT_6ParamsE)
        .other          _ZN7cutlass13device_kernelIN5flash22FlashAttnBwdPreprocessIN4cute5tupleIJNS3_1CILi64EEES6_EEENS_6half_tEfNS_4arch4Sm80ELb1ELb0EEEEEvNT_6ParamsE,@"STO_CUDA_ENTRY STV_DEFAULT"
_ZN7cutlass13device_kernelIN5flash22FlashAttnBwdPreprocessIN4cute5tupleIJNS3_1CILi64EEES6_EEENS_6half_tEfNS_4arch4Sm80ELb1ELb0EEEEEvNT_6ParamsE:
[----:B------:R-:W-:Y:S01]  /*0000*/  LDC R1, c[0x0][0x28] ;  /* 0x00000a00ff017b82 */ /* 0x000fe20000000800 */
[----:B------:R-:W0:Y:S07]  /*0010*/  S2R R0, SR_TID.X ;  /* 0x0000000000007919 */ /* 0x000e2e0000002100 */
[----:B------:R-:W1:Y:S01]  /*0020*/  S2UR UR8, SR_CTAID.Y ;  /* 0x00000000000879c3 */ /* 0x000e620000002600 */
[----:B------:R-:W-:Y:S01]  /*0030*/  ULDC UR4, c[0x0][0x218] ;  /* 0x0000860000047ab9 */ /* 0x000fe20000000800 */
[----:B------:R-:W-:Y:S01]  /*0040*/  ULDC UR5, c[0x0][0x21c] ;  /* 0x0000870000057ab9 */ /* 0x000fe20000000800 */
[----:B------:R-:W2:Y:S01]  /*0050*/  S2R R2, SR_CTAID.X ;  /* 0x0000000000027919 */ /* 0x000ea20000002500 */
[----:B------:R-:W-:-:S04]  /*0060*/  ULDC.64 UR6, c[0x0][0x208] ;  /* 0x0000820000067ab9 */ /* 0x000fc80000000a00 */
[----:B------:R-:W3:Y:S08]  /*0070*/  LDC.64 R14, c[0x0][0x230] ;  /* 0x00008c00ff0e7b82 */ /* 0x000ef00000000a00 */
[----:B------:R-:W4:Y:S08]  /*0080*/  S2UR UR9, SR_CTAID.Z ;  /* 0x00000000000979c3 */ /* 0x000f300000002700 */
[----:B------:R-:W4:Y:S01]  /*0090*/  LDC.64 R10, c[0x0][0x238] ;  /* 0x00008e00ff0a7b82 */ /* 0x000f220000000a00 */
[----:B-1----:R-:W-:Y:S01]  /*00a0*/  USHF.R.S32.HI UR10, URZ, 0x1f, UR8 ;  /* 0x0000001f3f0a7899 */ /* 0x002fe20008011408 */
[----:B0-----:R-:W-:-:S06]  /*00b0*/  SHF.R.S32.HI R3, RZ, 0x1f, R0 ;  /* 0x0000001fff037819 */ /* 0x001fcc0000011400 */
[----:B------:R-:W0:Y:S01]  /*00c0*/  LDC.64 R8, c[0x0][0x250] ;  /* 0x00009400ff087b82 */ /* 0x000e220000000a00 */
[----:B---3--:R-:W-:Y:S01]  /*00d0*/  IMAD R4, R14, UR10, RZ ;  /* 0x0000000a0e047c24 */ /* 0x008fe2000f8e02ff */
[-C--:B------:R-:W-:Y:S02]  /*00e0*/  LEA.HI R6, R3, R0.reuse, RZ, 0x3 ;  /* 0x0000000003067211 */ /* 0x080fe400078f18ff */
[----:B--2---:R-:W-:Y:S01]  /*00f0*/  SHF.L.U32 R24, R2, 0x6, RZ ;  /* 0x0000000602187819 */ /* 0x004fe200000006ff */
[----:B------:R-:W-:Y:S01]  /*0100*/  IMAD R7, R15, UR8, R4 ;  /* 0x000000080f077c24 */ /* 0x000fe2000f8e0204 */
[----:B------:R-:W-:Y:S02]  /*0110*/  LOP3.LUT R3, R6, 0xfffffff8, RZ, 0xc0, !PT ;  /* 0xfffffff806037812 */ /* 0x000fe400078ec0ff */
[----:B------:R-:W1:Y:S01]  /*0120*/  LDC.64 R22, c[0x0][0x258] ;  /* 0x00009600ff167b82 */ /* 0x000e620000000a00 */
[----:B------:R-:W-:Y:S01]  /*0130*/  IADD3 R5, -R24, UR4, RZ ;  /* 0x0000000418057c10 */ /* 0x000fe2000fffe1ff */
[----:B----4-:R-:W-:Y:S01]  /*0140*/  USHF.R.S32.HI UR11, URZ, 0x1f, UR9 ;  /* 0x0000001f3f0b7899 */ /* 0x010fe20008011409 */
[----:B------:R-:W-:-:S02]  /*0150*/  IADD3 R3, -R3, R0, RZ ;  /* 0x0000000003037210 */ /* 0x000fc40007ffe1ff */
[----:B------:R-:W-:Y:S02]  /*0160*/  SHF.R.S32.HI R6, RZ, 0x3, R6 ;  /* 0x00000003ff067819 */ /* 0x000fe40000011406 */
[----:B------:R-:W-:Y:S02]  /*0170*/  SHF.L.U32 R12, R3, 0x3, RZ ;  /* 0x00000003030c7819 */ /* 0x000fe400000006ff */
[----:B------:R-:W-:Y:S02]  /*0180*/  ISETP.GE.AND P1, PT, R6, R5, PT ;  /* 0x000000050600720c */ /* 0x000fe40003f26270 */
[--C-:B------:R-:W-:Y:S02]  /*0190*/  SHF.R.S32.HI R13, RZ, 0x1f, R12.reuse ;  /* 0x0000001fff0d7819 */ /* 0x100fe4000001140c */
[----:B------:R-:W-:Y:S02]  /*01a0*/  ISETP.LT.AND P3, PT, R12, UR5, !P1 ;  /* 0x000000050c007c0c */ /* 0x000fe4000cf61270 */
[----:B------:R-:W-:Y:S01]  /*01b0*/  IADD3 R4, R6, 0x20, RZ ;  /* 0x0000002006047810 */ /* 0x000fe20007ffe0ff */
[----:B------:R-:W-:-:S03]  /*01c0*/  IMAD.WIDE.U32 R14, R14, UR8, R12 ;  /* 0x000000080e0e7c25 */ /* 0x000fc6000f8e000c */
[----:B------:R-:W-:Y:S01]  /*01d0*/  ISETP.GE.AND P2, PT, R4, R5, PT ;  /* 0x000000050400720c */ /* 0x000fe20003f46270 */
[----:B------:R-:W-:Y:S01]  /*01e0*/  IMAD R4, R10, UR11, RZ ;  /* 0x0000000b0a047c24 */ /* 0x000fe2000f8e02ff */
[----:B------:R-:W-:Y:S01]  /*01f0*/  IADD3 R15, R15, R7, RZ ;  /* 0x000000070f0f7210 */ /* 0x000fe20007ffe0ff */
[----:B0-----:R-:W-:Y:S01]  /*0200*/  IMAD R18, R8, UR10, RZ ;  /* 0x0000000a08127c24 */ /* 0x001fe2000f8e02ff */
[----:B------:R-:W-:Y:S01]  /*0210*/  ISETP.LT.AND P0, PT, R12, UR5, !P2 ;  /* 0x000000050c007c0c */ /* 0x000fe2000d701270 */
[----:B------:R-:W-:Y:S01]  /*0220*/  IMAD R11, R11, UR9, R4 ;  /* 0x000000090b0b7c24 */ /* 0x000fe2000f8e0204 */
[----:B------:R-:W-:Y:S01]  /*0230*/  SHF.R.S32.HI R7, RZ, 0x1f, R6 ;  /* 0x0000001fff077819 */ /* 0x000fe20000011406 */
[----:B------:R-:W0:Y:S01]  /*0240*/  @P3 LDC.64 R20, c[0x0][0x228] ;  /* 0x00008a00ff143b82 */ /* 0x000e220000000a00 */
[----:B------:R-:W-:-:S04]  /*0250*/  IMAD.WIDE.U32 R32, R10, UR9, R14 ;  /* 0x000000090a207c25 */ /* 0x000fc8000f8e000e */
[----:B------:R-:W-:Y:S01]  /*0260*/  IMAD R9, R9, UR8, R18 ;  /* 0x0000000809097c24 */ /* 0x000fe2000f8e0212 */
[----:B------:R-:W-:Y:S01]  /*0270*/  IADD3 R33, R33, R11, RZ ;  /* 0x0000000b21217210 */ /* 0x000fe20007ffe0ff */
[----:B------:R-:W-:Y:S01]  /*0280*/  IMAD.WIDE.U32 R12, R8, UR8, R12 ;  /* 0x00000008080c7c25 */ /* 0x000fe2000f8e000c */
[----:B------:R-:W2:Y:S02]  /*0290*/  @P3 LDC.64 R16, c[0x0][0x248] ;  /* 0x00009200ff103b82 */ /* 0x000ea40000000a00 */
[----:B------:R-:W-:Y:S01]  /*02a0*/  @P0 MOV R8, R32 ;  /* 0x0000002000080202 */ /* 0x000fe20000000f00 */
[----:B-1----:R-:W-:Y:S01]  /*02b0*/  IMAD R4, R22, UR11, RZ ;  /* 0x0000000b16047c24 */ /* 0x002fe2000f8e02ff */
[----:B------:R-:W-:Y:S01]  /*02c0*/  IADD3 R13, R13, R9, RZ ;  /* 0x000000090d0d7210 */ /* 0x000fe20007ffe0ff */
[----:B------:R-:W-:Y:S01]  /*02d0*/  IMAD.WIDE R28, R2, 0x40, R6 ;  /* 0x00000040021c7825 */ /* 0x000fe200078e0206 */
[----:B------:R-:W-:Y:S02]  /*02e0*/  @P0 MOV R9, R33 ;  /* 0x0000002100090202 */ /* 0x000fe40000000f00 */
[----:B------:R-:W1:Y:S01]  /*02f0*/  @P0 LDC.64 R10, c[0x0][0x228] ;  /* 0x00008a00ff0a0b82 */ /* 0x000e620000000a00 */
[----:B------:R-:W-:Y:S01]  /*0300*/  IMAD R35, R23, UR9, R4 ;  /* 0x0000000917237c24 */ /* 0x000fe2000f8e0204 */
[----:B------:R-:W-:Y:S01]  /*0310*/  @P0 IADD3 R4, P4, R28, 0x20, RZ ;  /* 0x000000201c040810 */ /* 0x000fe20007f9e0ff */
[----:B------:R-:W-:-:S05]  /*0320*/  IMAD.WIDE.U32 R22, R22, UR9, R12 ;  /* 0x0000000916167c25 */ /* 0x000fca000f8e000c */
[----:B------:R-:W3:Y:S01]  /*0330*/  @P3 LDC.64 R26, c[0x0][0x210] ;  /* 0x00008400ff1a3b82 */ /* 0x000ee20000000a00 */
[----:B0-----:R-:W-:Y:S01]  /*0340*/  @P3 IMAD R31, R29, R20, RZ ;  /* 0x000000141d1f3224 */ /* 0x001fe200078e02ff */
[----:B------:R-:W-:-:S03]  /*0350*/  IADD3 R23, R23, R35, RZ ;  /* 0x0000002317177210 */ /* 0x000fc60007ffe0ff */
[C---:B------:R-:W-:Y:S02]  /*0360*/  @P3 IMAD R31, R28.reuse, R21, R31 ;  /* 0x000000151c1f3224 */ /* 0x040fe400078e021f */
[C---:B------:R-:W-:Y:S01]  /*0370*/  @P3 IMAD.WIDE.U32 R20, R28.reuse, R20, R32 ;  /* 0x000000141c143225 */ /* 0x040fe200078e0020 */
[----:B------:R-:W0:Y:S01]  /*0380*/  @P0 LDC.64 R14, c[0x0][0x210] ;  /* 0x00008400ff0e0b82 */ /* 0x000e220000000a00 */
[----:B------:R-:W-:Y:S02]  /*0390*/  @P0 IADD3.X R33, RZ, R29, RZ, P4, !PT ;  /* 0x0000001dff210210 */ /* 0x000fe400027fe4ff */
[-C--:B--2---:R-:W-:Y:S01]  /*03a0*/  @P3 IMAD R30, R29, R16.reuse, RZ ;  /* 0x000000101d1e3224 */ /* 0x084fe200078e02ff */
[C---:B------:R-:W-:Y:S01]  /*03b0*/  @P0 IADD3 R32, P5, R28.reuse, 0x20, RZ ;  /* 0x000000201c200810 */ /* 0x040fe20007fbe0ff */
[C---:B------:R-:W-:Y:S01]  /*03c0*/  @P3 IMAD.WIDE.U32 R34, R28.reuse, R16, R22 ;  /* 0x000000101c223225 */ /* 0x040fe200078e0016 */
[----:B------:R-:W-:Y:S02]  /*03d0*/  @P3 IADD3 R31, R21, R31, RZ ;  /* 0x0000001f151f3210 */ /* 0x000fe40007ffe0ff */
[----:B------:R-:W2:Y:S01]  /*03e0*/  @P0 LDC.64 R12, c[0x0][0x248] ;  /* 0x00009200ff0c0b82 */ /* 0x000ea20000000a00 */
[----:B------:R-:W-:Y:S01]  /*03f0*/  @P3 IMAD R30, R28, R17, R30 ;  /* 0x000000111c1e3224 */ /* 0x000fe200078e021e */
[----:B------:R-:W-:Y:S01]  /*0400*/  @P0 IADD3.X R29, RZ, R29, RZ, P5, !PT ;  /* 0x0000001dff1d0210 */ /* 0x000fe20002ffe4ff */
[----:B-1----:R-:W-:-:S02]  /*0410*/  @P0 IMAD R28, R33, R10, RZ ;  /* 0x0000000a211c0224 */ /* 0x002fc400078e02ff */
[----:B------:R-:W-:-:S03]  /*0420*/  @P0 IMAD.WIDE.U32 R8, R4, R10, R8 ;  /* 0x0000000a04080225 */ /* 0x000fc600078e0008 */
[----:B------:R-:W1:Y:S01]  /*0430*/  @P3 LDC.64 R18, c[0x0][0x240] ;  /* 0x00009000ff123b82 */ /* 0x000e620000000a00 */
[----:B---3--:R-:W-:Y:S01]  /*0440*/  @P3 LEA R26, P4, R20, R26, 0x1 ;  /* 0x0000001a141a3211 */ /* 0x008fe200078808ff */
[----:B------:R-:W-:Y:S01]  /*0450*/  @P0 IMAD R11, R4, R11, R28 ;  /* 0x0000000b040b0224 */ /* 0x000fe200078e021c */
[----:B------:R-:W-:Y:S02]  /*0460*/  @P3 IADD3 R4, R35, R30, RZ ;  /* 0x0000001e23043210 */ /* 0x000fe40007ffe0ff */
[----:B------:R-:W-:Y:S02]  /*0470*/  @P3 LEA.HI.X R27, R20, R27, R31, 0x1, P4 ;  /* 0x0000001b141b3211 */ /* 0x000fe400020f0c1f */
[----:B------:R-:W-:Y:S01]  /*0480*/  @P0 IADD3 R11, R9, R11, RZ ;  /* 0x0000000b090b0210 */ /* 0x000fe20007ffe0ff */
[----:B------:R-:W3:Y:S01]  /*0490*/  @P0 LDC.64 R16, c[0x0][0x240] ;  /* 0x00009000ff100b82 */ /* 0x000ee20000000a00 */
[----:B0-----:R-:W-:Y:S01]  /*04a0*/  @P0 LEA R28, P4, R8, R14, 0x1 ;  /* 0x0000000e081c0211 */ /* 0x001fe200078808ff */
[----:B--2---:R-:W-:-:S03]  /*04b0*/  @P0 IMAD R9, R29, R12, RZ ;  /* 0x0000000c1d090224 */ /* 0x004fc600078e02ff */
[----:B------:R-:W-:Y:S01]  /*04c0*/  @P0 LEA.HI.X R29, R8, R15, R11, 0x1, P4 ;  /* 0x0000000f081d0211 */ /* 0x000fe200020f0c0b */
[----:B------:R-:W-:Y:S01]  /*04d0*/  @P0 IMAD.WIDE.U32 R22, R32, R12, R22 ;  /* 0x0000000c20160225 */ /* 0x000fe200078e0016 */
[----:B------:R-:W-:-:S03]  /*04e0*/  CS2R R10, SRZ ;  /* 0x00000000000a7805 */ /* 0x000fc6000001ff00 */
[----:B------:R-:W-:Y:S01]  /*04f0*/  @P0 IMAD R15, R32, R13, R9 ;  /* 0x0000000d200f0224 */ /* 0x000fe200078e0209 */
[----:B------:R-:W-:Y:S02]  /*0500*/  CS2R R8, SRZ ;  /* 0x0000000000087805 */ /* 0x000fe4000001ff00 */
[C---:B-1----:R-:W-:Y:S02]  /*0510*/  @P3 LEA R30, P5, R34.reuse, R18, 0x1 ;  /* 0x00000012221e3211 */ /* 0x042fe400078a08ff */
[----:B------:R-:W-:Y:S02]  /*0520*/  CS2R R12, SRZ ;  /* 0x00000000000c7805 */ /* 0x000fe4000001ff00 */
[----:B------:R-:W-:Y:S02]  /*0530*/  @P3 LEA.HI.X R31, R34, R19, R4, 0x1, P5 ;  /* 0x00000013221f3211 */ /* 0x000fe400028f0c04 */
[----:B------:R-:W-:Y:S02]  /*0540*/  CS2R R20, SRZ ;  /* 0x0000000000147805 */ /* 0x000fe4000001ff00 */
[----:B------:R-:W-:-:S02]  /*0550*/  @P0 IADD3 R4, R23, R15, RZ ;  /* 0x0000000f17040210 */ /* 0x000fc40007ffe0ff */
[----:B------:R-:W-:Y:S02]  /*0560*/  CS2R R14, SRZ ;  /* 0x00000000000e7805 */ /* 0x000fe4000001ff00 */
[C---:B---3--:R-:W-:Y:S02]  /*0570*/  @P0 LEA R32, P4, R22.reuse, R16, 0x1 ;  /* 0x0000001016200211 */ /* 0x048fe400078808ff */
[----:B------:R-:W-:Y:S01]  /*0580*/  CS2R R18, SRZ ;  /* 0x0000000000127805 */ /* 0x000fe2000001ff00 */
[----:B------:R-:W2:Y:S01]  /*0590*/  @P3 LDG.E.128 R8, desc[UR6][R26.64] ;  /* 0x000000061a083981 */ /* 0x000ea2000c1e1d00 */
[----:B------:R-:W-:Y:S02]  /*05a0*/  @P0 LEA.HI.X R33, R22, R17, R4, 0x1, P4 ;  /* 0x0000001116210211 */ /* 0x000fe400020f0c04 */
[----:B------:R-:W-:Y:S02]  /*05b0*/  CS2R R16, SRZ ;  /* 0x0000000000107805 */ /* 0x000fe4000001ff00 */
[----:B------:R-:W-:Y:S01]  /*05c0*/  CS2R R22, SRZ ;  /* 0x0000000000167805 */ /* 0x000fe2000001ff00 */
[----:B------:R0:W3:Y:S04]  /*05d0*/  @P3 LDG.E.128 R12, desc[UR6][R30.64] ;  /* 0x000000061e0c3981 */ /* 0x0000e8000c1e1d00 */
[----:B------:R1:W4:Y:S04]  /*05e0*/  @P0 LDG.E.128 R16, desc[UR6][R28.64] ;  /* 0x000000061c100981 */ /* 0x000328000c1e1d00 */
[----:B------:R1:W4:Y:S01]  /*05f0*/  @P0 LDG.E.128 R20, desc[UR6][R32.64] ;  /* 0x0000000620140981 */ /* 0x000322000c1e1d00 */
[----:B------:R-:W-:-:S04]  /*0600*/  ISETP.GT.AND P0, PT, R0, 0x3f, PT ;  /* 0x0000003f0000780c */ /* 0x000fc80003f04270 */
[----:B------:R-:W-:-:S13]  /*0610*/  ISETP.GE.OR P3, PT, R0, R5, P0 ;  /* 0x000000050000720c */ /* 0x000fda0000766670 */
[----:B------:R-:W1:Y:S01]  /*0620*/  @!P3 LDC.64 R34, c[0x0][0x290] ;  /* 0x0000a400ff22bb82 */ /* 0x000e620000000a00 */
[----:B0-----:R-:W-:Y:S02]  /*0630*/  @!P3 SHF.R.S32.HI R31, RZ, 0x1f, R0 ;  /* 0x0000001fff1fb819 */ /* 0x001fe40000011400 */
[----:B------:R-:W-:-:S04]  /*0640*/  @!P3 IADD3 R30, P4, R24, R0, RZ ;  /* 0x00000000181eb210 */ /* 0x000fc80007f9e0ff */
[----:B------:R-:W-:Y:S01]  /*0650*/  @!P3 LEA.HI.X.SX32 R31, R24, R31, 0x1, P4 ;  /* 0x0000001f181fb211 */ /* 0x000fe200020f0eff */
[----:B------:R-:W0:Y:S08]  /*0660*/  @!P3 LDC.64 R26, c[0x0][0x298] ;  /* 0x0000a600ff1abb82 */ /* 0x000e300000000a00 */
[----:B------:R-:W0:Y:S01]  /*0670*/  @!P3 LDC.64 R4, c[0x0][0x288] ;  /* 0x0000a200ff04bb82 */ /* 0x000e220000000a00 */
[----:B-1----:R-:W-:-:S02]  /*0680*/  @!P3 IMAD R36, R34, UR10, RZ ;  /* 0x0000000a2224bc24 */ /* 0x002fc4000f8e02ff */
[----:B------:R-:W-:-:S04]  /*0690*/  @!P3 IMAD.WIDE.U32 R30, R34, UR8, R30 ;  /* 0x00000008221ebc25 */ /* 0x000fc8000f8e001e */
[----:B------:R-:W-:Y:S02]  /*06a0*/  @!P3 IMAD R35, R35, UR8, R36 ;  /* 0x000000082323bc24 */ /* 0x000fe4000f8e0224 */
[----:B0-----:R-:W-:-:S03]  /*06b0*/  @!P3 IMAD R28, R26, UR11, RZ ;  /* 0x0000000b1a1cbc24 */ /* 0x001fc6000f8e02ff */
[----:B------:R-:W-:Y:S01]  /*06c0*/  @!P3 IADD3 R31, R31, R35, RZ ;  /* 0x000000231f1fb210 */ /* 0x000fe20007ffe0ff */
[----:B------:R-:W-:Y:S02]  /*06d0*/  @!P3 IMAD R29, R27, UR9, R28 ;  /* 0x000000091b1dbc24 */ /* 0x000fe4000f8e021c */
[----:B------:R-:W-:Y:S01]  /*06e0*/  @!P3 IMAD.WIDE.U32 R26, R26, UR9, R30 ;  /* 0x000000091a1abc25 */ /* 0x000fe2000f8e001e */
[----:B------:R-:W-:-:S04]  /*06f0*/  MOV R30, 0x7f800000 ;  /* 0x7f800000001e7802 */ /* 0x000fc80000000f00 */
[----:B------:R-:W-:Y:S02]  /*0700*/  @!P3 IADD3 R27, R27, R29, RZ ;  /* 0x0000001d1b1bb210 */ /* 0x000fe40007ffe0ff */
[----:B------:R-:W-:-:S04]  /*0710*/  @!P3 LEA R32, P4, R26, R4, 0x2 ;  /* 0x000000041a20b211 */ /* 0x000fc800078810ff */
[----:B------:R-:W-:-:S05]  /*0720*/  @!P3 LEA.HI.X R33, R26, R5, R27, 0x2, P4 ;  /* 0x000000051a21b211 */ /* 0x000fca00020f141b */
[----:B------:R0:W5:Y:S01]  /*0730*/  @!P3 LDG.E R30, desc[UR6][R32.64] ;  /* 0x00000006201eb981 */ /* 0x000162000c1e1900 */
[----:B------:R-:W-:Y:S01]  /*0740*/  ISETP.NE.AND P3, PT, R3, RZ, PT ;  /* 0x000000ff0300720c */ /* 0x000fe20003f65270 */
[----:B------:R-:W-:Y:S01]  /*0750*/  BSSY B0, `(.L_x_20) ;  /* 0x0000055000007945 */ /* 0x000fe20003800000 */
[----:B------:R-:W-:Y:S01]  /*0760*/  SHF.L.U32 R3, R2, 0xc, RZ ;  /* 0x0000000c02037819 */ /* 0x000fe200000006ff */
[--C-:B--2---:R-:W-:Y:S02]  /*0770*/  HADD2.F32 R4, -RZ, R8.reuse.H0_H0 ;  /* 0x20000008ff047230 */ /* 0x104fe40000004100 */
[----:B------:R-:W-:Y:S02]  /*0780*/  HADD2.F32 R8, -RZ, R8.H1_H1 ;  /* 0x30000008ff087230 */ /* 0x000fe40000004100 */
[----:B------:R-:W-:Y:S02]  /*0790*/  HADD2.F32 R5, -RZ, R9.H0_H0 ;  /* 0x20000009ff057230 */ /* 0x000fe40000004100 */
[----:B---3--:R-:W-:-:S02]  /*07a0*/  HADD2.F32 R35, -RZ, R12.H1_H1 ;  /* 0x3000000cff237230 */ /* 0x008fc40000004100 */
[----:B------:R-:W-:Y:S02]  /*07b0*/  HADD2.F32 R29, -RZ, R12.H0_H0 ;  /* 0x2000000cff1d7230 */ /* 0x000fe40000004100 */
[----:B----4-:R-:W-:Y:S02]  /*07c0*/  HADD2.F32 R34, -RZ, R16.H1_H1 ;  /* 0x30000010ff227230 */ /* 0x010fe40000004100 */
[----:B------:R-:W-:Y:S01]  /*07d0*/  FMUL.FTZ R35, R8, R35 ;  /* 0x0000002308237220 */ /* 0x000fe20000410000 */
[--C-:B------:R-:W-:Y:S02]  /*07e0*/  HADD2.F32 R31, -RZ, R15.reuse.H0_H0 ;  /* 0x2000000fff1f7230 */ /* 0x100fe40000004100 */
[----:B0-----:R-:W-:Y:S02]  /*07f0*/  HADD2.F32 R33, -RZ, R20.H1_H1 ;  /* 0x30000014ff217230 */ /* 0x001fe40000004100 */
[----:B------:R-:W-:Y:S01]  /*0800*/  FFMA.FTZ R8, R4, R29, R35 ;  /* 0x0000001d04087223 */ /* 0x000fe20000010023 */
[----:B------:R-:W-:-:S02]  /*0810*/  HADD2.F32 R32, -RZ, R15.H1_H1 ;  /* 0x3000000fff207230 */ /* 0x000fc40000004100 */
[----:B------:R-:W-:Y:S02]  /*0820*/  HADD2.F32 R16, -RZ, R16.H0_H0 ;  /* 0x20000010ff107230 */ /* 0x000fe40000004100 */
[----:B------:R-:W-:Y:S01]  /*0830*/  FMUL.FTZ R33, R34, R33 ;  /* 0x0000002122217220 */ /* 0x000fe20000410000 */
[----:B------:R-:W-:Y:S02]  /*0840*/  HADD2.F32 R15, -RZ, R20.H0_H0 ;  /* 0x20000014ff0f7230 */ /* 0x000fe40000004100 */
[----:B------:R-:W-:Y:S02]  /*0850*/  HADD2.F32 R12, -RZ, R13.H0_H0 ;  /* 0x2000000dff0c7230 */ /* 0x000fe40000004100 */
[----:B------:R-:W-:Y:S02]  /*0860*/  HADD2.F32 R4, -RZ, R17.H0_H0 ;  /* 0x20000011ff047230 */ /* 0x000fe40000004100 */
[----:B------:R-:W-:Y:S01]  /*0870*/  FFMA.FTZ R15, R16, R15, R33 ;  /* 0x0000000f100f7223 */ /* 0x000fe20000010021 */
[----:B------:R-:W-:-:S02]  /*0880*/  HADD2.F32 R29, -RZ, R21.H0_H0 ;  /* 0x20000015ff1d7230 */ /* 0x000fc40000004100 */
[----:B------:R-:W-:Y:S01]  /*0890*/  FFMA.FTZ R5, R5, R12, R8 ;  /* 0x0000000c05057223 */ /* 0x000fe20000010008 */
[----:B------:R-:W-:Y:S02]  /*08a0*/  HADD2.F32 R26, -RZ, R9.H1_H1 ;  /* 0x30000009ff1a7230 */ /* 0x000fe40000004100 */
[----:B------:R-:W-:Y:S02]  /*08b0*/  HADD2.F32 R13, -RZ, R13.H1_H1 ;  /* 0x3000000dff0d7230 */ /* 0x000fe40000004100 */
[----:B------:R-:W-:Y:S01]  /*08c0*/  FFMA.FTZ R12, R4, R29, R15 ;  /* 0x0000001d040c7223 */ /* 0x000fe2000001000f */
[----:B------:R-:W-:Y:S02]  /*08d0*/  HADD2.F32 R17, -RZ, R17.H1_H1 ;  /* 0x30000011ff117230 */ /* 0x000fe40000004100 */
[----:B------:R-:W-:Y:S02]  /*08e0*/  HADD2.F32 R8, -RZ, R21.H1_H1 ;  /* 0x30000015ff087230 */ /* 0x000fe40000004100 */
[----:B------:R-:W-:Y:S01]  /*08f0*/  FFMA.FTZ R26, R26, R13, R5 ;  /* 0x0000000d1a1a7223 */ /* 0x000fe20000010005 */
[----:B------:R-:W-:-:S02]  /*0900*/  HADD2.F32 R9, -RZ, R10.H0_H0 ;  /* 0x2000000aff097230 */ /* 0x000fc40000004100 */
[----:B------:R-:W-:Y:S02]  /*0910*/  HADD2.F32 R28, -RZ, R14.H0_H0 ;  /* 0x2000000eff1c7230 */ /* 0x000fe40000004100 */
[----:B------:R-:W-:Y:S01]  /*0920*/  FFMA.FTZ R17, R17, R8, R12 ;  /* 0x0000000811117223 */ /* 0x000fe2000001000c */
[----:B------:R-:W-:Y:S02]  /*0930*/  HADD2.F32 R4, -RZ, R18.H0_H0 ;  /* 0x20000012ff047230 */ /* 0x000fe40000004100 */
[----:B------:R-:W-:Y:S02]  /*0940*/  HADD2.F32 R5, -RZ, R22.H0_H0 ;  /* 0x20000016ff057230 */ /* 0x000fe40000004100 */
[----:B------:R-:W-:Y:S01]  /*0950*/  FFMA.FTZ R26, R9, R28, R26 ;  /* 0x0000001c091a7223 */ /* 0x000fe2000001001a */
[----:B------:R-:W-:Y:S02]  /*0960*/  HADD2.F32 R27, -RZ, R10.H1_H1 ;  /* 0x3000000aff1b7230 */ /* 0x000fe40000004100 */
[----:B------:R-:W-:-:S02]  /*0970*/  HADD2.F32 R14, -RZ, R14.H1_H1 ;  /* 0x3000000eff0e7230 */ /* 0x000fc40000004100 */
[----:B------:R-:W-:Y:S01]  /*0980*/  FFMA.FTZ R17, R4, R5, R17 ;  /* 0x0000000504117223 */ /* 0x000fe20000010011 */
[----:B------:R-:W-:Y:S02]  /*0990*/  HADD2.F32 R18, -RZ, R18.H1_H1 ;  /* 0x30000012ff127230 */ /* 0x000fe40000004100 */
[----:B------:R-:W-:Y:S02]  /*09a0*/  HADD2.F32 R9, -RZ, R22.H1_H1 ;  /* 0x30000016ff097230 */ /* 0x000fe40000004100 */
[----:B------:R-:W-:Y:S01]  /*09b0*/  FFMA.FTZ R27, R27, R14, R26 ;  /* 0x0000000e1b1b7223 */ /* 0x000fe2000001001a */
        /* <DEDUP_REMOVED lines=9> */
[----:B------:R-:W-:-:S03]  /*0a50*/  FFMA.FTZ R10, R11, R32, R10 ;  /* 0x000000200b0a7223 */ /* 0x000fc6000001000a */
[----:B------:R-:W-:Y:S02]  /*0a60*/  FFMA.FTZ R19, R19, R8, R4 ;  /* 0x0000000813137223 */ /* 0x000fe40000010004 */
[----:B------:R-:W0:Y:S01]  /*0a70*/  SHFL.BFLY PT, R5, R10, 0x4, 0x1f ;  /* 0x0c801f000a057f89 */ /* 0x000e2200000e0000 */
[----:B------:R-:W1:Y:S03]  /*0a80*/  LDC.64 R8, c[0x0][0x2d0] ;  /* 0x0000b400ff087b82 */ /* 0x000e660000000a00 */
[----:B------:R-:W2:Y:S01]  /*0a90*/  SHFL.BFLY PT, R4, R19, 0x4, 0x1f ;  /* 0x0c801f0013047f89 */ /* 0x000ea200000e0000 */
[----:B0-----:R-:W-:Y:S01]  /*0aa0*/  FADD.FTZ R11, R10, R5 ;  /* 0x000000050a0b7221 */ /* 0x001fe20000010000 */
[----:B------:R-:W-:Y:S01]  /*0ab0*/  SHF.L.U32 R10, R0, 0x2, RZ ;  /* 0x00000002000a7819 */ /* 0x000fe200000006ff */
[----:B--2---:R-:W-:-:S03]  /*0ac0*/  FADD.FTZ R14, R19, R4 ;  /* 0x00000004130e7221 */ /* 0x004fc60000010000 */
[----:B------:R-:W0:Y:S04]  /*0ad0*/  SHFL.BFLY PT, R4, R11, 0x2, 0x1f ;  /* 0x0c401f000b047f89 */ /* 0x000e2800000e0000 */
[----:B------:R-:W2:Y:S01]  /*0ae0*/  SHFL.BFLY PT, R5, R14, 0x2, 0x1f ;  /* 0x0c401f000e057f89 */ /* 0x000ea200000e0000 */
[----:B0-----:R-:W-:Y:S01]  /*0af0*/  FADD.FTZ R12, R11, R4 ;  /* 0x000000040b0c7221 */ /* 0x001fe20000010000 */
[----:B--2---:R-:W-:-:S04]  /*0b00*/  FADD.FTZ R15, R14, R5 ;  /* 0x000000050e0f7221 */ /* 0x004fc80000010000 */
[----:B------:R-:W0:Y:S01]  /*0b10*/  SHFL.BFLY PT, R13, R12, 0x1, 0x1f ;  /* 0x0c201f000c0d7f89 */ /* 0x000e2200000e0000 */
[----:B------:R-:W2:Y:S03]  /*0b20*/  LDC.64 R4, c[0x0][0x2d8] ;  /* 0x0000b600ff047b82 */ /* 0x000ea60000000a00 */
[----:B------:R-:W3:Y:S01]  /*0b30*/  SHFL.BFLY PT, R16, R15, 0x1, 0x1f ;  /* 0x0c201f000f107f89 */ /* 0x000ee200000e0000 */
[----:B0-----:R-:W-:Y:S01]  /*0b40*/  FADD.FTZ R17, R12, R13 ;  /* 0x0000000d0c117221 */ /* 0x001fe20000010000 */
[----:B---3--:R-:W-:Y:S01]  /*0b50*/  FADD.FTZ R20, R15, R16 ;  /* 0x000000100f147221 */ /* 0x008fe20000010000 */
[----:B-1----:R-:W-:Y:S06]  /*0b60*/  @P3 BRA `(.L_x_21) ;  /* 0x00000000004c3947 */ /* 0x002fec0003800000 */
[----:B------:R-:W0:Y:S01]  /*0b70*/  LDC.64 R18, c[0x0][0x278] ;  /* 0x00009e00ff127b82 */ /* 0x000e220000000a00 */
[----:B------:R-:W-:Y:S01]  /*0b80*/  SHF.R.S32.HI R25, RZ, 0x1f, R24 ;  /* 0x0000001fff197819 */ /* 0x000fe20000011418 */
[----:B------:R-:W-:-:S06]  /*0b90*/  ULDC.64 UR12, c[0x0][0x260] ;  /* 0x00009800000c7ab9 */ /* 0x000fcc0000000a00 */
[----:B------:R-:W1:Y:S01]  /*0ba0*/  LDC.64 R12, c[0x0][0x280] ;  /* 0x0000a000ff0c7b82 */ /* 0x000e620000000a00 */
[C---:B0-----:R-:W-:Y:S02]  /*0bb0*/  IMAD R16, R18.reuse, UR10, RZ ;  /* 0x0000000a12107c24 */ /* 0x041fe4000f8e02ff */
[----:B------:R-:W-:-:S04]  /*0bc0*/  IMAD.WIDE.U32 R14, R18, UR8, R24 ;  /* 0x00000008120e7c25 */ /* 0x000fc8000f8e0018 */
[----:B------:R-:W-:Y:S02]  /*0bd0*/  IMAD R11, R19, UR8, R16 ;  /* 0x00000008130b7c24 */ /* 0x000fe4000f8e0210 */
[----:B-1----:R-:W-:-:S03]  /*0be0*/  IMAD R16, R12, UR11, RZ ;  /* 0x0000000b0c107c24 */ /* 0x002fc6000f8e02ff */
[----:B------:R-:W-:Y:S01]  /*0bf0*/  IADD3 R15, R15, R11, RZ ;  /* 0x0000000b0f0f7210 */ /* 0x000fe20007ffe0ff */
[----:B------:R-:W-:Y:S02]  /*0c00*/  IMAD R13, R13, UR9, R16 ;  /* 0x000000090d0d7c24 */ /* 0x000fe4000f8e0210 */
[----:B------:R-:W-:-:S03]  /*0c10*/  IMAD.WIDE.U32 R14, R12, UR9, R14 ;  /* 0x000000090c0e7c25 */ /* 0x000fc6000f8e000e */
[----:B------:R-:W-:-:S04]  /*0c20*/  IADD3 R11, P3, R6, R14, RZ ;  /* 0x0000000e060b7210 */ /* 0x000fc80007f7e0ff */
[----:B------:R-:W-:Y:S02]  /*0c30*/  IADD3.X R14, R7, R15, R13, P3, !PT ;  /* 0x0000000f070e7210 */ /* 0x000fe40001ffe40d */
[C---:B------:R-:W-:Y:S02]  /*0c40*/  LEA R6, P3, R11.reuse, UR12, 0x2 ;  /* 0x0000000c0b067c11 */ /* 0x040fe4000f8610ff */
[----:B------:R-:W-:Y:S02]  /*0c50*/  FSEL R13, R20, RZ, !P2 ;  /* 0x000000ff140d7208 */ /* 0x000fe40005000000 */
[----:B------:R-:W-:Y:S02]  /*0c60*/  LEA.HI.X R7, R11, UR13, R14, 0x2, P3 ;  /* 0x0000000d0b077c11 */ /* 0x000fe400098f140e */
[----:B------:R-:W-:-:S03]  /*0c70*/  FSEL R11, R17, RZ, !P1 ;  /* 0x000000ff110b7208 */ /* 0x000fc60004800000 */
[----:B------:R0:W-:Y:S04]  /*0c80*/  STG.E desc[UR6][R6.64+0x80], R13 ;  /* 0x0000800d06007986 */ /* 0x0001e8000c101906 */
[----:B------:R0:W-:Y:S02]  /*0c90*/  STG.E desc[UR6][R6.64], R11 ;  /* 0x0000000b06007986 */ /* 0x0001e4000c101906 */
.L_x_21:
[----:B------:R-:W-:Y:S05]  /*0ca0*/  BSYNC B0 ;  /* 0x0000000000007941 */ /* 0x000fea0003800000 */
.L_x_20:
[----:B------:R-:W-:Y:S01]  /*0cb0*/  UIADD3 UR4, UR4, 0x3f, URZ ;  /* 0x0000003f04047890 */ /* 0x000fe2000fffe03f */
[----:B0-----:R-:W-:Y:S01]  /*0cc0*/  SHF.R.S32.HI R6, RZ, 0x1f, R10 ;  /* 0x0000001fff067819 */ /* 0x001fe2000001140a */
[----:B------:R-:W-:Y:S01]  /*0cd0*/  BSSY B0, `(.L_x_22) ;  /* 0x0000025000007945 */ /* 0x000fe20003800000 */
[----:B------:R-:W-:Y:S01]  /*0ce0*/  IADD3 R10, P1, R3, R10, RZ ;  /* 0x0000000a030a7210 */ /* 0x000fe20007f3e0ff */
[----:B------:R-:W-:-:S03]  /*0cf0*/  USHF.R.S32.HI UR5, URZ, 0x1f, UR4 ;  /* 0x0000001f3f057899 */ /* 0x000fc60008011404 */
[----:B------:R-:W-:Y:S01]  /*0d00*/  LEA.HI.X.SX32 R11, R3, R6, 0x1, P1 ;  /* 0x00000006030b7211 */ /* 0x000fe200008f0eff */
[----:B------:R-:W-:Y:S01]  /*0d10*/  IMAD R6, R8, UR10, RZ ;  /* 0x0000000a08067c24 */ /* 0x000fe2000f8e02ff */
[----:B------:R-:W-:-:S03]  /*0d20*/  ULEA.HI UR5, UR5, UR4, URZ, 0x6 ;  /* 0x0000000405057291 */ /* 0x000fc6000f8f303f */
[----:B------:R-:W-:Y:S01]  /*0d30*/  IMAD R3, R9, UR8, R6 ;  /* 0x0000000809037c24 */ /* 0x000fe2000f8e0206 */
[----:B------:R-:W-:Y:S01]  /*0d40*/  ULOP3.LUT UR5, UR5, 0xffffffc0, URZ, 0xc0, !UPT ;  /* 0xffffffc005057892 */ /* 0x000fe2000f8ec03f */
[----:B------:R-:W-:-:S04]  /*0d50*/  IMAD.WIDE.U32 R8, R8, UR8, R10 ;  /* 0x0000000808087c25 */ /* 0x000fc8000f8e000a */
[----:B--2---:R-:W-:Y:S01]  /*0d60*/  IMAD R6, R4, UR11, RZ ;  /* 0x0000000b04067c24 */ /* 0x004fe2000f8e02ff */
[----:B------:R-:W-:Y:S02]  /*0d70*/  IADD3 R9, R9, R3, RZ ;  /* 0x0000000309097210 */ /* 0x000fe40007ffe0ff */
[----:B------:R-:W-:Y:S01]  /*0d80*/  IADD3 R3, -R24, UR5, RZ ;  /* 0x0000000518037c10 */ /* 0x000fe2000fffe1ff */
[----:B------:R-:W-:Y:S02]  /*0d90*/  IMAD R11, R5, UR9, R6 ;  /* 0x00000009050b7c24 */ /* 0x000fe4000f8e0206 */
[----:B------:R-:W-:Y:S01]  /*0da0*/  IMAD.WIDE.U32 R4, R4, UR9, R8 ;  /* 0x0000000904047c25 */ /* 0x000fe2000f8e0008 */
[----:B------:R-:W-:-:S04]  /*0db0*/  ISETP.GE.OR P0, PT, R0, R3, P0 ;  /* 0x000000030000720c */ /* 0x000fc80000706670 */
[----:B------:R-:W-:-:S09]  /*0dc0*/  IADD3 R11, R5, R11, RZ ;  /* 0x0000000b050b7210 */ /* 0x000fd20007ffe0ff */
[----:B------:R-:W-:Y:S05]  /*0dd0*/  @P0 BRA `(.L_x_23) ;  /* 0x0000000000500947 */ /* 0x000fea0003800000 */
[----:B------:R-:W0:Y:S01]  /*0de0*/  LDC.64 R12, c[0x0][0x2a8] ;  /* 0x0000aa00ff0c7b82 */ /* 0x000e220000000a00 */
[----:B------:R-:W-:Y:S01]  /*0df0*/  SHF.R.S32.HI R3, RZ, 0x1f, R0 ;  /* 0x0000001fff037819 */ /* 0x000fe20000011400 */
[----:B------:R-:W-:Y:S01]  /*0e00*/  ULDC.64 UR4, c[0x0][0x2a0] ;  /* 0x0000a80000047ab9 */ /* 0x000fe20000000a00 */
[----:B------:R-:W-:-:S04]  /*0e10*/  IADD3 R6, P0, R24, R0, RZ ;  /* 0x0000000018067210 */ /* 0x000fc80007f1e0ff */
[----:B------:R-:W-:Y:S01]  /*0e20*/  LEA.HI.X.SX32 R7, R24, R3, 0x1, P0 ;  /* 0x0000000318077211 */ /* 0x000fe200000f0eff */
[----:B------:R-:W1:Y:S01]  /*0e30*/  LDC.64 R14, c[0x0][0x2b0] ;  /* 0x0000ac00ff0e7b82 */ /* 0x000e620000000a00 */
[----:B-----5:R-:W-:Y:S01]  /*0e40*/  FSETP.NEU.FTZ.AND P0, PT, R30, -INF , PT ;  /* 0xff8000001e00780b */ /* 0x020fe20003f1d000 */
[C---:B0-----:R-:W-:Y:S02]  /*0e50*/  IMAD R8, R12.reuse, UR10, RZ ;  /* 0x0000000a0c087c24 */ /* 0x041fe4000f8e02ff */
[----:B------:R-:W-:-:S04]  /*0e60*/  IMAD.WIDE.U32 R6, R12, UR8, R6 ;  /* 0x000000080c067c25 */ /* 0x000fc8000f8e0006 */
[----:B------:R-:W-:Y:S02]  /*0e70*/  IMAD R3, R13, UR8, R8 ;  /* 0x000000080d037c24 */ /* 0x000fe4000f8e0208 */
[----:B-1----:R-:W-:-:S03]  /*0e80*/  IMAD R8, R14, UR11, RZ ;  /* 0x0000000b0e087c24 */ /* 0x002fc6000f8e02ff */
[----:B------:R-:W-:Y:S01]  /*0e90*/  IADD3 R7, R7, R3, RZ ;  /* 0x0000000307077210 */ /* 0x000fe20007ffe0ff */
[----:B------:R-:W-:Y:S02]  /*0ea0*/  IMAD R9, R15, UR9, R8 ;  /* 0x000000090f097c24 */ /* 0x000fe4000f8e0208 */
[----:B------:R-:W-:Y:S01]  /*0eb0*/  FMUL.FTZ R3, R30, 1.4426950216293334961 ;  /* 0x3fb8aa3b1e037820 */ /* 0x000fe20000410000 */
[----:B------:R-:W-:-:S04]  /*0ec0*/  IMAD.WIDE.U32 R6, R14, UR9, R6 ;  /* 0x000000090e067c25 */ /* 0x000fc8000f8e0006 */
[----:B------:R-:W-:Y:S02]  /*0ed0*/  FSEL R3, R3, RZ, P0 ;  /* 0x000000ff03037208 */ /* 0x000fe40000000000 */
[----:B------:R-:W-:Y:S02]  /*0ee0*/  IADD3 R7, R7, R9, RZ ;  /* 0x0000000907077210 */ /* 0x000fe40007ffe0ff */
[----:B------:R-:W-:-:S04]  /*0ef0*/  LEA R8, P1, R6, UR4, 0x2 ;  /* 0x0000000406087c11 */ /* 0x000fc8000f8210ff */
[----:B------:R-:W-:-:S05]  /*0f00*/  LEA.HI.X R9, R6, UR5, R7, 0x2, P1 ;  /* 0x0000000506097c11 */ /* 0x000fca00088f1407 */
[----:B------:R0:W-:Y:S04]  /*0f10*/  STG.E desc[UR6][R8.64], R3 ;  /* 0x0000000308007986 */ /* 0x0001e8000c101906 */
.L_x_23:
[----:B------:R-:W-:Y:S05]  /*0f20*/  BSYNC B0 ;  /* 0x0000000000007941 */ /* 0x000fea0003800000 */
.L_x_22:
[----:B------:R-:W-:Y:S01]  /*0f30*/  ULDC.64 UR12, c[0x0][0x2e8] ;  /* 0x0000ba00000c7ab9 */ /* 0x000fe20000000a00 */
[----:B------:R-:W-:Y:S01]  /*0f40*/  ULDC.64 UR4, c[0x0][0x2b8] ;  /* 0x0000ae0000047ab9 */ /* 0x000fe20000000a00 */
[----:B------:R-:W-:Y:S02]  /*0f50*/  ISETP.NE.U32.AND P0, PT, RZ, UR12, PT ;  /* 0x0000000cff007c0c */ /* 0x000fe4000bf05070 */
[C---:B------:R-:W-:Y:S02]  /*0f60*/  LEA R6, P1, R4.reuse, UR4, 0x2 ;  /* 0x0000000404067c11 */ /* 0x040fe4000f8210ff */
[----:B------:R-:W-:Y:S02]  /*0f70*/  ISETP.NE.AND.EX P0, PT, RZ, UR13, PT, P0 ;  /* 0x0000000dff007c0c */ /* 0x000fe4000bf05300 */
[----:B------:R-:W-:Y:S02]  /*0f80*/  LEA.HI.X R7, R4, UR5, R11, 0x2, P1 ;  /* 0x0000000504077c11 */ /* 0x000fe400088f140b */
[----:B------:R-:W-:-:S03]  /*0f90*/  ISETP.NE.OR P0, PT, R0, RZ, !P0 ;  /* 0x000000ff0000720c */ /* 0x000fc60004705670 */
[----:B------:R1:W-:Y:S04]  /*0fa0*/  STG.E.128 desc[UR6][R6.64], RZ ;  /* 0x000000ff06007986 */ /* 0x0003e8000c101d06 */
[----:B------:R1:W-:Y:S04]  /*0fb0*/  STG.E.128 desc[UR6][R6.64+0x1000], RZ ;  /* 0x001000ff06007986 */ /* 0x0003e8000c101d06 */
[----:B------:R1:W-:Y:S04]  /*0fc0*/  STG.E.128 desc[UR6][R6.64+0x2000], RZ ;  /* 0x002000ff06007986 */ /* 0x0003e8000c101d06 */
[----:B------:R1:W-:Y:S01]  /*0fd0*/  STG.E.128 desc[UR6][R6.64+0x3000], RZ ;  /* 0x003000ff06007986 */ /* 0x0003e2000c101d06 */
[----:B------:R-:W-:Y:S05]  /*0fe0*/  @P0 EXIT ;  /* 0x000000000000094d */ /* 0x000fea0003800000 */
[----:B0-----:R-:W0:Y:S08]  /*0ff0*/  LDC R3, c[0x0][0x2e0] ;  /* 0x0000b800ff037b82 */ /* 0x001e300000000800 */
[----:B-1----:R-:W1:Y:S08]  /*1000*/  LDC R7, c[0x0][0x220] ;  /* 0x00008800ff077b82 */ /* 0x002e700000000800 */
[----:B------:R-:W2:Y:S01]  /*1010*/  LDC.64 R4, c[0x0][0x2e8] ;  /* 0x0000ba00ff047b82 */ /* 0x000ea20000000a00 */
[----:B0-----:R-:W-:-:S04]  /*1020*/  IMAD R2, R2, R3, UR9 ;  /* 0x0000000902027e24 */ /* 0x001fc8000f8e0203 */
[----:B-1----:R-:W-:-:S04]  /*1030*/  IMAD R3, R2, R7, UR8 ;  /* 0x0000000802037e24 */ /* 0x002fc8000f8e0207 */
[----:B--2---:R-:W-:-:S05]  /*1040*/  IMAD.WIDE R2, R3, 0x4, R4 ;  /* 0x0000000403027825 */ /* 0x004fca00078e0204 */
[----:B------:R-:W-:Y:S01]  /*1050*/  STG.E desc[UR6][R2.64], RZ ;  /* 0x000000ff02007986 */ /* 0x000fe2000c101906 */
[----:B------:R-:W-:Y:S05]  /*1060*/  EXIT ;  /* 0x000000000000794d */ /* 0x000fea0003800000 */
.L_x_24:
        /* <DEDUP_REMOVED lines=9> */
.L_x_106:


//--------------------- .text._ZN7cutlass13device_kernelIN5flash19enable_sm80_to_sm89INS1_16FlashAttnBwdSm80INS1_25CollectiveMainloopBwdSm80ILi2ELi2EN4cute5tupleIJNS5_1CILi64EEENS7_ILi128EEES8_EEENS_6half_tEfNS_4arch4Sm80ELb1ELb0ELb0ELb1ELb0ELb0ELb0ELb0ELi2ELi2ELi4ELi2ELb1EEENS1_21CollectiveEpilogueBwdISA_SB_SD_Li256ELb1ELb0ELi2EEENS1_25SingleTileBwdLPTSchedulerILb1ELi128ELb0EEEEEEEEEvNT_6ParamsE --------------------------
	.section	.text._ZN7cutlass13device_kernelIN5flash19enable_sm80_to_sm89INS1_16FlashAttnBwdSm80INS1_25CollectiveMainloopBwdSm80ILi2ELi2EN4cute5tupleIJNS5_1CILi64EEENS7_ILi128EEES8_EEENS_6half_tEfNS_4arch4Sm80ELb1ELb0ELb0ELb1ELb0ELb0ELb0ELb0ELi2ELi2ELi4ELi2ELb1EEENS1_21CollectiveEpilogueBwdISA_SB_SD_Li256ELb1ELb0ELi2EEENS1_25SingleTileBwdLPTSchedulerILb1ELi128ELb0EEEEEEEEEvNT_6ParamsE,"ax",@progbits
	.align	128
.text._ZN7cutlass13device_kernelIN5flash19enable_sm80_to_sm89INS1_16FlashAttnBwdSm80INS1_25CollectiveMainloopBwdSm80ILi2ELi2EN4cute5tupleIJNS5_1CILi64EEENS7_ILi128EEES8_EEENS_6half_tEfNS_4arch4Sm80ELb1ELb0ELb0ELb1ELb0ELb0ELb0ELb0ELi2ELi2ELi4ELi2ELb1EEENS1_21CollectiveEpilogueBwdISA_SB_SD_Li256ELb1ELb0ELi2EEENS1_25SingleTileBwdLPTSchedulerILb1ELi128ELb0EEEEEEEEEvNT_6ParamsE:
        .type           _ZN7cutlass13device_kernelIN5flash19enable_sm80_to_sm89INS1_16FlashAttnBwdSm80INS1_25CollectiveMainloopBwdSm80ILi2ELi2EN4cute5tupleIJNS5_1CILi64EEENS7_ILi128EEES8_EEENS_6half_tEfNS_4arch4Sm80ELb1ELb0ELb0ELb1ELb0ELb0ELb0ELb0ELi2ELi2ELi4ELi2ELb1EEENS1_21CollectiveEpilogueBwdISA_SB_SD_Li256ELb1ELb0ELi2EEENS1_25SingleTileBwdLPTSchedulerILb1ELi128ELb0EEEEEEEEEvNT_6ParamsE,@function
        .size           _ZN7cutlass13device_kernelIN5flash19enable_sm80_to_sm89INS1_16FlashAttnBwdSm80INS1_25CollectiveMainloopBwdSm80ILi2ELi2EN4cute5tupleIJNS5_1CILi64EEENS7_ILi128EEES8_EEENS_6half_tEfNS_4arch4Sm80ELb1ELb0ELb0ELb1ELb0ELb0ELb0ELb0ELi2ELi2ELi4ELi2ELb1EEENS1_21CollectiveEpilogueBwdISA_SB_SD_Li256ELb1ELb0ELi2EEENS1_25SingleTileBwdLPTSchedulerILb1ELi128ELb0EEEEEEEEEvNT_6ParamsE,(.L_x_107 - _ZN7cutlass13device_kernelIN5flash19enable_sm80_to_sm89INS1_16FlashAttnBwdSm80INS1_25CollectiveMainloopBwdSm80ILi2ELi2EN4cute5tupleIJNS5_1CILi64EEENS7_ILi128EEES8_EEENS_6half_tEfNS_4arch4Sm80ELb1ELb0ELb0ELb1ELb0ELb0ELb0ELb0ELi2ELi2ELi4ELi2ELb1EEENS1_21CollectiveEpilogueBwdISA_SB_SD_Li256ELb1ELb0ELi2EEENS1_25SingleTileBwdLPTSchedulerILb1ELi128ELb0EEEEEEEEEvNT_6ParamsE)
        .other          _ZN7cutlass13device_kernelIN5flash19enable_sm80_to_sm89INS1_16FlashAttnBwdSm80INS1_25CollectiveMainloopBwdSm80ILi2ELi2EN4cute5tupleIJNS5_1CILi64EEENS7_ILi128EEES8_EEENS_6half_tEfNS_4arch4Sm80ELb1ELb0ELb0ELb1ELb0ELb0ELb0ELb0ELi2ELi2ELi4ELi2ELb1EEENS1_21CollectiveEpilogueBwdISA_SB_SD_Li256ELb1ELb0ELi2EEENS1_25SingleTileBwdLPTSchedulerILb1ELi128ELb0EEEEEEEEEvNT_6ParamsE,@"STO_CUDA_ENTRY STV_DEFAULT"
_ZN7cutlass13device_kernelIN5flash19enable_sm80_to_sm89INS1_16FlashAttnBwdSm80INS1_25CollectiveMainloopBwdSm80ILi2ELi2EN4cute5tupleIJNS5_1CILi64EEENS7_ILi128EEES8_EEENS_6half_tEfNS_4arch4Sm80ELb1ELb0ELb0ELb1ELb0ELb0ELb0ELb0ELi2ELi2ELi4ELi2ELb1EEENS1_21CollectiveEpilogueBwdISA_SB_SD_Li256ELb1ELb0ELi2EEENS1_25SingleTileBwdLPTSchedulerILb1ELi128ELb0EEEEEEEEEvNT_6ParamsE:
[----:B------:R-:W-:Y:S01]  /*0000*/  LDC R1, c[0x0][0x28] ;  /* 0x00000a00ff017b82 */ /* 0x000fe20000000800 */
[----:B------:R-:W-:Y:S05]  /*0010*/  EXIT ;  /* 0x000000000000794d */ /* 0x000fea0003800000 */
.L_x_25:
        /* <DEDUP_REMOVED lines=14> */
.L_x_107:


//--------------------- .text._ZN7cutlass13device_kernelIN5flash19enable_sm80_to_sm89INS1_16FlashAttnBwdSm80INS1_25CollectiveMainloopBwdSm80ILi2ELi2EN4cute5tupleIJNS5_1CILi64EEENS7_ILi128EEES8_EEENS_6half_tEfNS_4arch4Sm80ELb1ELb0ELb0ELb1ELb1ELb0ELb0ELb0ELi2ELi2ELi4ELi2ELb1EEENS1_21CollectiveEpilogueBwdISA_SB_SD_Li256ELb1ELb0ELi2EEENS1_25SingleTileBwdLPTSchedulerILb1ELi128ELb1EEEEEEEEEvNT_6ParamsE --------------------------
	.section	.text._ZN7cutlass13device_kernelIN5flash19enable_sm80_to_sm89INS1_16FlashAttnBwdSm80INS1_25CollectiveMainloopBwdSm80ILi2ELi2EN4cute5tupleIJNS5_1CILi64EEENS7_ILi128EEES8_EEENS_6half_tEfNS_4arch4Sm80ELb1ELb0ELb0ELb1ELb1ELb0ELb0ELb0ELi2ELi2ELi4ELi2ELb1EEENS1_21CollectiveEpilogueBwdISA_SB_SD_Li256ELb1ELb0ELi2EEENS1_25SingleTileBwdLPTSchedulerILb1ELi128ELb1EEEEEEEEEvNT_6ParamsE,"ax",@progbits
	.align	128
.text._ZN7cutlass13device_kernelIN5flash19enable_sm80_to_sm89INS1_16FlashAttnBwdSm80INS1_25CollectiveMainloopBwdSm80ILi2ELi2EN4cute5tupleIJNS5_1CILi64EEENS7_ILi128EEES8_EEENS_6half_tEfNS_4arch4Sm80ELb1ELb0ELb0ELb1ELb1ELb0ELb0ELb0ELi2ELi2ELi4ELi2ELb1EEENS1_21CollectiveEpilogueBwdISA_SB_SD_Li256ELb1ELb0ELi2EEENS1_25SingleTileBwdLPTSchedulerILb1ELi128ELb1EEEEEEEEEvNT_6ParamsE:
        .type           _ZN7cutlass13device_kernelIN5flash19enable_sm80_to_sm89INS1_16FlashAttnBwdSm80INS1_25CollectiveMainloopBwdSm80ILi2ELi2EN4cute5tupleIJNS5_1CILi64EEENS7_ILi128EEES8_EEENS_6half_tEfNS_4arch4Sm80ELb1ELb0ELb0ELb1ELb1ELb0ELb0ELb0ELi2ELi2ELi4ELi2ELb1EEENS1_21CollectiveEpilogueBwdISA_SB_SD_Li256ELb1ELb0ELi2EEENS1_25SingleTileBwdLPTSchedulerILb1ELi128ELb1EEEEEEEEEvNT_6ParamsE,@function
        .size           _ZN7cutlass13device_kernelIN5flash19enable_sm80_to_sm89INS1_16FlashAttnBwdSm80INS1_25CollectiveMainloopBwdSm80ILi2ELi2EN4cute5tupleIJNS5_1CILi64EEENS7_ILi128EEES8_EEENS_6half_tEfNS_4arch4Sm80ELb1ELb0ELb0ELb1ELb1ELb0ELb0ELb0ELi2ELi2ELi4ELi2ELb1EEENS1_21CollectiveEpilogueBwdISA_SB_SD_Li256ELb1ELb0ELi2EEENS1_25SingleTileBwdLPTSchedulerILb1ELi128ELb1EEEEEEEEEvNT_6ParamsE,(.L_x_108 - _ZN7cutlass13device_kernelIN5flash19enable_sm80_to_sm89INS1_16FlashAttnBwdSm80INS1_25CollectiveMainloopBwdSm80ILi2ELi2EN4cute5tupleIJNS5_1CILi64EEENS7_ILi128EEES8_EEENS_6half_tEfNS_4arch4Sm80ELb1ELb0ELb0ELb1ELb1ELb0ELb0ELb0ELi2ELi2ELi4ELi2ELb1EEENS1_21CollectiveEpilogueBwdISA_SB_SD_Li256ELb1ELb0ELi2EEENS1_25SingleTileBwdLPTSchedulerILb1ELi128ELb1EEEEEEEEEvNT_6ParamsE)
        .other          _ZN7cutlass13device_kernelIN5flash19enable_sm80_to_sm89INS1_16FlashAttnBwdSm80INS1_25CollectiveMainloopBwdSm80ILi2ELi2EN4cute5tupleIJNS5_1CILi64EEENS7_ILi128EEES8_EEENS_6half_tEfNS_4arch4Sm80ELb1ELb0ELb0ELb1ELb1ELb0ELb0ELb0ELi2ELi2ELi4ELi2ELb1EEENS1_21CollectiveEpilogueBwdISA_SB_SD_Li256ELb1ELb0ELi2EEENS1_25SingleTileBwdLPTSchedulerILb1ELi128ELb1EEEEEEEEEvNT_6ParamsE,@"STO_CUDA_ENTRY STV_DEFAULT"
_ZN7cutlass13device_kernelIN5flash19enable_sm80_to_sm89INS1_16FlashAttnBwdSm80INS1_25CollectiveMainloopBwdSm80ILi2ELi2EN4cute5tupleIJNS5_1CILi64EEENS7_ILi128EEES8_EEENS_6half_tEfNS_4arch4Sm80ELb1ELb0ELb0ELb1ELb1ELb0ELb0ELb0ELi2ELi2ELi4ELi2ELb1EEENS1_21CollectiveEpilogueBwdISA_SB_SD_Li256ELb1ELb0ELi2EEENS1_25SingleTileBwdLPTSchedulerILb1ELi128ELb1EEEEEEEEEvNT_6ParamsE:
[----:B------:R-:W-:Y:S01]  /*0000*/  LDC R1, c[0x0][0x28] ;  /* 0x00000a00ff017b82 */ /* 0x000fe20000000800 */
[----:B------:R-:W-:Y:S05]  /*0010*/  EXIT ;  /* 0x000000000000794d */ /* 0x000fea0003800000 */
.L_x_26:
        /* <DEDUP_REMOVED lines=14> */
.L_x_108:


//--------------------- .text._ZN7cutlass13device_kernelIN5flash19enable_sm80_to_sm89INS1_16FlashAttnBwdSm80INS1_25CollectiveMainloopBwdSm80ILi2ELi2EN4cute5tupleIJNS5_1CILi64EEENS7_ILi128EEES8_EEENS_6half_tEfNS_4arch4Sm80ELb1ELb0ELb0ELb1ELb0ELb0ELb0ELb0ELi2ELi2ELi4ELi2ELb1EEENS1_24CollectiveEpilogueBwdGQAISA_fSD_Li256ELb1ELb0EEENS1_25SingleTileBwdLPTSchedulerILb1ELi128ELb0EEEEEEEEEvNT_6ParamsE --------------------------
	.section	.text._ZN7cutlass13device_kernelIN5flash19enable_sm80_to_sm89INS1_16FlashAttnBwdSm80INS1_25CollectiveMainloopBwdSm80ILi2ELi2EN4cute5tupleIJNS5_1CILi64EEENS7_ILi128EEES8_EEENS_6half_tEfNS_4arch4Sm80ELb1ELb0ELb0ELb1ELb0ELb0ELb0ELb0ELi2ELi2ELi4ELi2ELb1EEENS1_24CollectiveEpilogueBwdGQAISA_fSD_Li256ELb1ELb0EEENS1_25SingleTileBwdLPTSchedulerILb1ELi128ELb0EEEEEEEEEvNT_6ParamsE,"ax",@progbits
	.align	128
.text._ZN7cutlass13device_kernelIN5flash19enable_sm80_to_sm89INS1_16FlashAttnBwdSm80INS1_25CollectiveMainloopBwdSm80ILi2ELi2EN4cute5tupleIJNS5_1CILi64EEENS7_ILi128EEES8_EEENS_6half_tEfNS_4arch4Sm80ELb1ELb0ELb0ELb1ELb0ELb0ELb0ELb0ELi2ELi2ELi4ELi2ELb1EEENS1_24CollectiveEpilogueBwdGQAISA_fSD_Li256ELb1ELb0EEENS1_25SingleTileBwdLPTSchedulerILb1ELi128ELb0EEEEEEEEEvNT_6ParamsE:
        .type           _ZN7cutlass13device_kernelIN5flash19enable_sm80_to_sm89INS1_16FlashAttnBwdSm80INS1_25CollectiveMainloopBwdSm80ILi2ELi2EN4cute5tupleIJNS5_1CILi64EEENS7_ILi128EEES8_EEENS_6half_tEfNS_4arch4Sm80ELb1ELb0ELb0ELb1ELb0ELb0ELb0ELb0ELi2ELi2ELi4ELi2ELb1EEENS1_24CollectiveEpilogueBwdGQAISA_fSD_Li256ELb1ELb0EEENS1_25SingleTileBwdLPTSchedulerILb1ELi128ELb0EEEEEEEEEvNT_6ParamsE,@function
        .size           _ZN7cutlass13device_kernelIN5flash19enable_sm80_to_sm89INS1_16FlashAttnBwdSm80INS1_25CollectiveMainloopBwdSm80ILi2ELi2EN4cute5tupleIJNS5_1CILi64EEENS7_ILi128EEES8_EEENS_6half_tEfNS_4arch4Sm80ELb1ELb0ELb0ELb1ELb0ELb0ELb0ELb0ELi2ELi2ELi4ELi2ELb1EEENS1_24CollectiveEpilogueBwdGQAISA_fSD_Li256ELb1ELb0EEENS1_25SingleTileBwdLPTSchedulerILb1ELi128ELb0EEEEEEEEEvNT_6ParamsE,(.L_x_109 - _ZN7cutlass13device_kernelIN5flash19enable_sm80_to_sm89INS1_16FlashAttnBwdSm80INS1_25CollectiveMainloopBwdSm80ILi2ELi2EN4cute5tupleIJNS5_1CILi64EEENS7_ILi128EEES8_EEENS_6half_tEfNS_4arch4Sm80ELb1ELb0ELb0ELb1ELb0ELb0ELb0ELb0ELi2ELi2ELi4ELi2ELb1EEENS1_24CollectiveEpilogueBwdGQAISA_fSD_Li256ELb1ELb0EEENS1_25SingleTileBwdLPTSchedulerILb1ELi128ELb0EEEEEEEEEvNT_6ParamsE)
        .other          _ZN7cutlass13device_kernelIN5flash19enable_sm80_to_sm89INS1_16FlashAttnBwdSm80INS1_25CollectiveMainloopBwdSm80ILi2ELi2EN4cute5tupleIJNS5_1CILi64EEENS7_ILi128EEES8_EEENS_6half_tEfNS_4arch4Sm80ELb1ELb0ELb0ELb1ELb0ELb0ELb0ELb0ELi2ELi2ELi4ELi2ELb1EEENS1_24CollectiveEpilogueBwdGQAISA_fSD_Li256ELb1ELb0EEENS1_25SingleTileBwdLPTSchedulerILb1ELi128ELb0EEEEEEEEEvNT_6ParamsE,@"STO_CUDA_ENTRY STV_DEFAULT"
_ZN7cutlass13device_kernelIN5flash19enable_sm80_to_sm89INS1_16FlashAttnBwdSm80INS1_25CollectiveMainloopBwdSm80ILi2ELi2EN4cute5tupleIJNS5_1CILi64EEENS7_ILi128EEES8_EEENS_6half_tEfNS_4arch4Sm80ELb1ELb0ELb0ELb1ELb0ELb0ELb0ELb0ELi2ELi2ELi4ELi2ELb1EEENS1_24CollectiveEpilogueBwdGQAISA_fSD_Li256ELb1ELb0EEENS1_25SingleTileBwdLPTSchedulerILb1ELi128ELb0EEEEEEEEEvNT_6ParamsE:
[----:B------:R-:W-:Y:S01]  /*0000*/  LDC R1, c[0x0][0x28] ;  /* 0x00000a00ff017b82 */ /* 0x000fe20000000800 */
[----:B------:R-:W-:Y:S05]  /*0010*/  EXIT ;  /* 0x000000000000794d */ /* 0x000fea0003800000 */
.L_x_27:
        /* <DEDUP_REMOVED lines=14> */
.L_x_109:


//--------------------- .text._ZN7cutlass13device_kernelIN5flash32FlashAttnBwdPostprocessConvertdQIN4cute5tupleIJNS3_1CILi64EEES6_EEENS_6half_tEfNS_4arch4Sm80ELi256ENS3_8TiledMMAINS3_8MMA_AtomIJNS3_28SM80_16x8x16_F32F16F16F32_TNEEEENS3_6LayoutINS4_IJNS5_ILi2EEENS5_ILi4EEENS5_ILi1EEEEEENS4_IJSI_SG_NS5_ILi0EEEEEEEENS4_IJNS5_ILi32EEES6_NS5_ILi16EEEEEEEELb0EEEEEvNT_6ParamsE --------------------------
	.section	.text._ZN7cutlass13device_kernelIN5flash32FlashAttnBwdPostprocessConvertdQIN4cute5tupleIJNS3_1CILi64EEES6_EEENS_6half_tEfNS_4arch4Sm80ELi256ENS3_8TiledMMAINS3_8MMA_AtomIJNS3_28SM80_16x8x16_F32F16F16F32_TNEEEENS3_6LayoutINS4_IJNS5_ILi2EEENS5_ILi4EEENS5_ILi1EEEEEENS4_IJSI_SG_NS5_ILi0EEEEEEEENS4_IJNS5_ILi32EEES6_NS5_ILi16EEEEEEEELb0EEEEEvNT_6ParamsE,"ax",@progbits
	.align	128
.text._ZN7cutlass13device_kernelIN5flash32FlashAttnBwdPostprocessConvertdQIN4cute5tupleIJNS3_1CILi64EEES6_EEENS_6half_tEfNS_4arch4Sm80ELi256ENS3_8TiledMMAINS3_8MMA_AtomIJNS3_28SM80_16x8x16_F32F16F16F32_TNEEEENS3_6LayoutINS4_IJNS5_ILi2EEENS5_ILi4EEENS5_ILi1EEEEEENS4_IJSI_SG_NS5_ILi0EEEEEEEENS4_IJNS5_ILi32EEES6_NS5_ILi16EEEEEEEELb0EEEEEvNT_6ParamsE:
        .type           _ZN7cutlass13device_kernelIN5flash32FlashAttnBwdPostprocessConvertdQIN4cute5tupleIJNS3_1CILi64EEES6_EEENS_6half_tEfNS_4arch4Sm80ELi256ENS3_8TiledMMAINS3_8MMA_AtomIJNS3_28SM80_16x8x16_F32F16F16F32_TNEEEENS3_6LayoutINS4_IJNS5_ILi2EEENS5_ILi4EEENS5_ILi1EEEEEENS4_IJSI_SG_NS5_ILi0EEEEEEEENS4_IJNS5_ILi32EEES6_NS5_ILi16EEEEEEEELb0EEEEEvNT_6ParamsE,@function
        .size           _ZN7cutlass13device_kernelIN5flash32FlashAttnBwdPostprocessConvertdQIN4cute5tupleIJNS3_1CILi64EEES6_EEENS_6half_tEfNS_4arch4Sm80ELi256ENS3_8TiledMMAINS3_8MMA_AtomIJNS3_28SM80_16x8x16_F32F16F16F32_TNEEEENS3_6LayoutINS4_IJNS5_ILi2EEENS5_ILi4EEENS5_ILi1EEEEEENS4_IJSI_SG_NS5_ILi0EEEEEEEENS4_IJNS5_ILi32EEES6_NS5_ILi16EEEEEEEELb0EEEEEvNT_6ParamsE,(.L_x_110 - _ZN7cutlass13device_kernelIN5flash32FlashAttnBwdPostprocessConvertdQIN4cute5tupleIJNS3_1CILi64EEES6_EEENS_6half_tEfNS_4arch4Sm80ELi256ENS3_8TiledMMAINS3_8MMA_AtomIJNS3_28SM80_16x8x16_F32F16F16F32_TNEEEENS3_6LayoutINS4_IJNS5_ILi2EEENS5_ILi4EEENS5_ILi1EEEEEENS4_IJSI_SG_NS5_ILi0EEEEEEEENS4_IJNS5_ILi32EEES6_NS5_ILi16EEEEEEEELb0EEEEEvNT_6ParamsE)
        .other          _ZN7cutlass13device_kernelIN5flash32FlashAttnBwdPostprocessConvertdQIN4cute5tupleIJNS3_1CILi64EEES6_EEENS_6half_tEfNS_4arch4Sm80ELi256ENS3_8TiledMMAINS3_8MMA_AtomIJNS3_28SM80_16x8x16_F32F16F16F32_TNEEEENS3_6LayoutINS4_IJNS5_ILi2EEENS5_ILi4EEENS5_ILi1EEEEEENS4_IJSI_SG_NS5_ILi0EEEEEEEENS4_IJNS5_ILi32EEES6_NS5_ILi16EEEEEEEELb0EEEEEvNT_6ParamsE,@"STO_CUDA_ENTRY STV_DEFAULT"
_ZN7cutlass13device_kernelIN5flash32FlashAttnBwdPostprocessConvertdQIN4cute5tupleIJNS3_1CILi64EEES6_EEENS_6half_tEfNS_4arch4Sm80ELi256ENS3_8TiledMMAINS3_8MMA_AtomIJNS3_28SM80_16x8x16_F32F16F16F32_TNEEEENS3_6LayoutINS4_IJNS5_ILi2EEENS5_ILi4EEENS5_ILi1EEEEEENS4_IJSI_SG_NS5_ILi0EEEEEEEENS4_IJNS5_ILi32EEES6_NS5_ILi16EEEEEEEELb0EEEEEvNT_6ParamsE:
[----:B------:R-:W-:Y:S08]  /*0000*/  LDC R1, c[0x0][0x28] ;  /* 0x00000a00ff017b82 */ /* 0x000ff00000000800 */
[----:B------:R-:W0:Y:S01]  /*0010*/  LDC.64 R8, c[0x0][0x278] ;  /* 0x00009e00ff087b82 */ /* 0x000e220000000a00 */
[----:B------:R-:W1:Y:S01]  /*0020*/  S2R R7, SR_CTAID.Z ;  /* 0x0000000000077919 */ /* 0x000e620000002700 */
[----:B------:R-:W-:Y:S01]  /*0030*/  ULDC.64 UR4, c[0x0][0x270] ;  /* 0x00009c0000047ab9 */ /* 0x000fe20000000a00 */
[----:B------:R-:W-:Y:S01]  /*0040*/  ULDC.64 UR6, c[0x0][0x208] ;  /* 0x0000820000067ab9 */ /* 0x000fe20000000a00 */
[----:B------:R-:W-:-:S04]  /*0050*/  ISETP.NE.U32.AND P0, PT, RZ, UR4, PT ;  /* 0x00000004ff007c0c */ /* 0x000fc8000bf05070 */
[----:B------:R-:W1:Y:S01]  /*0060*/  LDC.64 R4, c[0x0][0x270] ;  /* 0x00009c00ff047b82 */ /* 0x000e620000000a00 */
[----:B------:R-:W-:Y:S02]  /*0070*/  ISETP.NE.AND.EX P0, PT, RZ, UR5, PT, P0 ;  /* 0x00000005ff007c0c */ /* 0x000fe4000bf05300 */
[----:B0-----:R-:W-:-:S04]  /*0080*/  ISETP.NE.U32.AND P1, PT, R8, RZ, PT ;  /* 0x000000ff0800720c */ /* 0x001fc80003f25070 */
[----:B------:R-:W-:Y:S01]  /*0090*/  ISETP.NE.AND.EX P1, PT, R9, RZ, PT, P1 ;  /* 0x000000ff0900720c */ /* 0x000fe20003f25310 */
[----:B------:R-:W-:Y:S01]  /*00a0*/  ULDC UR8, c[0x0][0x240] ;  /* 0x0000900000087ab9 */ /* 0x000fe20000000800 */
[----:B-1----:R-:W-:-:S11]  /*00b0*/  IMAD.WIDE R4, R7, 0x4, R4 ;  /* 0x0000000407047825 */ /* 0x002fd600078e0204 */
[----:B------:R-:W0:Y:S01]  /*00c0*/  @P1 LDC.64 R8, c[0x0][0x278] ;  /* 0x00009e00ff081b82 */ /* 0x000e220000000a00 */
[----:B------:R-:W-:Y:S01]  /*00d0*/  IMAD.U32 R0, RZ, RZ, UR8 ;  /* 0x00000008ff007e24 */ /* 0x000fe2000f8e00ff */
[----:B------:R1:W5:Y:S01]  /*00e0*/  @P0 LDG.E R2, desc[UR6][R4.64] ;  /* 0x0000000604020981 */ /* 0x000362000c1e1900 */
[----:B------:R-:W2:Y:S01]  /*00f0*/  S2R R3, SR_CTAID.X ;  /* 0x0000000000037919 */ /* 0x000ea20000002500 */
[----:B0-----:R-:W-:-:S05]  /*0100*/  @P1 IMAD.WIDE R8, R7, 0x4, R8 ;  /* 0x0000000407081825 */ /* 0x001fca00078e0208 */
[----:B------:R1:W5:Y:S01]  /*0110*/  @P1 LDG.E R0, desc[UR6][R8.64] ;  /* 0x0000000608001981 */ /* 0x000362000c1e1900 */
[----:B--2---:R-:W-:Y:S01]  /*0120*/  IMAD.SHL.U32 R21, R3, 0x40, RZ ;  /* 0x0000004003157824 */ /* 0x004fe200078e00ff */
[----:B------:R-:W-:Y:S06]  /*0130*/  @P1 BRA `(.L_x_28) ;  /* 0x0000000000101947 */ /* 0x000fec0003800000 */
[----:B------:R-:W-:Y:S05]  /*0140*/  @!P0 BRA `(.L_x_28) ;  /* 0x00000000000c8947 */ /* 0x000fea0003800000 */
[----:B-1----:R-:W2:Y:S04]  /*0150*/  LDG.E R9, desc[UR6][R4.64] ;  /* 0x0000000604097981 */ /* 0x002ea8000c1e1900 */
[----:B-----5:R-:W2:Y:S02]  /*0160*/  LDG.E R0, desc[UR6][R4.64+0x4] ;  /* 0x0000040604007981 */ /* 0x020ea4000c1e1900 */
[----:B--2---:R-:W-:-:S07]  /*0170*/  IMAD.IADD R0, R0, 0x1, -R9 ;  /* 0x0000000100007824 */ /* 0x004fce00078e0a09 */
.L_x_28:
[----:B------:R-:W-:Y:S02]  /*0180*/  ISETP.NE.U32.AND P1, PT, RZ, UR4, PT ;  /* 0x00000004ff007c0c */ /* 0x000fe4000bf25070 */
[----:B-----5:R-:W-:Y:S02]  /*0190*/  ISETP.LE.AND P2, PT, R0, R21, PT ;  /* 0x000000150000720c */ /* 0x020fe40003f43270 */
[----:B------:R-:W-:-:S13]  /*01a0*/  ISETP.NE.AND.EX P1, PT, RZ, UR5, PT, P1 ;  /* 0x00000005ff007c0c */ /* 0x000fda000bf25310 */
[----:B------:R-:W-:Y:S05]  /*01b0*/  @P1 EXIT P2 ;  /* 0x000000000000194d */ /* 0x000fea0001000000 */
[----:B------:R-:W0:Y:S01]  /*01c0*/  S2R R22, SR_TID.X ;  /* 0x0000000000167919 */ /* 0x000e220000002100 */
[----:B-1----:R-:W-:Y:S01]  /*01d0*/  @P0 IMAD R4, R7, 0x40, R2 ;  /* 0x0000004007040824 */ /* 0x002fe200078e0202 */
[----:B------:R-:W1:Y:S01]  /*01e0*/  S2UR UR8, SR_CTAID.Y ;  /* 0x00000000000879c3 */ /* 0x000e620000002600 */
[----:B------:R-:W-:Y:S01]  /*01f0*/  CS2R R8, SRZ ;  /* 0x0000000000087805 */ /* 0x000fe2000001ff00 */
[----:B------:R-:W-:Y:S01]  /*0200*/  IMAD.SHL.U32 R13, R3, 0x1000, RZ ;  /* 0x00001000030d7824 */ /* 0x000fe200078e00ff */
[----:B------:R-:W-:Y:S01]  /*0210*/  SHF.R.S32.HI R23, RZ, 0x1f, R7 ;  /* 0x0000001fff177819 */ /* 0x000fe20000011407 */
[----:B------:R-:W-:Y:S01]  /*0220*/  ULDC.64 UR4, c[0x0][0x230] ;  /* 0x00008c0000047ab9 */ /* 0x000fe20000000a00 */
[----:B------:R-:W-:Y:S02]  /*0230*/  @P0 SHF.R.S32.HI R5, RZ, 0x1f, R4 ;  /* 0x0000001fff050819 */ /* 0x000fe40000011404 */
[----:B------:R-:W-:Y:S02]  /*0240*/  SEL R23, R23, RZ, !P1 ;  /* 0x000000ff17177207 */ /* 0x000fe40004800000 */
[----:B------:R-:W-:-:S02]  /*0250*/  @P0 LEA.HI R6, R5, R4, RZ, 0x6 ;  /* 0x0000000405060211 */ /* 0x000fc400078f30ff */
[----:B------:R-:W2:Y:S01]  /*0260*/  LDC.64 R4, c[0x0][0x228] ;  /* 0x00008a00ff047b82 */ /* 0x000ea20000000a00 */
[----:B------:R-:W-:Y:S01]  /*0270*/  SEL R20, R7, RZ, !P1 ;  /* 0x000000ff07147207 */ /* 0x000fe20004800000 */
[----:B------:R-:W-:Y:S02]  /*0280*/  IMAD R7, R23, UR4, RZ ;  /* 0x0000000417077c24 */ /* 0x000fe4000f8e02ff */
[----:B------:R-:W-:Y:S02]  /*0290*/  @P0 IMAD.SHL.U32 R6, R6, 0x40, RZ ;  /* 0x0000004006060824 */ /* 0x000fe400078e00ff */
[----:B------:R-:W-:-:S03]  /*02a0*/  IMAD R7, R20, UR5, R7 ;  /* 0x0000000514077c24 */ /* 0x000fc6000f8e0207 */
[----:B------:R-:W-:Y:S01]  /*02b0*/  @P0 LOP3.LUT R11, R6, 0xfffff000, RZ, 0xc0, !PT ;  /* 0xfffff000060b0812 */ /* 0x000fe200078ec0ff */
[----:B-1----:R-:W-:-:S04]  /*02c0*/  USHF.R.S32.HI UR9, URZ, 0x1f, UR8 ;  /* 0x0000001f3f097899 */ /* 0x002fc80008011408 */
[--C-:B------:R-:W-:Y:S01]  /*02d0*/  @P0 IMAD.MOV.U32 R8, RZ, RZ, R11.reuse ;  /* 0x000000ffff080224 */ /* 0x100fe200078e000b */
[----:B------:R-:W-:Y:S02]  /*02e0*/  @P0 SHF.R.S32.HI R9, RZ, 0x1f, R11 ;  /* 0x0000001fff090819 */ /* 0x000fe4000001140b */
[----:B------:R-:W-:Y:S01]  /*02f0*/  SHF.R.S32.HI R11, RZ, 0x1f, R13 ;  /* 0x0000001fff0b7819 */ /* 0x000fe2000001140d */
[----:B0-----:R-:W-:-:S05]  /*0300*/  IMAD.SHL.U32 R26, R22, 0x4, RZ ;  /* 0x00000004161a7824 */ /* 0x001fca00078e00ff */
[----:B------:R-:W-:Y:S01]  /*0310*/  IADD3 R8, P2, P3, R8, R26, R13 ;  /* 0x0000001a08087210 */ /* 0x000fe20007b5e00d */
[----:B--2---:R-:W-:Y:S01]  /*0320*/  IMAD R10, R4, UR9, RZ ;  /* 0x00000009040a7c24 */ /* 0x004fe2000f8e02ff */
[----:B------:R-:W-:-:S04]  /*0330*/  SHF.R.S32.HI R6, RZ, 0x1f, R26 ;  /* 0x0000001fff067819 */ /* 0x000fc8000001141a */
[----:B------:R-:W-:Y:S01]  /*0340*/  IADD3.X R9, R9, R6, R11, P2, P3 ;  /* 0x0000000609097210 */ /* 0x000fe200017e640b */
[----:B------:R-:W-:Y:S02]  /*0350*/  IMAD R11, R5, UR8, R10 ;  /* 0x00000008050b7c24 */ /* 0x000fe4000f8e020a */
[----:B------:R-:W-:-:S04]  /*0360*/  IMAD.WIDE.U32 R4, R4, UR8, R8 ;  /* 0x0000000804047c25 */ /* 0x000fc8000f8e0008 */
[----:B------:R-:W-:Y:S02]  /*0370*/  IMAD.IADD R5, R5, 0x1, R11 ;  /* 0x0000000105057824 */ /* 0x000fe400078e020b */
[----:B------:R-:W-:Y:S01]  /*0380*/  IMAD.WIDE.U32 R4, R20, UR4, R4 ;  /* 0x0000000414047c25 */ /* 0x000fe2000f8e0004 */
[----:B------:R-:W-:-:S03]  /*0390*/  ULDC.64 UR4, c[0x0][0x210] ;  /* 0x0000840000047ab9 */ /* 0x000fc60000000a00 */
[----:B------:R-:W-:Y:S01]  /*03a0*/  IMAD.IADD R5, R5, 0x1, R7 ;  /* 0x0000000105057824 */ /* 0x000fe200078e0207 */
[----:B------:R-:W-:-:S04]  /*03b0*/  LEA R34, P1, R4, UR4, 0x2 ;  /* 0x0000000404227c11 */ /* 0x000fc8000f8210ff */
[----:B------:R-:W-:-:S05]  /*03c0*/  LEA.HI.X R35, R4, UR5, R5, 0x2, P1 ;  /* 0x0000000504237c11 */ /* 0x000fca00088f1405 */
[----:B------:R-:W2:Y:S04]  /*03d0*/  LDG.E.128 R4, desc[UR6][R34.64] ;  /* 0x0000000622047981 */ /* 0x000ea8000c1e1d00 */
[----:B------:R-:W3:Y:S04]  /*03e0*/  LDG.E.128 R8, desc[UR6][R34.64+0x1000] ;  /* 0x0010000622087981 */ /* 0x000ee8000c1e1d00 */
[----:B------:R-:W4:Y:S04]  /*03f0*/  LDG.E.128 R12, desc[UR6][R34.64+0x2000] ;  /* 0x00200006220c7981 */ /* 0x000f28000c1e1d00 */
[----:B------:R0:W5:Y:S01]  /*0400*/  LDG.E.128 R16, desc[UR6][R34.64+0x3000] ;  /* 0x0030000622107981 */ /* 0x000162000c1e1d00 */
[----:B------:R-:W1:Y:S01]  /*0410*/  S2UR UR5, SR_CgaCtaId ;  /* 0x00000000000579c3 */ /* 0x000e620000008800 */
[----:B------:R-:W-:Y:S01]  /*0420*/  SHF.R.S32.HI R29, RZ, 0x1f, R22 ;  /* 0x0000001fff1d7819 */ /* 0x000fe20000011416 */
[----:B------:R-:W-:Y:S01]  /*0430*/  UMOV UR4, 0x400 ;  /* 0x0000040000047882 */ /* 0x000fe20000000000 */
[----:B------:R-:W-:Y:S01]  /*0440*/  VIADDMNMX R21, R0, -R21, 0x40, PT ;  /* 0x0000004000157446 */ /* 0x000fe20003800915 */
[----:B------:R-:W-:Y:S01]  /*0450*/  BSSY B0, `(.L_x_29) ;  /* 0x0000095000007945 */ /* 0x000fe20003800000 */
[----:B------:R-:W-:-:S02]  /*0460*/  LEA.HI R24, R29, R22, RZ, 0x3 ;  /* 0x000000161d187211 */ /* 0x000fc400078f18ff */
[-C--:B------:R-:W-:Y:S02]  /*0470*/  LEA.HI R25, R29, R22.reuse, RZ, 0x2 ;  /* 0x000000161d197211 */ /* 0x080fe400078f10ff */
[----:B0-----:R-:W-:Y:S02]  /*0480*/  LOP3.LUT R35, R24, 0xfffffff8, RZ, 0xc0, !PT ;  /* 0xfffffff818237812 */ /* 0x001fe400078ec0ff */
[--C-:B------:R-:W-:Y:S02]  /*0490*/  SHF.R.S32.HI R30, RZ, 0x2, R25.reuse ;  /* 0x00000002ff1e7819 */ /* 0x100fe40000011419 */
[----:B------:R-:W-:Y:S02]  /*04a0*/  LOP3.LUT R31, R25, 0x7ffffffc, RZ, 0xc0, !PT ;  /* 0x7ffffffc191f7812 */ /* 0x000fe400078ec0ff */
[----:B------:R-:W-:Y:S01]  /*04b0*/  SHF.R.S32.HI R33, RZ, 0x1f, R25 ;  /* 0x0000001fff217819 */ /* 0x000fe20000011419 */
[C---:B------:R-:W-:Y:S01]  /*04c0*/  IMAD.IADD R25, R22.reuse, 0x1, -R35 ;  /* 0x0000000116197824 */ /* 0x040fe200078e0a23 */
[CC--:B------:R-:W-:Y:S01]  /*04d0*/  LEA.HI R32, R29.reuse, R22.reuse, RZ, 0x7 ;  /* 0x000000161d207211 */ /* 0x0c0fe200078f38ff */
[----:B------:R-:W-:Y:S01]  /*04e0*/  IMAD.IADD R31, R22, 0x1, -R31 ;  /* 0x00000001161f7824 */ /* 0x000fe200078e0a1f */
[----:B------:R-:W-:-:S02]  /*04f0*/  LEA.HI R27, R29, R22, RZ, 0x5 ;  /* 0x000000161d1b7211 */ /* 0x000fc400078f28ff */
[----:B------:R-:W-:Y:S01]  /*0500*/  LEA.HI R29, R29, R22, RZ, 0x6 ;  /* 0x000000161d1d7211 */ /* 0x000fe200078f30ff */
[----:B------:R-:W-:Y:S01]  /*0510*/  IMAD.SHL.U32 R32, R32, 0x8, RZ ;  /* 0x0000000820207824 */ /* 0x000fe200078e00ff */
[----:B------:R-:W-:Y:S01]  /*0520*/  SHF.R.S32.HI R28, RZ, 0x5, R27 ;  /* 0x00000005ff1c7819 */ /* 0x000fe2000001141b */
[----:B-1----:R-:W-:Y:S01]  /*0530*/  ULEA UR4, UR5, UR4, 0x18 ;  /* 0x0000000405047291 */ /* 0x002fe2000f8ec03f */
[----:B------:R-:W-:Y:S02]  /*0540*/  SHF.R.S32.HI R34, RZ, 0x1f, R24 ;  /* 0x0000001fff227819 */ /* 0x000fe40000011418 */
[----:B------:R-:W-:Y:S01]  /*0550*/  LEA.HI R27, R27, R28, RZ, 0x1 ;  /* 0x0000001c1b1b7211 */ /* 0x000fe200078f08ff */
[----:B------:R-:W-:Y:S01]  /*0560*/  ULDC UR5, c[0x0][0x268] ;  /* 0x00009a0000057ab9 */ /* 0x000fe20000000800 */
[----:B------:R-:W-:Y:S02]  /*0570*/  LOP3.LUT R32, R32, 0x7ffffc00, RZ, 0xc0, !PT ;  /* 0x7ffffc0020207812 */ /* 0x000fe400078ec0ff */
[----:B------:R-:W-:-:S02]  /*0580*/  LEA R35, R22, UR4, 0x4 ;  /* 0x0000000416237c11 */ /* 0x000fc4000f8e20ff */
[----:B------:R-:W-:Y:S02]  /*0590*/  SHF.R.S32.HI R22, RZ, 0x3, R24 ;  /* 0x00000003ff167819 */ /* 0x000fe40000011418 */
[----:B------:R-:W-:Y:S02]  /*05a0*/  LEA.HI R33, R33, R30, RZ, 0x3 ;  /* 0x0000001e21217211 */ /* 0x000fe400078f18ff */
[----:B------:R-:W-:Y:S01]  /*05b0*/  LEA.HI R34, R34, R22, RZ, 0x2 ;  /* 0x0000001622227211 */ /* 0x000fe200078f10ff */
[----:B------:R-:W-:Y:S01]  /*05c0*/  VIADD R0, R22, 0x20 ;  /* 0x0000002016007836 */ /* 0x000fe20000000000 */
[----:B------:R-:W-:Y:S01]  /*05d0*/  LOP3.LUT R37, R27, 0xfffffffe, RZ, 0xc0, !PT ;  /* 0xfffffffe1b257812 */ /* 0x000fe200078ec0ff */
[----:B------:R-:W-:Y:S01]  /*05e0*/  IMAD R27, R31, 0x2, R32 ;  /* 0x000000021f1b7824 */ /* 0x000fe200078e0220 */
[----:B------:R-:W-:Y:S02]  /*05f0*/  LOP3.LUT R33, R33, 0xfffffff8, RZ, 0xc0, !PT ;  /* 0xfffffff821217812 */ /* 0x000fe400078ec0ff */
[----:B------:R-:W-:Y:S01]  /*0600*/  LOP3.LUT R31, R34, 0xffffffc, RZ, 0xc0, !PT ;  /* 0x0ffffffc221f7812 */ /* 0x000fe200078ec0ff */
[----:B------:R-:W-:Y:S01]  /*0610*/  IMAD.IADD R28, R28, 0x1, -R37 ;  /* 0x000000011c1c7824 */ /* 0x000fe200078e0a25 */
[----:B------:R-:W-:Y:S01]  /*0620*/  SHF.R.S32.HI R34, RZ, 0x6, R29 ;  /* 0x00000006ff227819 */ /* 0x000fe2000001141d */
[----:B------:R-:W-:Y:S01]  /*0630*/  IMAD.IADD R24, R30, 0x1, -R33 ;  /* 0x000000011e187824 */ /* 0x000fe200078e0a21 */
[----:B------:R-:W-:Y:S01]  /*0640*/  LEA.HI R36, R25, R25, RZ, 0x1 ;  /* 0x0000001919247211 */ /* 0x000fe200078f08ff */
[----:B------:R-:W-:-:S02]  /*0650*/  IMAD.IADD R37, R22, 0x1, -R31 ;  /* 0x0000000116257824 */ /* 0x000fc400078e0a1f */
[C---:B------:R-:W-:Y:S02]  /*0660*/  IMAD R27, R28.reuse, 0x100, R27 ;  /* 0x000001001c1b7824 */ /* 0x040fe400078e021b */
[----:B------:R-:W-:Y:S01]  /*0670*/  IMAD.SHL.U32 R28, R28, 0x40, RZ ;  /* 0x000000401c1c7824 */ /* 0x000fe200078e00ff */
[----:B--2---:R-:W-:Y:S04]  /*0680*/  STS.128 [R35], R4 ;  /* 0x0000000423007388 */ /* 0x004fe80000000c00 */
[----:B---3--:R0:W-:Y:S04]  /*0690*/  STS.128 [R35+0x1000], R8 ;  /* 0x0010000823007388 */ /* 0x0081e80000000c00 */
[----:B----4-:R-:W-:Y:S04]  /*06a0*/  STS.128 [R35+0x2000], R12 ;  /* 0x0020000c23007388 */ /* 0x010fe80000000c00 */
[----:B-----5:R1:W-:Y:S01]  /*06b0*/  STS.128 [R35+0x3000], R16 ;  /* 0x0030001023007388 */ /* 0x0203e20000000c00 */
[----:B------:R-:W-:Y:S01]  /*06c0*/  BAR.SYNC.DEFER_BLOCKING 0x0 ;  /* 0x0000000000007b1d */ /* 0x000fe20000010000 */
[----:B0-----:R-:W-:Y:S01]  /*06d0*/  IMAD.SHL.U32 R8, R25, 0x8, RZ ;  /* 0x0000000819087824 */ /* 0x001fe200078e00ff */
[----:B------:R-:W-:-:S02]  /*06e0*/  LOP3.LUT R25, R28, 0x40, RZ, 0xc0, !PT ;  /* 0x000000401c197812 */ /* 0x000fc400078ec0ff */
[----:B-1----:R-:W-:Y:S01]  /*06f0*/  SHF.R.S32.HI R19, RZ, 0x1f, R24 ;  /* 0x0000001fff137819 */ /* 0x002fe20000011418 */
[----:B------:R-:W-:Y:S02]  /*0700*/  IMAD.SHL.U32 R17, R34, 0x8, RZ ;  /* 0x0000000822117824 */ /* 0x000fe400078e00ff */
[----:B------:R-:W-:Y:S01]  /*0710*/  IMAD.SHL.U32 R18, R36, 0x200, RZ ;  /* 0x0000020024127824 */ /* 0x000fe200078e00ff */
[----:B------:R-:W-:Y:S01]  /*0720*/  LEA.HI R19, R19, R24, RZ, 0x2 ;  /* 0x0000001813137211 */ /* 0x000fe200078f10ff */
[----:B------:R-:W-:-:S03]  /*0730*/  IMAD R16, R34, 0x8, R37 ;  /* 0x0000000822107824 */ /* 0x000fc600078e0225 */
[----:B------:R-:W-:Y:S01]  /*0740*/  LOP3.LUT R35, R18, 0x7ffffc00, RZ, 0xc0, !PT ;  /* 0x7ffffc0012237812 */ /* 0x000fe200078ec0ff */
[C---:B------:R-:W-:Y:S01]  /*0750*/  IMAD.SHL.U32 R28, R19.reuse, 0x10, RZ ;  /* 0x00000010131c7824 */ /* 0x040fe200078e00ff */
[----:B------:R-:W-:Y:S01]  /*0760*/  LOP3.LUT R19, R19, 0x7fffffc, RZ, 0xc0, !PT ;  /* 0x07fffffc13137812 */ /* 0x000fe200078ec0ff */
[----:B------:R-:W0:Y:S01]  /*0770*/  LDS R15, [R26+UR4+0x1c00] ;  /* 0x001c00041a0f7984 */ /* 0x000e220008000800 */
[----:B------:R-:W-:Y:S01]  /*0780*/  LOP3.LUT R18, R25, 0x8, R8, 0xf8, !PT ;  /* 0x0000000819127812 */ /* 0x000fe200078ef808 */
[----:B------:R-:W-:Y:S01]  /*0790*/  IMAD.U32 R16, R16, 0x10, R35 ;  /* 0x0000001010107824 */ /* 0x000fe200078e0023 */
[----:B------:R-:W-:Y:S01]  /*07a0*/  LOP3.LUT R28, R28, 0x40, RZ, 0xc0, !PT ;  /* 0x000000401c1c7812 */ /* 0x000fe200078ec0ff */
[----:B------:R-:W1:Y:S01]  /*07b0*/  LDS R33, [R26+UR4] ;  /* 0x000000041a217984 */ /* 0x000e620008000800 */
[----:B------:R-:W-:Y:S01]  /*07c0*/  IMAD.IADD R24, R24, 0x1, -R19 ;  /* 0x0000000118187824 */ /* 0x000fe200078e0a13 */
[----:B------:R-:W-:Y:S02]  /*07d0*/  SHF.R.U32.HI R25, RZ, 0x3, R25 ;  /* 0x00000003ff197819 */ /* 0x000fe40000011619 */
[----:B------:R-:W2:Y:S01]  /*07e0*/  LDS R32, [R26+UR4+0x400] ;  /* 0x000400041a207984 */ /* 0x000ea20008000800 */
[----:B------:R-:W-:Y:S01]  /*07f0*/  LOP3.LUT R17, R28, 0x8, R17, 0xf8, !PT ;  /* 0x000000081c117812 */ /* 0x000fe200078ef811 */
[----:B------:R-:W-:Y:S01]  /*0800*/  IMAD R27, R24, 0x10, R27 ;  /* 0x00000010181b7824 */ /* 0x000fe200078e021b */
[----:B------:R-:W-:Y:S01]  /*0810*/  SHF.R.U32.HI R28, RZ, 0x3, R28 ;  /* 0x00000003ff1c7819 */ /* 0x000fe2000001161c */
[----:B------:R-:W3:Y:S01]  /*0820*/  LDS R29, [R26+UR4+0x800] ;  /* 0x000800041a1d7984 */ /* 0x000ee20008000800 */
[----:B------:R-:W-:-:S02]  /*0830*/  LOP3.LUT R25, R18, R25, RZ, 0x3c, !PT ;  /* 0x0000001912197212 */ /* 0x000fc400078e3cff */
[----:B------:R-:W-:Y:S01]  /*0840*/  LOP3.LUT R28, R17, R28, RZ, 0x3c, !PT ;  /* 0x0000001c111c7212 */ /* 0x000fe200078e3cff */
[----:B------:R-:W4:Y:S02]  /*0850*/  LDS R31, [R26+UR4+0xc00] ;  /* 0x000c00041a1f7984 */ /* 0x000f240008000800 */
[----:B------:R-:W-:Y:S02]  /*0860*/  IMAD.IADD R16, R16, 0x1, R25 ;  /* 0x0000000110107824 */ /* 0x000fe400078e0219 */
[----:B------:R-:W5:Y:S04]  /*0870*/  LDS R10, [R26+UR4+0x1000] ;  /* 0x001000041a0a7984 */ /* 0x000f680008000800 */
[----:B------:R-:W5:Y:S04]  /*0880*/  LDS R30, [R26+UR4+0x1400] ;  /* 0x001400041a1e7984 */ /* 0x000f680008000800 */
[----:B------:R-:W5:Y:S04]  /*0890*/  LDS R11, [R26+UR4+0x1800] ;  /* 0x001800041a0b7984 */ /* 0x000f680008000800 */
[----:B------:R-:W5:Y:S04]  /*08a0*/  LDS R4, [R26+UR4+0x2000] ;  /* 0x002000041a047984 */ /* 0x000f680008000800 */
[----:B------:R-:W5:Y:S04]  /*08b0*/  LDS R5, [R26+UR4+0x2400] ;  /* 0x002400041a057984 */ /* 0x000f680008000800 */
[----:B------:R-:W5:Y:S01]  /*08c0*/  LDS R6, [R26+UR4+0x2800] ;  /* 0x002800041a067984 */ /* 0x000f620008000800 */
[----:B0-----:R-:W-:Y:S01]  /*08d0*/  FMUL.FTZ R24, R15, UR5 ;  /* 0x000000050f187c20 */ /* 0x001fe20008410000 */
[----:B------:R-:W-:-:S02]  /*08e0*/  IMAD.IADD R15, R28, 0x1, R27 ;  /* 0x000000011c0f7824 */ /* 0x000fc400078e021b */
[----:B------:R-:W0:Y:S01]  /*08f0*/  LDS R7, [R26+UR4+0x2c00] ;  /* 0x002c00041a077984 */ /* 0x000e220008000800 */
[----:B-1----:R-:W-:Y:S02]  /*0900*/  FMUL.FTZ R17, R33, UR5 ;  /* 0x0000000521117c20 */ /* 0x002fe40008410000 */
[----:B------:R-:W-:Y:S01]  /*0910*/  LEA R27, R15, UR4, 0x1 ;  /* 0x000000040f1b7c11 */ /* 0x000fe2000f8e08ff */
[----:B------:R-:W1:Y:S01]  /*0920*/  LDS R9, [R26+UR4+0x3000] ;  /* 0x003000041a097984 */ /* 0x000e620008000800 */
[----:B--2---:R-:W-:-:S03]  /*0930*/  FMUL.FTZ R32, R32, UR5 ;  /* 0x0000000520207c20 */ /* 0x004fc60008410000 */
[----:B------:R-:W2:Y:S01]  /*0940*/  LDS R12, [R26+UR4+0x3400] ;  /* 0x003400041a0c7984 */ /* 0x000ea20008000800 */
[----:B---3--:R-:W-:Y:S01]  /*0950*/  FMUL.FTZ R18, R29, UR5 ;  /* 0x000000051d127c20 */ /* 0x008fe20008410000 */
[----:B------:R-:W-:Y:S02]  /*0960*/  F2FP.F16.F32.PACK_AB R17, R32, R17 ;  /* 0x000000112011723e */ /* 0x000fe400000000ff */
[----:B------:R-:W3:Y:S01]  /*0970*/  LDS R13, [R26+UR4+0x3800] ;  /* 0x003800041a0d7984 */ /* 0x000ee20008000800 */
[----:B----4-:R-:W-:-:S03]  /*0980*/  FMUL.FTZ R31, R31, UR5 ;  /* 0x000000051f1f7c20 */ /* 0x010fc60008410000 */
[----:B------:R4:W4:Y:S01]  /*0990*/  LDS R14, [R26+UR4+0x3c00] ;  /* 0x003c00041a0e7984 */ /* 0x0009220008000800 */
[----:B-----5:R-:W-:Y:S01]  /*09a0*/  FMUL.FTZ R10, R10, UR5 ;  /* 0x000000050a0a7c20 */ /* 0x020fe20008410000 */
[----:B------:R-:W-:Y:S01]  /*09b0*/  F2FP.F16.F32.PACK_AB R18, R31, R18 ;  /* 0x000000121f12723e */ /* 0x000fe200000000ff */
[----:B------:R-:W-:Y:S01]  /*09c0*/  FMUL.FTZ R19, R30, UR5 ;  /* 0x000000051e137c20 */ /* 0x000fe20008410000 */
[----:B------:R-:W-:Y:S01]  /*09d0*/  STS [R27+0x4000], R17 ;  /* 0x004000111b007388 */ /* 0x000fe20000000800 */
[----:B------:R-:W-:-:S03]  /*09e0*/  FMUL.FTZ R11, R11, UR5 ;  /* 0x000000050b0b7c20 */ /* 0x000fc60008410000 */
[----:B------:R-:W-:Y:S01]  /*09f0*/  F2FP.F16.F32.PACK_AB R19, R19, R10 ;  /* 0x0000000a1313723e */ /* 0x000fe200000000ff */
[----:B------:R5:W-:Y:S01]  /*0a00*/  STS [R27+0x4100], R18 ;  /* 0x004100121b007388 */ /* 0x000be20000000800 */
[----:B------:R-:W-:Y:S01]  /*0a10*/  FMUL.FTZ R4, R4, UR5 ;  /* 0x0000000504047c20 */ /* 0x000fe20008410000 */
[----:B------:R-:W-:Y:S02]  /*0a20*/  F2FP.F16.F32.PACK_AB R24, R24, R11 ;  /* 0x0000000b1818723e */ /* 0x000fe400000000ff */
[----:B------:R-:W-:Y:S01]  /*0a30*/  STS [R27+0x4400], R19 ;  /* 0x004400131b007388 */ /* 0x000fe20000000800 */
[----:B------:R-:W5:Y:S01]  /*0a40*/  LDC.64 R10, c[0x0][0x258] ;  /* 0x00009600ff0a7b82 */ /* 0x000f620000000a00 */
[----:B------:R-:W-:Y:S02]  /*0a50*/  FMUL.FTZ R5, R5, UR5 ;  /* 0x0000000505057c20 */ /* 0x000fe40008410000 */
[----:B------:R-:W-:Y:S01]  /*0a60*/  STS [R27+0x4500], R24 ;  /* 0x004500181b007388 */ /* 0x000fe20000000800 */
[----:B------:R-:W-:-:S02]  /*0a70*/  FMUL.FTZ R6, R6, UR5 ;  /* 0x0000000506067c20 */ /* 0x000fc40008410000 */
[----:B------:R-:W-:Y:S02]  /*0a80*/  F2FP.F16.F32.PACK_AB R15, R5, R4 ;  /* 0x00000004050f723e */ /* 0x000fe400000000ff */
[----:B------:R-:W-:Y:S01]  /*0a90*/  LEA R4, R16, UR4, 0x1 ;  /* 0x0000000410047c11 */ /* 0x000fe2000f8e08ff */
[----:B0-----:R-:W-:Y:S01]  /*0aa0*/  FMUL.FTZ R7, R7, UR5 ;  /* 0x0000000507077c20 */ /* 0x001fe20008410000 */
[----:B------:R-:W-:Y:S01]  /*0ab0*/  UIADD3 UR4, UR4, 0x4000, URZ ;  /* 0x0000400004047890 */ /* 0x000fe2000fffe03f */
[----:B------:R0:W-:Y:S01]  /*0ac0*/  STS [R27+0x5000], R15 ;  /* 0x0050000f1b007388 */ /* 0x0001e20000000800 */
[----:B-1----:R-:W-:Y:S02]  /*0ad0*/  FMUL.FTZ R9, R9, UR5 ;  /* 0x0000000509097c20 */ /* 0x002fe40008410000 */
[----:B------:R-:W-:Y:S01]  /*0ae0*/  F2FP.F16.F32.PACK_AB R25, R7, R6 ;  /* 0x000000060719723e */ /* 0x000fe200000000ff */
[----:B--2---:R-:W-:-:S04]  /*0af0*/  FMUL.FTZ R12, R12, UR5 ;  /* 0x000000050c0c7c20 */ /* 0x004fc80008410000 */
[----:B------:R1:W-:Y:S01]  /*0b00*/  STS [R27+0x5100], R25 ;  /* 0x005100191b007388 */ /* 0x0003e20000000800 */
[----:B---3--:R-:W-:Y:S01]  /*0b10*/  FMUL.FTZ R13, R13, UR5 ;  /* 0x000000050d0d7c20 */ /* 0x008fe20008410000 */
[----:B----4-:R-:W-:Y:S01]  /*0b20*/  F2FP.F16.F32.PACK_AB R26, R12, R9 ;  /* 0x000000090c1a723e */ /* 0x010fe200000000ff */
[----:B-----5:R-:W-:Y:S02]  /*0b30*/  IMAD R18, R10, UR9, RZ ;  /* 0x000000090a127c24 */ /* 0x020fe4000f8e02ff */
[----:B------:R-:W-:Y:S01]  /*0b40*/  FMUL.FTZ R14, R14, UR5 ;  /* 0x000000050e0e7c20 */ /* 0x000fe20008410000 */
[----:B------:R-:W-:Y:S01]  /*0b50*/  ULDC UR5, c[0x0][0x244] ;  /* 0x0000910000057ab9 */ /* 0x000fe20000000800 */
[----:B------:R1:W-:Y:S01]  /*0b60*/  STS [R27+0x5400], R26 ;  /* 0x0054001a1b007388 */ /* 0x0003e20000000800 */
[----:B------:R-:W-:Y:S01]  /*0b70*/  SHF.R.S32.HI R9, RZ, 0x1f, R8 ;  /* 0x0000001fff097819 */ /* 0x000fe20000011408 */
[----:B0-----:R-:W-:Y:S01]  /*0b80*/  IMAD R15, R11, UR8, R18 ;  /* 0x000000080b0f7c24 */ /* 0x001fe2000f8e0212 */
[----:B------:R-:W-:-:S02]  /*0b90*/  F2FP.F16.F32.PACK_AB R14, R14, R13 ;  /* 0x0000000d0e0e723e */ /* 0x000fc400000000ff */
[----:B------:R-:W-:Y:S02]  /*0ba0*/  CS2R R12, SRZ ;  /* 0x00000000000c7805 */ /* 0x000fe4000001ff00 */
[--C-:B------:R-:W-:Y:S01]  /*0bb0*/  @P0 IMAD.MOV.U32 R12, RZ, RZ, R2.reuse ;  /* 0x000000ffff0c0224 */ /* 0x100fe200078e0002 */
[----:B------:R-:W-:Y:S01]  /*0bc0*/  @P0 SHF.R.S32.HI R13, RZ, 0x1f, R2 ;  /* 0x0000001fff0d0819 */ /* 0x000fe20000011402 */
[----:B------:R1:W-:Y:S01]  /*0bd0*/  STS [R27+0x5500], R14 ;  /* 0x0055000e1b007388 */ /* 0x0003e20000000800 */
[----:B------:R-:W-:Y:S01]  /*0be0*/  IMAD.WIDE.U32 R10, R10, UR8, R8 ;  /* 0x000000080a0a7c25 */ /* 0x000fe2000f8e0008 */
[----:B------:R-:W-:Y:S01]  /*0bf0*/  ULDC.64 UR8, c[0x0][0x260] ;  /* 0x0000980000087ab9 */ /* 0x000fe20000000a00 */
[----:B------:R-:W-:Y:S01]  /*0c00*/  BAR.SYNC.DEFER_BLOCKING 0x0 ;  /* 0x0000000000007b1d */ /* 0x000fe20000010000 */
[C---:B------:R-:W-:Y:S01]  /*0c10*/  IADD3 R12, P0, R22.reuse, R12, RZ ;  /* 0x0000000c160c7210 */ /* 0x040fe20007f1e0ff */
[----:B------:R-:W-:Y:S02]  /*0c20*/  IMAD R23, R23, UR8, RZ ;  /* 0x0000000817177c24 */ /* 0x000fe4000f8e02ff */
[----:B------:R-:W-:Y:S01]  /*0c30*/  IMAD.IADD R11, R11, 0x1, R15 ;  /* 0x000000010b0b7824 */ /* 0x000fe200078e020f */
[----:B------:R-:W-:Y:S01]  /*0c40*/  LEA.HI.X.SX32 R13, R22, R13, 0x1, P0 ;  /* 0x0000000d160d7211 */ /* 0x000fe200000f0eff */
[----:B------:R-:W-:Y:S01]  /*0c50*/  IMAD R23, R20, UR9, R23 ;  /* 0x0000000914177c24 */ /* 0x000fe2000f8e0217 */
[----:B------:R-:W-:-:S02]  /*0c60*/  ISETP.GE.AND P0, PT, R8, UR5, PT ;  /* 0x0000000508007c0c */ /* 0x000fc4000bf06270 */
[----:B------:R-:W-:Y:S01]  /*0c70*/  LEA R8, R16, UR4, 0x1 ;  /* 0x0000000410087c11 */ /* 0x000fe2000f8e08ff */
[----:B------:R-:W-:Y:S01]  /*0c80*/  IMAD.WIDE R18, R3, 0x40, R12 ;  /* 0x0000004003127825 */ /* 0x000fe200078e020c */
[-C--:B------:R-:W-:Y:S02]  /*0c90*/  ISETP.GE.OR P1, PT, R22, R21.reuse, P0 ;  /* 0x000000151600720c */ /* 0x080fe40000726670 */
[----:B------:R-:W-:Y:S01]  /*0ca0*/  ISETP.GE.OR P0, PT, R0, R21, P0 ;  /* 0x000000150000720c */ /* 0x000fe20000706670 */
[----:B------:R-:W-:-:S04]  /*0cb0*/  IMAD.WIDE.U32 R20, R20, UR8, R10 ;  /* 0x0000000814147c25 */ /* 0x000fc8000f8e000a */
[----:B------:R-:W-:Y:S01]  /*0cc0*/  IMAD.IADD R13, R21, 0x1, R23 ;  /* 0x00000001150d7824 */ /* 0x000fe200078e0217 */
[----:B------:R-:W0:Y:S05]  /*0cd0*/  LDS.128 R4, [R4+0x4400] ;  /* 0x0044000004047984 */ /* 0x000e2a0000000c00 */
[----:B-1----:R-:W-:Y:S05]  /*0ce0*/  @P1 BRA `(.L_x_30) ;  /* 0x00000000002c1947 */ /* 0x002fea0003800000 */
[----:B------:R-:W1:Y:S01]  /*0cf0*/  LDS.128 R8, [R8] ;  /* 0x0000000008087984 */ /* 0x000e620000000c00 */
[----:B------:R-:W-:Y:S01]  /*0d00*/  ULDC.64 UR4, c[0x0][0x250] ;  /* 0x0000940000047ab9 */ /* 0x000fe20000000a00 */
[----:B------:R-:W-:Y:S02]  /*0d10*/  IMAD.MOV.U32 R12, RZ, RZ, R20 ;  /* 0x000000ffff0c7224 */ /* 0x000fe400078e0014 */
[----:B------:R-:W-:Y:S02]  /*0d20*/  IMAD R15, R19, UR4, RZ ;  /* 0x00000004130f7c24 */ /* 0x000fe4000f8e02ff */
[----:B------:R-:W-:-:S04]  /*0d30*/  IMAD.WIDE.U32 R2, R18, UR4, R12 ;  /* 0x0000000412027c25 */ /* 0x000fc8000f8e000c */
[----:B------:R-:W-:Y:S01]  /*0d40*/  IMAD R15, R18, UR5, R15 ;  /* 0x00000005120f7c24 */ /* 0x000fe2000f8e020f */
[----:B------:R-:W-:Y:S02]  /*0d50*/  ULDC.64 UR4, c[0x0][0x238] ;  /* 0x00008e0000047ab9 */ /* 0x000fe40000000a00 */
[----:B------:R-:W-:Y:S01]  /*0d60*/  LEA R14, P1, R2, UR4, 0x1 ;  /* 0x00000004020e7c11 */ /* 0x000fe2000f8208ff */
[----:B------:R-:W-:-:S05]  /*0d70*/  IMAD.IADD R3, R3, 0x1, R15 ;  /* 0x0000000103037824 */ /* 0x000fca00078e020f */
[----:B------:R-:W-:-:S05]  /*0d80*/  LEA.HI.X R15, R2, UR5, R3, 0x1, P1 ;  /* 0x00000005020f7c11 */ /* 0x000fca00088f0c03 */
[----:B-1----:R1:W-:Y:S02]  /*0d90*/  STG.E.128 desc[UR6][R14.64], R8 ;  /* 0x000000080e007986 */ /* 0x0023e4000c101d06 */
.L_x_30:
[----:B------:R-:W-:Y:S05]  /*0da0*/  BSYNC B0 ;  /* 0x0000000000007941 */ /* 0x000fea0003800000 */
.L_x_29:
[----:B------:R-:W-:Y:S05]  /*0db0*/  @P0 EXIT ;  /* 0x000000000000094d */ /* 0x000fea0003800000 */
[----:B-1----:R-:W-:Y:S01]  /*0dc0*/  IADD3 R9, P0, R18, 0x20, RZ ;  /* 0x0000002012097810 */ /* 0x002fe20007f1e0ff */
[----:B------:R-:W-:Y:S01]  /*0dd0*/  ULDC.64 UR4, c[0x0][0x250] ;  /* 0x0000940000047ab9 */ /* 0x000fe20000000a00 */
[----:B------:R-:W-:Y:S02]  /*0de0*/  IMAD.MOV.U32 R2, RZ, RZ, R20 ;  /* 0x000000ffff027224 */ /* 0x000fe400078e0014 */
[----:B------:R-:W-:Y:S02]  /*0df0*/  IMAD.MOV.U32 R3, RZ, RZ, R13 ;  /* 0x000000ffff037224 */ /* 0x000fe400078e000d */
[----:B------:R-:W-:Y:S02]  /*0e00*/  IMAD.X R18, RZ, RZ, R19, P0 ;  /* 0x000000ffff127224 */ /* 0x000fe400000e0613 */
[----:B------:R-:W-:-:S04]  /*0e10*/  IMAD.WIDE.U32 R2, R9, UR4, R2 ;  /* 0x0000000409027c25 */ /* 0x000fc8000f8e0002 */
[----:B------:R-:W-:-:S04]  /*0e20*/  IMAD R18, R18, UR4, RZ ;  /* 0x0000000412127c24 */ /* 0x000fc8000f8e02ff */
[----:B------:R-:W-:Y:S01]  /*0e30*/  IMAD R9, R9, UR5, R18 ;  /* 0x0000000509097c24 */ /* 0x000fe2000f8e0212 */
[----:B------:R-:W-:Y:S02]  /*0e40*/  ULDC.64 UR4, c[0x0][0x238] ;  /* 0x00008e0000047ab9 */ /* 0x000fe40000000a00 */
[----:B------:R-:W-:Y:S01]  /*0e50*/  LEA R8, P0, R2, UR4, 0x1 ;  /* 0x0000000402087c11 */ /* 0x000fe2000f8008ff */
[----:B------:R-:W-:-:S05]  /*0e60*/  IMAD.IADD R3, R3, 0x1, R9 ;  /* 0x0000000103037824 */ /* 0x000fca00078e0209 */
[----:B------:R-:W-:-:S05]  /*0e70*/  LEA.HI.X R9, R2, UR5, R3, 0x1, P0 ;  /* 0x0000000502097c11 */ /* 0x000fca00080f0c03 */
[----:B0-----:R-:W-:Y:S01]  /*0e80*/  STG.E.128 desc[UR6][R8.64], R4 ;  /* 0x0000000408007986 */ /* 0x001fe2000c101d06 */
[----:B------:R-:W-:Y:S05]  /*0e90*/  EXIT ;  /* 0x000000000000794d */ /* 0x000fea0003800000 */
.L_x_31:
        /* <DEDUP_REMOVED lines=14> */
.L_x_110:


//--------------------- .text._ZN7cutlass13device_kernelIN5flash19enable_sm80_to_sm89INS1_16FlashAttnBwdSm80INS1_25CollectiveMainloopBwdSm80ILi2ELi2EN4cute5tupleIJNS5_1CILi64EEENS7_ILi128EEES8_EEENS_6half_tEfNS_4arch4Sm80ELb1ELb0ELb0ELb1ELb1ELb0ELb0ELb0ELi2ELi2ELi4ELi2ELb1EEENS1_24CollectiveEpilogueBwdGQAISA_fSD_Li256ELb1ELb1EEENS1_25SingleTileBwdLPTSchedulerILb1ELi128ELb1EEEEEEEEEvNT_6ParamsE --------------------------
	.section	.text._ZN7cutlass13device_kernelIN5flash19enable_sm80_to_sm89INS1_16FlashAttnBwdSm80INS1_25CollectiveMainloopBwdSm80ILi2ELi2EN4cute5tupleIJNS5_1CILi64EEENS7_ILi128EEES8_EEENS_6half_tEfNS_4arch4Sm80ELb1ELb0ELb0ELb1ELb1ELb0ELb0ELb0ELi2ELi2ELi4ELi2ELb1EEENS1_24CollectiveEpilogueBwdGQAISA_fSD_Li256ELb1ELb1EEENS1_25SingleTileBwdLPTSchedulerILb1ELi128ELb1EEEEEEEEEvNT_6ParamsE,"ax",@progbits
	.align	128
.text._ZN7cutlass13device_kernelIN5flash19enable_sm80_to_sm89INS1_16FlashAttnBwdSm80INS1_25CollectiveMainloopBwdSm80ILi2ELi2EN4cute5tupleIJNS5_1CILi64EEENS7_ILi128EEES8_EEENS_6half_tEfNS_4arch4Sm80ELb1ELb0ELb0ELb1ELb1ELb0ELb0ELb0ELi2ELi2ELi4ELi2ELb1EEENS1_24CollectiveEpilogueBwdGQAISA_fSD_Li256ELb1ELb1EEENS1_25SingleTileBwdLPTSchedulerILb1ELi128ELb1EEEEEEEEEvNT_6ParamsE:
        .type           _ZN7cutlass13device_kernelIN5flash19enable_sm80_to_sm89INS1_16FlashAttnBwdSm80INS1_25CollectiveMainloopBwdSm80ILi2ELi2EN4cute5tupleIJNS5_1CILi64EEENS7_ILi128EEES8_EEENS_6half_tEfNS_4arch4Sm80ELb1ELb0ELb0ELb1ELb1ELb0ELb0ELb0ELi2ELi2ELi4ELi2ELb1EEENS1_24CollectiveEpilogueBwdGQAISA_fSD_Li256ELb1ELb1EEENS1_25SingleTileBwdLPTSchedulerILb1ELi128ELb1EEEEEEEEEvNT_6ParamsE,@function
        .size           _ZN7cutlass13device_kernelIN5flash19enable_sm80_to_sm89INS1_16FlashAttnBwdSm80INS1_25CollectiveMainloopBwdSm80ILi2ELi2EN4cute5tupleIJNS5_1CILi64EEENS7_ILi128EEES8_EEENS_6half_tEfNS_4arch4Sm80ELb1ELb0ELb0ELb1ELb1ELb0ELb0ELb0ELi2ELi2ELi4ELi2ELb1EEENS1_24CollectiveEpilogueBwdGQAISA_fSD_Li256ELb1ELb1EEENS1_25SingleTileBwdLPTSchedulerILb1ELi128ELb1EEEEEEEEEvNT_6ParamsE,(.L_x_111 - _ZN7cutlass13device_kernelIN5flash19enable_sm80_to_sm89INS1_16FlashAttnBwdSm80INS1_25CollectiveMainloopBwdSm80ILi2ELi2EN4cute5tupleIJNS5_1CILi64EEENS7_ILi128EEES8_EEENS_6half_tEfNS_4arch4Sm80ELb1ELb0ELb0ELb1ELb1ELb0ELb0ELb0ELi2ELi2ELi4ELi2ELb1EEENS1_24CollectiveEpilogueBwdGQAISA_fSD_Li256ELb1ELb1EEENS1_25SingleTileBwdLPTSchedulerILb1ELi128ELb1EEEEEEEEEvNT_6ParamsE)
        .other          _ZN7cutlass13device_kernelIN5flash19enable_sm80_to_sm89INS1_16FlashAttnBwdSm80INS1_25CollectiveMainloopBwdSm80ILi2ELi2EN4cute5tupleIJNS5_1CILi64EEENS7_ILi128EEES8_EEENS_6half_tEfNS_4arch4Sm80ELb1ELb0ELb0ELb1ELb1ELb0ELb0ELb0ELi2ELi2ELi4ELi2ELb1EEENS1_24CollectiveEpilogueBwdGQAISA_fSD_Li256ELb1ELb1EEENS1_25SingleTileBwdLPTSchedulerILb1ELi128ELb1EEEEEEEEEvNT_6ParamsE,@"STO_CUDA_ENTRY STV_DEFAULT"
_ZN7cutlass13device_kernelIN5flash19enable_sm80_to_sm89INS1_16FlashAttnBwdSm80INS1_25CollectiveMainloopBwdSm80ILi2ELi2EN4cute5tupleIJNS5_1CILi64EEENS7_ILi128EEES8_EEENS_6half_tEfNS_4arch4Sm80ELb1ELb0ELb0ELb1ELb1ELb0ELb0ELb0ELi2ELi2ELi4ELi2ELb1EEENS1_24CollectiveEpilogueBwdGQAISA_fSD_Li256ELb1ELb1EEENS1_25SingleTileBwdLPTSchedulerILb1ELi128ELb1EEEEEEEEEvNT_6ParamsE:
[----:B------:R-:W-:Y:S01]  /*0000*/  LDC R1, c[0x0][0x28] ;  /* 0x00000a00ff017b82 */ /* 0x000fe20000000800 */
[----:B------:R-:W-:Y:S05]  /*0010*/  EXIT ;  /* 0x000000000000794d */ /* 0x000fea0003800000 */
.L_x_32:
        /* <DEDUP_REMOVED lines=14> */
.L_x_111:


//--------------------- .text._ZN7cutlass13device_kernelIN5flash22FlashAttnBwdPreprocessIN4cute5tupleIJNS3_1CILi64EEES6_EEENS_6half_tEfNS_4arch4Sm80ELb1ELb1EEEEEvNT_6ParamsE --------------------------
	.section	.text._ZN7cutlass13device_kernelIN5flash22FlashAttnBwdPreprocessIN4cute5tupleIJNS3_1CILi64EEES6_EEENS_6half_tEfNS_4arch4Sm80ELb1ELb1EEEEEvNT_6ParamsE,"ax",@progbits
	.align	128
.text._ZN7cutlass13device_kernelIN5flash22FlashAttnBwdPreprocessIN4cute5tupleIJNS3_1CILi64EEES6_EEENS_6half_tEfNS_4arch4Sm80ELb1ELb1EEEEEvNT_6ParamsE:
        .type           _ZN7cutlass13device_kernelIN5flash22FlashAttnBwdPreprocessIN4cute5tupleIJNS3_1CILi64EEES6_EEENS_6half_tEfNS_4arch4Sm80ELb1ELb1EEEEEvNT_6ParamsE,@function
        .size           _ZN7cutlass13device_kernelIN5flash22FlashAttnBwdPreprocessIN4cute5tupleIJNS3_1CILi64EEES6_EEENS_6half_tEfNS_4arch4Sm80ELb1ELb1EEEEEvNT_6ParamsE,(.L_x_112 - _ZN7cutlass13device_kernelIN5flash22FlashAttnBwdPreprocessIN4cute5tupleIJNS3_1CILi64EEES6_EEENS_6half_tEfNS_4arch4Sm80ELb1ELb1EEEEEvNT_6ParamsE)
        .other          _ZN7cutlass13device_kernelIN5flash22FlashAttnBwdPreprocessIN4cute5tupleIJNS3_1CILi64EEES6_EEENS_6half_tEfNS_4arch4Sm80ELb1ELb1EEEEEvNT_6ParamsE,@"STO_CUDA_ENTRY STV_DEFAULT"
_ZN7cutlass13device_kernelIN5flash22FlashAttnBwdPreprocessIN4cute5tupleIJNS3_1CILi64EEES6_EEENS_6half_tEfNS_4arch4Sm80ELb1ELb1EEEEEvNT_6ParamsE:
[----:B------:R-:W-:Y:S08]  /*0000*/  LDC R1, c[0x0][0x28] ;  /* 0x00000a00ff017b82 */ /* 0x000ff00000000800 */
[----:B------:R-:W0:Y:S01]  /*0010*/  LDC.64 R2, c[0x0][0x2f8] ;  /* 0x0000be00ff027b82 */ /* 0x000e220000000a00 */
[----:B------:R-:W1:Y:S01]  /*0020*/  S2R R0, SR_CTAID.Z ;  /* 0x0000000000007919 */ /* 0x000e620000002700 */
[----:B------:R-:W-:-:S06]  /*0030*/  ULDC.64 UR4, c[0x0][0x208] ;  /* 0x0000820000047ab9 */ /* 0x000fcc0000000a00 */
[----:B------:R-:W2:Y:S08]  /*0040*/  LDC.64 R4, c[0x0][0x2f0] ;  /* 0x0000bc00ff047b82 */ /* 0x000eb00000000a00 */
[----:B------:R-:W1:Y:S01]  /*0050*/  LDC.64 R6, c[0x0][0x2f0] ;  /* 0x0000bc00ff067b82 */ /* 0x000e620000000a00 */
[----:B0-----:R-:W-:-:S04]  /*0060*/  ISETP.NE.U32.AND P1, PT, R2, RZ, PT ;  /* 0x000000ff0200720c */ /* 0x001fc80003f25070 */
[----:B------:R-:W-:Y:S02]  /*0070*/  ISETP.NE.AND.EX P1, PT, R3, RZ, PT, P1 ;  /* 0x000000ff0300720c */ /* 0x000fe40003f25310 */
[----:B--2---:R-:W-:-:S04]  /*0080*/  ISETP.NE.U32.AND P0, PT, R4, RZ, PT ;  /* 0x000000ff0400720c */ /* 0x004fc80003f05070 */
[----:B------:R-:W-:Y:S01]  /*0090*/  ISETP.NE.AND.EX P0, PT, R5, RZ, PT, P0 ;  /* 0x000000ff0500720c */ /* 0x000fe20003f05300 */
[----:B------:R-:W-:Y:S01]  /*00a0*/  ULDC UR6, c[0x0][0x218] ;  /* 0x0000860000067ab9 */ /* 0x000fe20000000800 */
[----:B------:R-:W-:Y:S01]  /*00b0*/  ISETP.NE.U32.AND P2, PT, R4, RZ, PT ;  /* 0x000000ff0400720c */ /* 0x000fe20003f45070 */
[----:B-1----:R-:W-:-:S04]  /*00c0*/  IMAD.WIDE R6, R0, 0x4, R6 ;  /* 0x0000000400067825 */ /* 0x002fc800078e0206 */
[----:B------:R-:W0:Y:S01]  /*00d0*/  @P1 LDC.64 R8, c[0x0][0x2f8] ;  /* 0x0000be00ff081b82 */ /* 0x000e220000000a00 */
[----:B------:R-:W-:-:S05]  /*00e0*/  MOV R4, UR6 ;  /* 0x0000000600047c02 */ /* 0x000fca0008000f00 */
[----:B------:R1:W5:Y:S01]  /*00f0*/  @P0 LDG.E R27, desc[UR4][R6.64] ;  /* 0x00000004061b0981 */ /* 0x000362000c1e1900 */
[----:B------:R-:W-:Y:S01]  /*0100*/  ISETP.NE.AND.EX P2, PT, R5, RZ, PT, P2 ;  /* 0x000000ff0500720c */ /* 0x000fe20003f45320 */
[----:B------:R-:W2:Y:S01]  /*0110*/  S2R R3, SR_CTAID.X ;  /* 0x0000000000037919 */ /* 0x000ea20000002500 */
[----:B------:R-:W3:Y:S01]  /*0120*/  S2R R2, SR_TID.X ;  /* 0x0000000000027919 */ /* 0x000ee20000002100 */
[----:B0-----:R-:W-:-:S05]  /*0130*/  @P1 IMAD.WIDE R8, R0, 0x4, R8 ;  /* 0x0000000400081825 */ /* 0x001fca00078e0208 */
[----:B------:R1:W5:Y:S01]  /*0140*/  @P1 LDG.E R4, desc[UR4][R8.64] ;  /* 0x0000000408041981 */ /* 0x000362000c1e1900 */
[----:B--2---:R-:W-:Y:S01]  /*0150*/  SHF.L.U32 R5, R3, 0x6, RZ ;  /* 0x0000000603057819 */ /* 0x004fe200000006ff */
[----:B---3--:R-:W-:Y:S06]  /*0160*/  @P1 BRA `(.L_x_33) ;  /* 0x0000000000101947 */ /* 0x008fec0003800000 */
[----:B------:R-:W-:Y:S05]  /*0170*/  @!P0 BRA `(.L_x_33) ;  /* 0x00000000000c8947 */ /* 0x000fea0003800000 */
[----:B-1----:R-:W2:Y:S04]  /*0180*/  LDG.E R9, desc[UR4][R6.64] ;  /* 0x0000000406097981 */ /* 0x002ea8000c1e1900 */
[----:B-----5:R-:W2:Y:S02]  /*0190*/  LDG.E R4, desc[UR4][R6.64+0x4] ;  /* 0x0000040406047981 */ /* 0x020ea4000c1e1900 */
[----:B--2---:R-:W-:-:S07]  /*01a0*/  IADD3 R4, -R9, R4, RZ ;  /* 0x0000000409047210 */ /* 0x004fce0007ffe1ff */
.L_x_33:
[----:B-----5:R-:W-:-:S13]  /*01b0*/  ISETP.LE.AND P1, PT, R4, R5, PT ;  /* 0x000000050400720c */ /* 0x020fda0003f23270 */
[----:B------:R-:W-:Y:S05]  /*01c0*/  @P2 EXIT P1 ;  /* 0x000000000000294d */ /* 0x000fea0000800000 */
[----:B------:R-:W0:Y:S01]  /*01d0*/  S2UR UR6, SR_CTAID.Y ;  /* 0x00000000000679c3 */ /* 0x000e220000002600 */
[----:B-1----:R-:W-:Y:S01]  /*01e0*/  SHF.R.S32.HI R7, RZ, 0x1f, R2 ;  /* 0x0000001fff077819 */ /* 0x002fe20000011402 */
[----:B------:R-:W-:Y:S01]  /*01f0*/  BSSY B0, `(.L_x_34) ;  /* 0x0000026000007945 */ /* 0x000fe20003800000 */
[C---:B------:R-:W-:Y:S02]  /*0200*/  ISETP.GT.AND P1, PT, R2.reuse, 0x3f, PT ;  /* 0x0000003f0200780c */ /* 0x040fe40003f24270 */
[----:B------:R-:W-:Y:S02]  /*0210*/  CS2R R12, SRZ ;  /* 0x00000000000c7805 */ /* 0x000fe4000001ff00 */
[----:B------:R-:W-:Y:S02]  /*0220*/  IADD3 R15, -R5, R4, RZ ;  /* 0x00000004050f7210 */ /* 0x000fe40007ffe1ff */
[----:B------:R-:W-:Y:S01]  /*0230*/  LEA.HI R7, R7, R2, RZ, 0x3 ;  /* 0x0000000207077211 */ /* 0x000fe200078f18ff */
[----:B------:R-:W1:Y:S01]  /*0240*/  LDC.64 R16, c[0x0][0x230] ;  /* 0x00008c00ff107b82 */ /* 0x000e620000000a00 */
[----:B------:R-:W-:-:S02]  /*0250*/  ISETP.GE.OR P4, PT, R2, R15, P1 ;  /* 0x0000000f0200720c */ /* 0x000fc40000f86670 */
[----:B------:R-:W-:Y:S02]  /*0260*/  SHF.R.S32.HI R6, RZ, 0x3, R7 ;  /* 0x00000003ff067819 */ /* 0x000fe40000011407 */
[----:B------:R-:W-:Y:S02]  /*0270*/  LOP3.LUT R7, R7, 0xfffffff8, RZ, 0xc0, !PT ;  /* 0xfffffff807077812 */ /* 0x000fe400078ec0ff */
[----:B------:R-:W-:Y:S02]  /*0280*/  SHF.R.S32.HI R25, RZ, 0x1f, R0 ;  /* 0x0000001fff197819 */ /* 0x000fe40000011400 */
[----:B------:R-:W-:Y:S01]  /*0290*/  @P0 SHF.R.S32.HI R13, RZ, 0x1f, R27 ;  /* 0x0000001fff0d0819 */ /* 0x000fe2000001141b */
[----:B------:R-:W-:Y:S01]  /*02a0*/  IMAD.IADD R28, R2, 0x1, -R7 ;  /* 0x00000001021c7824 */ /* 0x000fe200078e0a07 */
[----:B------:R-:W-:Y:S02]  /*02b0*/  @P0 MOV R12, R27 ;  /* 0x0000001b000c0202 */ /* 0x000fe40000000f00 */
[----:B------:R-:W-:-:S02]  /*02c0*/  ISETP.GE.AND P3, PT, R6, R15, PT ;  /* 0x0000000f0600720c */ /* 0x000fc40003f66270 */
[----:B------:R-:W-:Y:S01]  /*02d0*/  SEL R7, R0, RZ, !P2 ;  /* 0x000000ff00077207 */ /* 0x000fe20005000000 */
[----:B0-----:R-:W-:Y:S01]  /*02e0*/  USHF.R.S32.HI UR7, URZ, 0x1f, UR6 ;  /* 0x0000001f3f077899 */ /* 0x001fe20008011406 */
[----:B------:R-:W-:Y:S02]  /*02f0*/  MOV R24, 0x7f800000 ;  /* 0x7f80000000187802 */ /* 0x000fe40000000f00 */
[----:B------:R-:W-:Y:S02]  /*0300*/  SHF.L.U32 R10, R28, 0x3, RZ ;  /* 0x000000031c0a7819 */ /* 0x000fe400000006ff */
[----:B------:R-:W-:Y:S01]  /*0310*/  SEL R25, R25, RZ, !P2 ;  /* 0x000000ff19197207 */ /* 0x000fe20005000000 */
[----:B------:R-:W-:Y:S06]  /*0320*/  @P4 BRA `(.L_x_35) ;  /* 0x0000000000484947 */ /* 0x000fec0003800000 */
[----:B------:R-:W0:Y:S01]  /*0330*/  LDC.64 R18, c[0x0][0x290] ;  /* 0x0000a400ff127b82 */ /* 0x000e220000000a00 */
[----:B------:R-:W-:Y:S01]  /*0340*/  SHF.R.S32.HI R9, RZ, 0x1f, R5 ;  /* 0x0000001fff097819 */ /* 0x000fe20000011405 */
[----:B------:R-:W-:Y:S01]  /*0350*/  ULDC.64 UR8, c[0x0][0x298] ;  /* 0x0000a60000087ab9 */ /* 0x000fe20000000a00 */
[--C-:B------:R-:W-:Y:S02]  /*0360*/  SHF.R.S32.HI R14, RZ, 0x1f, R2.reuse ;  /* 0x0000001fff0e7819 */ /* 0x100fe40000011402 */
[----:B------:R-:W-:-:S04]  /*0370*/  IADD3 R8, P2, P4, R12, R5, R2 ;  /* 0x000000050c087210 */ /* 0x000fc80007c5e002 */
[----:B------:R-:W-:Y:S01]  /*0380*/  IADD3.X R9, R13, R9, R14, P2, P4 ;  /* 0x000000090d097210 */ /* 0x000fe200017e840e */
[C---:B0-----:R-:W-:Y:S02]  /*0390*/  IMAD R14, R18.reuse, UR7, RZ ;  /* 0x00000007120e7c24 */ /* 0x041fe4000f8e02ff */
[----:B------:R-:W-:-:S04]  /*03a0*/  IMAD.WIDE.U32 R8, R18, UR6, R8 ;  /* 0x0000000612087c25 */ /* 0x000fc8000f8e0008 */
[----:B------:R-:W-:Y:S02]  /*03b0*/  IMAD R19, R19, UR6, R14 ;  /* 0x0000000613137c24 */ /* 0x000fe4000f8e020e */
[----:B------:R-:W-:-:S03]  /*03c0*/  IMAD R14, R25, UR8, RZ ;  /* 0x00000008190e7c24 */ /* 0x000fc6000f8e02ff */
[----:B------:R-:W-:Y:S01]  /*03d0*/  IADD3 R9, R9, R19, RZ ;  /* 0x0000001309097210 */ /* 0x000fe20007ffe0ff */
[C---:B------:R-:W-:Y:S02]  /*03e0*/  IMAD R19, R7.reuse, UR9, R14 ;  /* 0x0000000907137c24 */ /* 0x040fe4000f8e020e */
[----:B------:R-:W-:Y:S01]  /*03f0*/  IMAD.WIDE.U32 R8, R7, UR8, R8 ;  /* 0x0000000807087c25 */ /* 0x000fe2000f8e0008 */
[----:B------:R-:W-:-:S04]  /*0400*/  ULDC.64 UR8, c[0x0][0x288] ;  /* 0x0000a20000087ab9 */ /* 0x000fc80000000a00 */
[----:B------:R-:W-:Y:S02]  /*0410*/  IADD3 R9, R9, R19, RZ ;  /* 0x0000001309097210 */ /* 0x000fe40007ffe0ff */
[----:B------:R-:W-:-:S04]  /*0420*/  LEA R18, P2, R8, UR8, 0x2 ;  /* 0x0000000808127c11 */ /* 0x000fc8000f8410ff */
[----:B------:R-:W-:-:S05]  /*0430*/  LEA.HI.X R19, R8, UR9, R9, 0x2, P2 ;  /* 0x0000000908137c11 */ /* 0x000fca00090f1409 */
[----:B------:R0:W5:Y:S04]  /*0440*/  LDG.E R24, desc[UR4][R18.64] ;  /* 0x0000000412187981 */ /* 0x000168000c1e1900 */
.L_x_35:
[----:B------:R-:W-:Y:S05]  /*0450*/  BSYNC B0 ;  /* 0x0000000000007941 */ /* 0x000fea0003800000 */
.L_x_34:
[----:B------:R-:W-:Y:S01]  /*0460*/  ULDC UR8, c[0x0][0x21c] ;  /* 0x0000870000087ab9 */ /* 0x000fe20000000800 */
[----:B------:R-:W2:Y:S01]  /*0470*/  LDC.64 R20, c[0x0][0x250] ;  /* 0x00009400ff147b82 */ /* 0x000ea20000000a00 */
[----:B------:R-:W-:Y:S01]  /*0480*/  ISETP.LT.AND P4, PT, R10, UR8, !P3 ;  /* 0x000000080a007c0c */ /* 0x000fe2000df81270 */
[----:B-1----:R-:W-:Y:S01]  /*0490*/  IMAD R8, R16, UR7, RZ ;  /* 0x0000000710087c24 */ /* 0x002fe2000f8e02ff */
[----:B------:R-:W-:Y:S01]  /*04a0*/  SHF.R.S32.HI R11, RZ, 0x1f, R10 ;  /* 0x0000001fff0b7819 */ /* 0x000fe2000001140a */
[C---:B------:R-:W-:Y:S01]  /*04b0*/  VIADD R14, R6.reuse, 0x20 ;  /* 0x00000020060e7836 */ /* 0x040fe20000000000 */
[----:B------:R-:W-:Y:S01]  /*04c0*/  SHF.R.S32.HI R26, RZ, 0x1f, R6 ;  /* 0x0000001fff1a7819 */ /* 0x000fe20000011406 */
[----:B0-----:R-:W-:Y:S01]  /*04d0*/  IMAD R19, R17, UR6, R8 ;  /* 0x0000000611137c24 */ /* 0x001fe2000f8e0208 */
[----:B------:R-:W-:Y:S01]  /*04e0*/  IADD3 R18, P5, R6, R12, RZ ;  /* 0x0000000c06127210 */ /* 0x000fe20007fbe0ff */
[----:B------:R-:W-:Y:S01]  /*04f0*/  IMAD.WIDE.U32 R16, R16, UR6, R10 ;  /* 0x0000000610107c25 */ /* 0x000fe2000f8e000a */
[----:B------:R-:W-:-:S04]  /*0500*/  ISETP.GE.AND P2, PT, R14, R15, PT ;  /* 0x0000000f0e00720c */ /* 0x000fc80003f46270 */
[----:B------:R-:W-:Y:S01]  /*0510*/  IADD3 R17, R17, R19, RZ ;  /* 0x0000001311117210 */ /* 0x000fe20007ffe0ff */
[----:B------:R-:W0:Y:S01]  /*0520*/  @P4 LDC.64 R8, c[0x0][0x228] ;  /* 0x00008a00ff084b82 */ /* 0x000e220000000a00 */
[----:B------:R-:W-:Y:S02]  /*0530*/  IADD3.X R19, R26, R13, RZ, P5, !PT ;  /* 0x0000000d1a137210 */ /* 0x000fe40002ffe4ff */
[----:B------:R-:W-:Y:S01]  /*0540*/  ISETP.LT.AND P5, PT, R10, UR8, !P2 ;  /* 0x000000080a007c0c */ /* 0x000fe2000d7a1270 */
[----:B------:R-:W-:Y:S02]  /*0550*/  ULDC.64 UR8, c[0x0][0x238] ;  /* 0x00008e0000087ab9 */ /* 0x000fe40000000a00 */
[----:B------:R-:W-:Y:S02]  /*0560*/  IMAD R12, R25, UR8, RZ ;  /* 0x00000008190c7c24 */ /* 0x000fe4000f8e02ff */
[----:B------:R-:W1:Y:S01]  /*0570*/  @P4 LDC.64 R32, c[0x0][0x210] ;  /* 0x00008400ff204b82 */ /* 0x000e620000000a00 */
[----:B------:R-:W-:-:S04]  /*0580*/  IMAD.WIDE.U32 R16, R7, UR8, R16 ;  /* 0x0000000807107c25 */ /* 0x000fc8000f8e0010 */
[C---:B--2---:R-:W-:Y:S02]  /*0590*/  IMAD R22, R20.reuse, UR7, RZ ;  /* 0x0000000714167c24 */ /* 0x044fe4000f8e02ff */
[----:B------:R-:W-:Y:S01]  /*05a0*/  IMAD R13, R7, UR9, R12 ;  /* 0x00000009070d7c24 */ /* 0x000fe2000f8e020c */
[----:B------:R-:W2:Y:S01]  /*05b0*/  @P4 LDC.64 R14, c[0x0][0x248] ;  /* 0x00009200ff0e4b82 */ /* 0x000ea20000000a00 */
[----:B------:R-:W-:Y:S01]  /*05c0*/  IMAD.WIDE R18, R3, 0x40, R18 ;  /* 0x0000004003127825 */ /* 0x000fe200078e0212 */
[----:B------:R-:W-:Y:S01]  /*05d0*/  ULDC.64 UR8, c[0x0][0x258] ;  /* 0x0000960000087ab9 */ /* 0x000fe20000000a00 */
[----:B------:R-:W-:Y:S02]  /*05e0*/  @P5 MOV R36, R16 ;  /* 0x0000001000245202 */ /* 0x000fe40000000f00 */
[----:B------:R-:W-:Y:S01]  /*05f0*/  IMAD R23, R21, UR6, R22 ;  /* 0x0000000615177c24 */ /* 0x000fe2000f8e0216 */
[----:B------:R-:W-:Y:S01]  /*0600*/  IADD3 R17, R17, R13, RZ ;  /* 0x0000000d11117210 */ /* 0x000fe20007ffe0ff */
[----:B------:R-:W-:Y:S01]  /*0610*/  IMAD.WIDE.U32 R20, R20, UR6, R10 ;  /* 0x0000000614147c25 */ /* 0x000fe2000f8e000a */
[----:B------:R-:W3:Y:S03]  /*0620*/  @P4 LDC.64 R30, c[0x0][0x240] ;  /* 0x00009000ff1e4b82 */ /* 0x000ee60000000a00 */
[-C--:B0-----:R-:W-:Y:S01]  /*0630*/  @P4 IMAD R12, R19, R8.reuse, RZ ;  /* 0x00000008130c4224 */ /* 0x081fe200078e02ff */
[----:B------:R-:W-:Y:S01]  /*0640*/  IADD3 R21, R21, R23, RZ ;  /* 0x0000001715157210 */ /* 0x000fe20007ffe0ff */
[----:B------:R-:W-:-:S04]  /*0650*/  @P4 IMAD.WIDE.U32 R10, R18, R8, R16 ;  /* 0x00000008120a4225 */ /* 0x000fc800078e0010 */
[----:B------:R-:W-:Y:S01]  /*0660*/  @P4 IMAD R13, R18, R9, R12 ;  /* 0x00000009120d4224 */ /* 0x000fe200078e020c */
[----:B-1----:R-:W-:Y:S01]  /*0670*/  @P4 LEA R32, P6, R10, R32, 0x1 ;  /* 0x000000200a204211 */ /* 0x002fe200078c08ff */
[----:B------:R-:W-:Y:S01]  /*0680*/  IMAD R12, R25, UR8, RZ ;  /* 0x00000008190c7c24 */ /* 0x000fe2000f8e02ff */
[----:B------:R-:W0:Y:S01]  /*0690*/  @P5 LDC.64 R8, c[0x0][0x228] ;  /* 0x00008a00ff085b82 */ /* 0x000e220000000a00 */
[----:B------:R-:W-:-:S04]  /*06a0*/  IMAD.WIDE.U32 R20, R7, UR8, R20 ;  /* 0x0000000807147c25 */ /* 0x000fc8000f8e0014 */
[----:B------:R-:W-:Y:S02]  /*06b0*/  IMAD R23, R7, UR9, R12 ;  /* 0x0000000907177c24 */ /* 0x000fe4000f8e020c */
[----:B------:R-:W-:Y:S02]  /*06c0*/  @P4 IMAD.IADD R13, R11, 0x1, R13 ;  /* 0x000000010b0d4824 */ /* 0x000fe400078e020d */
[-C--:B--2---:R-:W-:Y:S01]  /*06d0*/  @P4 IMAD R22, R19, R14.reuse, RZ ;  /* 0x0000000e13164224 */ /* 0x084fe200078e02ff */
[----:B------:R-:W-:Y:S01]  /*06e0*/  IADD3 R21, R21, R23, RZ ;  /* 0x0000001715157210 */ /* 0x000fe20007ffe0ff */
[----:B------:R-:W-:Y:S01]  /*06f0*/  @P5 IMAD.MOV.U32 R37, RZ, RZ, R17 ;  /* 0x000000ffff255224 */ /* 0x000fe200078e0011 */
[----:B------:R-:W-:Y:S01]  /*0700*/  @P4 LEA.HI.X R33, R10, R33, R13, 0x1, P6 ;  /* 0x000000210a214211 */ /* 0x000fe200030f0c0d */
[C---:B------:R-:W-:Y:S01]  /*0710*/  @P4 IMAD R22, R18.reuse, R15, R22 ;  /* 0x0000000f12164224 */ /* 0x040fe200078e0216 */
[----:B------:R-:W1:Y:S01]  /*0720*/  @P5 LDC.64 R10, c[0x0][0x210] ;  /* 0x00008400ff0a5b82 */ /* 0x000e620000000a00 */
[C---:B------:R-:W-:Y:S01]  /*0730*/  @P4 IMAD.WIDE.U32 R34, R18.reuse, R14, R20 ;  /* 0x0000000e12224225 */ /* 0x040fe200078e0014 */
[----:B------:R-:W-:-:S04]  /*0740*/  @P5 IADD3 R14, P6, R18, 0x20, RZ ;  /* 0x00000020120e5810 */ /* 0x000fc80007fde0ff */
[----:B------:R-:W-:Y:S02]  /*0750*/  @P5 IADD3.X R15, RZ, R19, RZ, P6, !PT ;  /* 0x00000013ff0f5210 */ /* 0x000fe400037fe4ff */
[----:B------:R-:W2:Y:S01]  /*0760*/  @P5 LDC.64 R12, c[0x0][0x248] ;  /* 0x00009200ff0c5b82 */ /* 0x000ea20000000a00 */
[----:B------:R-:W-:Y:S02]  /*0770*/  @P4 IADD3 R22, R35, R22, RZ ;  /* 0x0000001623164210 */ /* 0x000fe40007ffe0ff */
[----:B---3--:R-:W-:Y:S01]  /*0780*/  @P4 LEA R30, P6, R34, R30, 0x1 ;  /* 0x0000001e221e4211 */ /* 0x008fe200078c08ff */
[----:B0-----:R-:W-:-:S03]  /*0790*/  @P5 IMAD R15, R15, R8, RZ ;  /* 0x000000080f0f5224 */ /* 0x001fc600078e02ff */
[----:B------:R-:W-:Y:S01]  /*07a0*/  @P4 LEA.HI.X R31, R34, R31, R22, 0x1, P6 ;  /* 0x0000001f221f4211 */ /* 0x000fe200030f0c16 */
[----:B------:R-:W0:Y:S01]  /*07b0*/  @P5 LDC.64 R16, c[0x0][0x240] ;  /* 0x00009000ff105b82 */ /* 0x000e220000000a00 */
[----:B------:R-:W-:Y:S01]  /*07c0*/  @P5 IADD3 R18, P6, R18, 0x20, RZ ;  /* 0x0000002012125810 */ /* 0x000fe20007fde0ff */
[C---:B------:R-:W-:Y:S02]  /*07d0*/  @P5 IMAD R15, R14.reuse, R9, R15 ;  /* 0x000000090e0f5224 */ /* 0x040fe400078e020f */
[----:B------:R-:W-:Y:S01]  /*07e0*/  @P5 IMAD.WIDE.U32 R8, R14, R8, R36 ;  /* 0x000000080e085225 */ /* 0x000fe200078e0024 */
[----:B------:R-:W-:Y:S02]  /*07f0*/  @P5 IADD3.X R19, RZ, R19, RZ, P6, !PT ;  /* 0x00000013ff135210 */ /* 0x000fe400037fe4ff */
[----:B-1----:R-:W-:Y:S02]  /*0800*/  @P5 LEA R36, P6, R8, R10, 0x1 ;  /* 0x0000000a08245211 */ /* 0x002fe400078c08ff */
[----:B------:R-:W-:-:S04]  /*0810*/  @P5 IADD3 R9, R9, R15, RZ ;  /* 0x0000000f09095210 */ /* 0x000fc80007ffe0ff */
[----:B------:R-:W-:Y:S01]  /*0820*/  @P5 LEA.HI.X R37, R8, R11, R9, 0x1, P6 ;  /* 0x0000000b08255211 */ /* 0x000fe200030f0c09 */
[----:B--2---:R-:W-:Y:S01]  /*0830*/  @P5 IMAD R10, R19, R12, RZ ;  /* 0x0000000c130a5224 */ /* 0x004fe200078e02ff */
[----:B------:R-:W-:-:S03]  /*0840*/  CS2R R8, SRZ ;  /* 0x0000000000087805 */ /* 0x000fc6000001ff00 */
[C---:B------:R-:W-:Y:S01]  /*0850*/  @P5 IMAD R15, R18.reuse, R13, R10 ;  /* 0x0000000d120f5224 */ /* 0x040fe200078e020a */
[----:B------:R-:W-:Y:S01]  /*0860*/  CS2R R10, SRZ ;  /* 0x00000000000a7805 */ /* 0x000fe2000001ff00 */
[----:B------:R-:W-:Y:S01]  /*0870*/  @P5 IMAD.WIDE.U32 R18, R18, R12, R20 ;  /* 0x0000000c12125225 */ /* 0x000fe200078e0014 */
[----:B------:R-:W-:-:S04]  /*0880*/  CS2R R12, SRZ ;  /* 0x00000000000c7805 */ /* 0x000fc8000001ff00 */
[----:B------:R-:W-:Y:S02]  /*0890*/  @P5 IADD3 R19, R19, R15, RZ ;  /* 0x0000000f13135210 */ /* 0x000fe40007ffe0ff */
[----:B------:R-:W-:Y:S02]  /*08a0*/  CS2R R14, SRZ ;  /* 0x00000000000e7805 */ /* 0x000fe4000001ff00 */
[C---:B0-----:R-:W-:Y:S02]  /*08b0*/  @P5 LEA R38, P6, R18.reuse, R16, 0x1 ;  /* 0x0000001012265211 */ /* 0x041fe400078c08ff */
[----:B------:R-:W-:Y:S02]  /*08c0*/  CS2R R20, SRZ ;  /* 0x0000000000147805 */ /* 0x000fe4000001ff00 */
[----:B------:R-:W-:Y:S01]  /*08d0*/  CS2R R22, SRZ ;  /* 0x0000000000167805 */ /* 0x000fe2000001ff00 */
[----:B------:R-:W2:Y:S01]  /*08e0*/  @P4 LDG.E.128 R8, desc[UR4][R32.64] ;  /* 0x0000000420084981 */ /* 0x000ea2000c1e1d00 */
[----:B------:R-:W-:-:S02]  /*08f0*/  @P5 LEA.HI.X R39, R18, R17, R19, 0x1, P6 ;  /* 0x0000001112275211 */ /* 0x000fc400030f0c13 */
[----:B------:R-:W-:Y:S02]  /*0900*/  CS2R R16, SRZ ;  /* 0x0000000000107805 */ /* 0x000fe4000001ff00 */
[----:B------:R-:W-:Y:S01]  /*0910*/  CS2R R18, SRZ ;  /* 0x0000000000127805 */ /* 0x000fe2000001ff00 */
[----:B------:R-:W3:Y:S04]  /*0920*/  @P4 LDG.E.128 R12, desc[UR4][R30.64] ;  /* 0x000000041e0c4981 */ /* 0x000ee8000c1e1d00 */
[----:B------:R-:W4:Y:S04]  /*0930*/  @P5 LDG.E.128 R20, desc[UR4][R38.64] ;  /* 0x0000000426145981 */ /* 0x000f28000c1e1d00 */
[----:B------:R0:W4:Y:S01]  /*0940*/  @P5 LDG.E.128 R16, desc[UR4][R36.64] ;  /* 0x0000000424105981 */ /* 0x000122000c1e1d00 */
[----:B------:R-:W-:-:S02]  /*0950*/  ISETP.NE.AND P4, PT, R28, RZ, PT ;  /* 0x000000ff1c00720c */ /* 0x000fc40003f85270 */
[----:B------:R-:W-:Y:S01]  /*0960*/  @P0 LEA R27, R0, R27, 0x6 ;  /* 0x0000001b001b0211 */ /* 0x000fe200078e30ff */
[----:B------:R-:W-:Y:S01]  /*0970*/  BSSY B0, `(.L_x_36) ;  /* 0x0000058000007945 */ /* 0x000fe20003800000 */
[--C-:B--2---:R-:W-:Y:S02]  /*0980*/  HADD2.F32 R29, -RZ, R8.reuse.H0_H0 ;  /* 0x20000008ff1d7230 */ /* 0x104fe40000004100 */
[----:B------:R-:W-:Y:S02]  /*0990*/  HADD2.F32 R8, -RZ, R8.H1_H1 ;  /* 0x30000008ff087230 */ /* 0x000fe40000004100 */
[--C-:B---3--:R-:W-:Y:S02]  /*09a0*/  HADD2.F32 R34, -RZ, R12.reuse.H0_H0 ;  /* 0x2000000cff227230 */ /* 0x108fe40000004100 */
[----:B------:R-:W-:Y:S02]  /*09b0*/  HADD2.F32 R33, -RZ, R12.H1_H1 ;  /* 0x3000000cff217230 */ /* 0x000fe40000004100 */
[----:B------:R-:W-:-:S02]  /*09c0*/  HADD2.F32 R12, -RZ, R14.H0_H0 ;  /* 0x2000000eff0c7230 */ /* 0x000fc40000004100 */
[----:B0-----:R-:W-:Y:S02]  /*09d0*/  HADD2.F32 R37, -RZ, R14.H1_H1 ;  /* 0x3000000eff257230 */ /* 0x001fe40000004100 */
[----:B----4-:R-:W-:Y:S02]  /*09e0*/  HADD2.F32 R38, -RZ, R16.H1_H1 ;  /* 0x30000010ff267230 */ /* 0x010fe40000004100 */
[----:B------:R-:W-:Y:S02]  /*09f0*/  HADD2.F32 R14, -RZ, R20.H1_H1 ;  /* 0x30000014ff0e7230 */ /* 0x000fe40000004100 */
[----:B------:R-:W-:Y:S01]  /*0a00*/  FMUL.FTZ R8, R8, R33 ;  /* 0x0000002108087220 */ /* 0x000fe20000410000 */
[--C-:B------:R-:W-:Y:S02]  /*0a10*/  HADD2.F32 R35, -RZ, R13.reuse.H0_H0 ;  /* 0x2000000dff237230 */ /* 0x100fe40000004100 */
[----:B------:R-:W-:Y:S02]  /*0a20*/  HADD2.F32 R36, -RZ, R13.H1_H1 ;  /* 0x3000000dff247230 */ /* 0x000fe40000004100 */
[----:B------:R-:W-:-:S02]  /*0a30*/  HADD2.F32 R13, -RZ, R15.H0_H0 ;  /* 0x2000000fff0d7230 */ /* 0x000fc40000004100 */
[----:B------:R-:W-:Y:S02]  /*0a40*/  HADD2.F32 R40, -RZ, R15.H1_H1 ;  /* 0x3000000fff287230 */ /* 0x000fe40000004100 */
[----:B------:R-:W-:Y:S01]  /*0a50*/  FMUL.FTZ R33, R38, R14 ;  /* 0x0000000e26217220 */ /* 0x000fe20000410000 */
[----:B------:R-:W-:Y:S02]  /*0a60*/  HADD2.F32 R16, -RZ, R16.H0_H0 ;  /* 0x20000010ff107230 */ /* 0x000fe40000004100 */
[----:B------:R-:W-:Y:S02]  /*0a70*/  HADD2.F32 R15, -RZ, R20.H0_H0 ;  /* 0x20000014ff0f7230 */ /* 0x000fe40000004100 */
[----:B------:R-:W-:Y:S01]  /*0a80*/  FFMA.FTZ R39, R29, R34, R8 ;  /* 0x000000221d277223 */ /* 0x000fe20000010008 */
[----:B------:R-:W-:Y:S02]  /*0a90*/  HADD2.F32 R30, -RZ, R9.H0_H0 ;  /* 0x20000009ff1e7230 */ /* 0x000fe40000004100 */
[----:B------:R-:W-:-:S02]  /*0aa0*/  HADD2.F32 R8, -RZ, R17.H0_H0 ;  /* 0x20000011ff087230 */ /* 0x000fc40000004100 */
[----:B------:R-:W-:Y:S01]  /*0ab0*/  FFMA.FTZ R15, R16, R15, R33 ;  /* 0x0000000f100f7223 */ /* 0x000fe20000010021 */
[----:B------:R-:W-:Y:S02]  /*0ac0*/  HADD2.F32 R29, -RZ, R21.H0_H0 ;  /* 0x20000015ff1d7230 */ /* 0x000fe40000004100 */
[----:B------:R-:W-:Y:S01]  /*0ad0*/  FFMA.FTZ R30, R30, R35, R39 ;  /* 0x000000231e1e7223 */ /* 0x000fe20000010027 */
[----:B------:R-:W-:Y:S02]  /*0ae0*/  HADD2.F32 R31, -RZ, R9.H1_H1 ;  /* 0x30000009ff1f7230 */ /* 0x000fe40000004100 */
[----:B------:R-:W-:Y:S02]  /*0af0*/  HADD2.F32 R17, -RZ, R17.H1_H1 ;  /* 0x30000011ff117230 */ /* 0x000fe40000004100 */
[----:B------:R-:W-:Y:S01]  /*0b00*/  FFMA.FTZ R16, R8, R29, R15 ;  /* 0x0000001d08107223 */ /* 0x000fe2000001000f */
[----:B------:R-:W-:Y:S02]  /*0b10*/  HADD2.F32 R14, -RZ, R21.H1_H1 ;  /* 0x30000015ff0e7230 */ /* 0x000fe40000004100 */
[----:B------:R-:W-:Y:S01]  /*0b20*/  FFMA.FTZ R30, R31, R36, R30 ;  /* 0x000000241f1e7223 */ /* 0x000fe2000001001e */
[----:B------:R-:W-:-:S02]  /*0b30*/  HADD2.F32 R9, -RZ, R10.H0_H0 ;  /* 0x2000000aff097230 */ /* 0x000fc40000004100 */
[----:B------:R-:W-:Y:S02]  /*0b40*/  HADD2.F32 R8, -RZ, R18.H0_H0 ;  /* 0x20000012ff087230 */ /* 0x000fe40000004100 */
[----:B------:R-:W-:Y:S01]  /*0b50*/  FFMA.FTZ R21, R17, R14, R16 ;  /* 0x0000000e11157223 */ /* 0x000fe20000010010 */
[----:B------:R-:W-:Y:S02]  /*0b60*/  HADD2.F32 R15, -RZ, R22.H0_H0 ;  /* 0x20000016ff0f7230 */ /* 0x000fe40000004100 */
[----:B------:R-:W-:Y:S01]  /*0b70*/  FFMA.FTZ R17, R9, R12, R30 ;  /* 0x0000000c09117223 */ /* 0x000fe2000001001e */
[----:B------:R-:W-:Y:S02]  /*0b80*/  HADD2.F32 R32, -RZ, R10.H1_H1 ;  /* 0x3000000aff207230 */ /* 0x000fe40000004100 */
[----:B------:R-:W-:Y:S02]  /*0b90*/  HADD2.F32 R18, -RZ, R18.H1_H1 ;  /* 0x30000012ff127230 */ /* 0x000fe40000004100 */
[----:B------:R-:W-:Y:S01]  /*0ba0*/  FFMA.FTZ R21, R8, R15, R21 ;  /* 0x0000000f08157223 */ /* 0x000fe20000010015 */
[----:B------:R-:W-:-:S02]  /*0bb0*/  HADD2.F32 R9, -RZ, R22.H1_H1 ;  /* 0x30000016ff097230 */ /* 0x000fc40000004100 */
[----:B------:R-:W-:Y:S01]  /*0bc0*/  FFMA.FTZ R17, R32, R37, R17 ;  /* 0x0000002520117223 */ /* 0x000fe20000010011 */
[----:B------:R-:W-:Y:S02]  /*0bd0*/  HADD2.F32 R10, -RZ, R11.H0_H0 ;  /* 0x2000000bff0a7230 */ /* 0x000fe40000004100 */
[----:B------:R-:W-:Y:S02]  /*0be0*/  HADD2.F32 R8, -RZ, R19.H0_H0 ;  /* 0x20000013ff087230 */ /* 0x000fe40000004100 */
[----:B------:R-:W-:Y:S01]  /*0bf0*/  FFMA.FTZ R9, R18, R9, R21 ;  /* 0x0000000912097223 */ /* 0x000fe20000010015 */
[----:B------:R-:W-:Y:S02]  /*0c00*/  HADD2.F32 R15, -RZ, R23.H0_H0 ;  /* 0x20000017ff0f7230 */ /* 0x000fe40000004100 */
[----:B------:R-:W-:Y:S01]  /*0c10*/  FFMA.FTZ R12, R10, R13, R17 ;  /* 0x0000000d0a0c7223 */ /* 0x000fe20000010011 */
[----:B------:R-:W-:Y:S02]  /*0c20*/  HADD2.F32 R11, -RZ, R11.H1_H1 ;  /* 0x3000000bff0b7230 */ /* 0x000fe40000004100 */
[----:B------:R-:W-:-:S02]  /*0c30*/  HADD2.F32 R19, -RZ, R19.H1_H1 ;  /* 0x30000013ff137230 */ /* 0x000fc40000004100 */
[----:B------:R-:W-:Y:S01]  /*0c40*/  FFMA.FTZ R8, R8, R15, R9 ;  /* 0x0000000f08087223 */ /* 0x000fe20000010009 */
[----:B------:R-:W-:Y:S02]  /*0c50*/  HADD2.F32 R10, -RZ, R23.H1_H1 ;  /* 0x30000017ff0a7230 */ /* 0x000fe40000004100 */
[----:B------:R-:W-:-:S03]  /*0c60*/  FFMA.FTZ R11, R11, R40, R12 ;  /* 0x000000280b0b7223 */ /* 0x000fc6000001000c */
[----:B------:R-:W-:Y:S02]  /*0c70*/  FFMA.FTZ R10, R19, R10, R8 ;  /* 0x0000000a130a7223 */ /* 0x000fe40000010008 */
[----:B------:R-:W0:Y:S04]  /*0c80*/  SHFL.BFLY PT, R8, R11, 0x4, 0x1f ;  /* 0x0c801f000b087f89 */ /* 0x000e2800000e0000 */
[----:B------:R-:W1:Y:S01]  /*0c90*/  SHFL.BFLY PT, R9, R10, 0x4, 0x1f ;  /* 0x0c801f000a097f89 */ /* 0x000e6200000e0000 */
[----:B0-----:R-:W-:Y:S01]  /*0ca0*/  FADD.FTZ R12, R11, R8 ;  /* 0x000000080b0c7221 */ /* 0x001fe20000010000 */
[----:B-1----:R-:W-:-:S04]  /*0cb0*/  FADD.FTZ R15, R10, R9 ;  /* 0x000000090a0f7221 */ /* 0x002fc80000010000 */
[----:B------:R-:W0:Y:S04]  /*0cc0*/  SHFL.BFLY PT, R9, R12, 0x2, 0x1f ;  /* 0x0c401f000c097f89 */ /* 0x000e2800000e0000 */
[----:B------:R-:W1:Y:S01]  /*0cd0*/  SHFL.BFLY PT, R8, R15, 0x2, 0x1f ;  /* 0x0c401f000f087f89 */ /* 0x000e6200000e0000 */
[----:B0-----:R-:W-:Y:S01]  /*0ce0*/  FADD.FTZ R13, R12, R9 ;  /* 0x000000090c0d7221 */ /* 0x001fe20000010000 */
[----:B-1----:R-:W-:-:S04]  /*0cf0*/  FADD.FTZ R16, R15, R8 ;  /* 0x000000080f107221 */ /* 0x002fc80000010000 */
[----:B------:R-:W0:Y:S01]  /*0d00*/  SHFL.BFLY PT, R14, R13, 0x1, 0x1f ;  /* 0x0c201f000d0e7f89 */ /* 0x000e2200000e0000 */
[----:B------:R-:W1:Y:S03]  /*0d10*/  LDC.64 R8, c[0x0][0x2d0] ;  /* 0x0000b400ff087b82 */ /* 0x000e660000000a00 */
[----:B------:R-:W2:Y:S01]  /*0d20*/  SHFL.BFLY PT, R17, R16, 0x1, 0x1f ;  /* 0x0c201f0010117f89 */ /* 0x000ea200000e0000 */
[----:B------:R-:W-:-:S04]  /*0d30*/  @P0 SHF.R.S32.HI R10, RZ, 0x1f, R27 ;  /* 0x0000001fff0a0819 */ /* 0x000fc8000001141b */
[----:B------:R-:W-:Y:S01]  /*0d40*/  @P0 LEA.HI R27, R10, R27, RZ, 0x6 ;  /* 0x0000001b0a1b0211 */ /* 0x000fe200078f30ff */
[----:B------:R-:W-:-:S03]  /*0d50*/  IMAD.MOV.U32 R10, RZ, RZ, RZ ;  /* 0x000000ffff0a7224 */ /* 0x000fc600078e00ff */
[----:B------:R-:W-:Y:S01]  /*0d60*/  @P0 LOP3.LUT R10, R27, 0xffffffc0, RZ, 0xc0, !PT ;  /* 0xffffffc01b0a0812 */ /* 0x000fe200078ec0ff */
[----:B0-----:R-:W-:Y:S01]  /*0d70*/  FADD.FTZ R18, R13, R14 ;  /* 0x0000000e0d127221 */ /* 0x001fe20000010000 */
[----:B--2---:R-:W-:Y:S01]  /*0d80*/  FADD.FTZ R17, R16, R17 ;  /* 0x0000001110117221 */ /* 0x004fe20000010000 */
[----:B------:R-:W-:Y:S06]  /*0d90*/  @P4 BRA `(.L_x_37) ;  /* 0x0000000000544947 */ /* 0x000fec0003800000 */
[----:B------:R-:W0:Y:S01]  /*0da0*/  LDC.64 R12, c[0x0][0x278] ;  /* 0x00009e00ff0c7b82 */ /* 0x000e220000000a00 */
[----:B------:R-:W-:Y:S01]  /*0db0*/  SHF.R.S32.HI R16, RZ, 0x1f, R10 ;  /* 0x0000001fff107819 */ /* 0x000fe2000001140a */
[----:B------:R-:W-:Y:S01]  /*0dc0*/  ULDC.64 UR8, c[0x0][0x280] ;  /* 0x0000a00000087ab9 */ /* 0x000fe20000000a00 */
[----:B------:R-:W-:-:S04]  /*0dd0*/  IADD3 R14, P0, R5, R10, RZ ;  /* 0x0000000a050e7210 */ /* 0x000fc80007f1e0ff */
[----:B------:R-:W-:Y:S01]  /*0de0*/  LEA.HI.X.SX32 R15, R5, R16, 0x1, P0 ;  /* 0x00000010050f7211 */ /* 0x000fe200000f0eff */
[C---:B0-----:R-:W-:Y:S02]  /*0df0*/  IMAD R16, R12.reuse, UR7, RZ ;  /* 0x000000070c107c24 */ /* 0x041fe4000f8e02ff */
[----:B------:R-:W-:-:S04]  /*0e00*/  IMAD.WIDE.U32 R14, R12, UR6, R14 ;  /* 0x000000060c0e7c25 */ /* 0x000fc8000f8e000e */
[----:B------:R-:W-:Y:S02]  /*0e10*/  IMAD R13, R13, UR6, R16 ;  /* 0x000000060d0d7c24 */ /* 0x000fe4000f8e0210 */
[----:B------:R-:W-:-:S03]  /*0e20*/  IMAD R16, R25, UR8, RZ ;  /* 0x0000000819107c24 */ /* 0x000fc6000f8e02ff */
[----:B------:R-:W-:Y:S01]  /*0e30*/  IADD3 R15, R15, R13, RZ ;  /* 0x0000000d0f0f7210 */ /* 0x000fe20007ffe0ff */
[C---:B------:R-:W-:Y:S02]  /*0e40*/  IMAD R11, R7.reuse, UR9, R16 ;  /* 0x00000009070b7c24 */ /* 0x040fe4000f8e0210 */
[----:B------:R-:W-:Y:S01]  /*0e50*/  IMAD.WIDE.U32 R12, R7, UR8, R14 ;  /* 0x00000008070c7c25 */ /* 0x000fe2000f8e000e */
[----:B------:R-:W-:Y:S01]  /*0e60*/  ULDC.64 UR8, c[0x0][0x260] ;  /* 0x0000980000087ab9 */ /* 0x000fe20000000a00 */
[----:B------:R-:W-:Y:S02]  /*0e70*/  FSEL R15, R17, RZ, !P2 ;  /* 0x000000ff110f7208 */ /* 0x000fe40005000000 */
[----:B------:R-:W-:-:S04]  /*0e80*/  IADD3 R6, P0, R6, R12, RZ ;  /* 0x0000000c06067210 */ /* 0x000fc80007f1e0ff */
[----:B------:R-:W-:Y:S02]  /*0e90*/  IADD3.X R13, R26, R13, R11, P0, !PT ;  /* 0x0000000d1a0d7210 */ /* 0x000fe400007fe40b */
[----:B------:R-:W-:Y:S02]  /*0ea0*/  LEA R12, P0, R6, UR8, 0x2 ;  /* 0x00000008060c7c11 */ /* 0x000fe4000f8010ff */
[----:B------:R-:W-:Y:S02]  /*0eb0*/  FSEL R11, R18, RZ, !P3 ;  /* 0x000000ff120b7208 */ /* 0x000fe40005800000 */
[----:B------:R-:W-:-:S05]  /*0ec0*/  LEA.HI.X R13, R6, UR9, R13, 0x2, P0 ;  /* 0x00000009060d7c11 */ /* 0x000fca00080f140d */
[----:B------:R0:W-:Y:S04]  /*0ed0*/  STG.E desc[UR4][R12.64], R11 ;  /* 0x0000000b0c007986 */ /* 0x0001e8000c101904 */
[----:B------:R0:W-:Y:S02]  /*0ee0*/  STG.E desc[UR4][R12.64+0x80], R15 ;  /* 0x0000800f0c007986 */ /* 0x0001e4000c101904 */
.L_x_37:
[----:B------:R-:W-:Y:S05]  /*0ef0*/  BSYNC B0 ;  /* 0x0000000000007941 */ /* 0x000fea0003800000 */
.L_x_36:
[----:B------:R-:W-:Y:S01]  /*0f00*/  IADD3 R4, R4, 0x3f, RZ ;  /* 0x0000003f04047810 */ /* 0x000fe20007ffe0ff */
[----:B------:R-:W-:Y:S01]  /*0f10*/  BSSY B0, `(.L_x_38) ;  /* 0x0000029000007945 */ /* 0x000fe20003800000 */
[----:B0-----:R-:W-:Y:S02]  /*0f20*/  SHF.L.U32 R12, R10, 0x6, RZ ;  /* 0x000000060a0c7819 */ /* 0x001fe400000006ff */
[----:B------:R-:W-:Y:S02]  /*0f30*/  SHF.R.S32.HI R11, RZ, 0x1f, R4 ;  /* 0x0000001fff0b7819 */ /* 0x000fe40000011404 */
[----:B------:R-:W-:Y:S02]  /*0f40*/  SHF.L.U32 R13, R3, 0xc, RZ ;  /* 0x0000000c030d7819 */ /* 0x000fe400000006ff */
[----:B------:R-:W-:Y:S02]  /*0f50*/  LEA.HI R11, R11, R4, RZ, 0x6 ;  /* 0x000000040b0b7211 */ /* 0x000fe400078f30ff */
[----:B------:R-:W-:-:S02]  /*0f60*/  SHF.L.U32 R6, R2, 0x2, RZ ;  /* 0x0000000202067819 */ /* 0x000fc400000006ff */
[----:B------:R-:W-:Y:S02]  /*0f70*/  LOP3.LUT R4, R11, 0xffffffc0, RZ, 0xc0, !PT ;  /* 0xffffffc00b047812 */ /* 0x000fe400078ec0ff */
[----:B------:R-:W-:Y:S02]  /*0f80*/  SHF.R.S32.HI R14, RZ, 0x1f, R12 ;  /* 0x0000001fff0e7819 */ /* 0x000fe4000001140c */
[----:B------:R-:W-:Y:S01]  /*0f90*/  IADD3 R12, P0, P2, R12, R6, R13 ;  /* 0x000000060c0c7210 */ /* 0x000fe20007a1e00d */
[----:B------:R-:W-:Y:S01]  /*0fa0*/  IMAD.IADD R11, R4, 0x1, -R5 ;  /* 0x00000001040b7824 */ /* 0x000fe200078e0a05 */
[----:B------:R-:W-:Y:S02]  /*0fb0*/  SHF.R.S32.HI R13, RZ, 0x1f, R13 ;  /* 0x0000001fff0d7819 */ /* 0x000fe4000001140d */
[----:B------:R-:W-:Y:S02]  /*0fc0*/  SHF.R.S32.HI R6, RZ, 0x1f, R6 ;  /* 0x0000001fff067819 */ /* 0x000fe40000011406 */
[----:B------:R-:W-:-:S02]  /*0fd0*/  ISETP.GE.OR P1, PT, R2, R11, P1 ;  /* 0x0000000b0200720c */ /* 0x000fc40000f26670 */
[----:B------:R-:W-:Y:S01]  /*0fe0*/  IADD3.X R13, R14, R6, R13, P0, P2 ;  /* 0x000000060e0d7210 */ /* 0x000fe200007e440d */
[----:B-1----:R-:W-:-:S04]  /*0ff0*/  IMAD R6, R8, UR7, RZ ;  /* 0x0000000708067c24 */ /* 0x002fc8000f8e02ff */
[----:B------:R-:W-:Y:S02]  /*1000*/  IMAD R15, R9, UR6, R6 ;  /* 0x00000006090f7c24 */ /* 0x000fe4000f8e0206 */
[----:B------:R-:W-:-:S05]  /*1010*/  IMAD.WIDE.U32 R8, R8, UR6, R12 ;  /* 0x0000000608087c25 */ /* 0x000fca000f8e000c */
[----:B------:R-:W-:Y:S01]  /*1020*/  IADD3 R11, R9, R15, RZ ;  /* 0x0000000f090b7210 */ /* 0x000fe20007ffe0ff */
[----:B------:R-:W-:Y:S06]  /*1030*/  @P1 BRA `(.L_x_39) ;  /* 0x0000000000581947 */ /* 0x000fec0003800000 */
[----:B------:R-:W0:Y:S01]  /*1040*/  LDC.64 R12, c[0x0][0x2a8] ;  /* 0x0000aa00ff0c7b82 */ /* 0x000e220000000a00 */
[----:B------:R-:W-:Y:S01]  /*1050*/  SHF.R.S32.HI R6, RZ, 0x1f, R5 ;  /* 0x0000001fff067819 */ /* 0x000fe20000011405 */
[----:B------:R-:W-:Y:S01]  /*1060*/  ULDC.64 UR8, c[0x0][0x2b0] ;  /* 0x0000ac0000087ab9 */ /* 0x000fe20000000a00 */
[----:B------:R-:W-:Y:S02]  /*1070*/  IADD3 R4, P0, P1, R10, R5, R2 ;  /* 0x000000050a047210 */ /* 0x000fe4000791e002 */
[----:B------:R-:W-:Y:S02]  /*1080*/  SHF.R.S32.HI R14, RZ, 0x1f, R10 ;  /* 0x0000001fff0e7819 */ /* 0x000fe4000001140a */
[----:B------:R-:W-:-:S04]  /*1090*/  SHF.R.S32.HI R5, RZ, 0x1f, R2 ;  /* 0x0000001fff057819 */ /* 0x000fc80000011402 */
[----:B------:R-:W-:Y:S02]  /*10a0*/  IADD3.X R5, R14, R6, R5, P0, P1 ;  /* 0x000000060e057210 */ /* 0x000fe400007e2405 */
[----:B-----5:R-:W-:Y:S01]  /*10b0*/  FSETP.NEU.FTZ.AND P0, PT, R24, -INF , PT ;  /* 0xff8000001800780b */ /* 0x020fe20003f1d000 */
[C---:B0-----:R-:W-:Y:S02]  /*10c0*/  IMAD R6, R12.reuse, UR7, RZ ;  /* 0x000000070c067c24 */ /* 0x041fe4000f8e02ff */
[----:B------:R-:W-:-:S04]  /*10d0*/  IMAD.WIDE.U32 R4, R12, UR6, R4 ;  /* 0x000000060c047c25 */ /* 0x000fc8000f8e0004 */
[----:B------:R-:W-:Y:S02]  /*10e0*/  IMAD R13, R13, UR6, R6 ;  /* 0x000000060d0d7c24 */ /* 0x000fe4000f8e0206 */
[----:B------:R-:W-:-:S03]  /*10f0*/  IMAD R6, R25, UR8, RZ ;  /* 0x0000000819067c24 */ /* 0x000fc6000f8e02ff */
[----:B------:R-:W-:Y:S01]  /*1100*/  IADD3 R5, R5, R13, RZ ;  /* 0x0000000d05057210 */ /* 0x000fe20007ffe0ff */
[C---:B------:R-:W-:Y:S02]  /*1110*/  IMAD R13, R7.reuse, UR9, R6 ;  /* 0x00000009070d7c24 */ /* 0x040fe4000f8e0206 */
[----:B------:R-:W-:Y:S01]  /*1120*/  FMUL.FTZ R6, R24, 1.4426950216293334961 ;  /* 0x3fb8aa3b18067820 */ /* 0x000fe20000410000 */
[----:B------:R-:W-:Y:S01]  /*1130*/  IMAD.WIDE.U32 R4, R7, UR8, R4 ;  /* 0x0000000807047c25 */ /* 0x000fe2000f8e0004 */
[----:B------:R-:W-:-:S04]  /*1140*/  ULDC.64 UR8, c[0x0][0x2a0] ;  /* 0x0000a80000087ab9 */ /* 0x000fc80000000a00 */
[----:B------:R-:W-:Y:S02]  /*1150*/  IADD3 R5, R5, R13, RZ ;  /* 0x0000000d05057210 */ /* 0x000fe40007ffe0ff */
[----:B------:R-:W-:-:S04]  /*1160*/  LEA R12, P1, R4, UR8, 0x2 ;  /* 0x00000008040c7c11 */ /* 0x000fc8000f8210ff */
[----:B------:R-:W-:Y:S02]  /*1170*/  LEA.HI.X R13, R4, UR9, R5, 0x2, P1 ;  /* 0x00000009040d7c11 */ /* 0x000fe400088f1405 */
[----:B------:R-:W-:-:S05]  /*1180*/  FSEL R5, R6, RZ, P0 ;  /* 0x000000ff06057208 */ /* 0x000fca0000000000 */
[----:B------:R0:W-:Y:S02]  /*1190*/  STG.E desc[UR4][R12.64], R5 ;  /* 0x000000050c007986 */ /* 0x0001e4000c101904 */
.L_x_39:
[----:B------:R-:W-:Y:S05]  /*11a0*/  BSYNC B0 ;  /* 0x0000000000007941 */ /* 0x000fea0003800000 */
.L_x_38:
[----:B------:R-:W-:Y:S01]  /*11b0*/  ULDC.64 UR10, c[0x0][0x2e8] ;  /* 0x0000ba00000a7ab9 */ /* 0x000fe20000000a00 */
[----:B------:R-:W-:Y:S01]  /*11c0*/  ULDC.64 UR8, c[0x0][0x2d8] ;  /* 0x0000b60000087ab9 */ /* 0x000fe20000000a00 */
[----:B------:R-:W-:Y:S01]  /*11d0*/  ISETP.NE.U32.AND P0, PT, RZ, UR10, PT ;  /* 0x0000000aff007c0c */ /* 0x000fe2000bf05070 */
[----:B------:R-:W-:Y:S01]  /*11e0*/  IMAD R4, R25, UR8, RZ ;  /* 0x0000000819047c24 */ /* 0x000fe2000f8e02ff */
[----:B------:R-:W-:Y:S02]  /*11f0*/  MOV R10, R8 ;  /* 0x00000008000a7202 */ /* 0x000fe40000000f00 */
[----:B------:R-:W-:Y:S01]  /*1200*/  ISETP.NE.AND.EX P0, PT, RZ, UR11, PT, P0 ;  /* 0x0000000bff007c0c */ /* 0x000fe2000bf05300 */
[C---:B0-----:R-:W-:Y:S02]  /*1210*/  IMAD R5, R7.reuse, UR9, R4 ;  /* 0x0000000907057c24 */ /* 0x041fe4000f8e0204 */
[----:B------:R-:W-:Y:S01]  /*1220*/  IMAD.WIDE.U32 R10, R7, UR8, R10 ;  /* 0x00000008070a7c25 */ /* 0x000fe2000f8e000a */
[----:B------:R-:W-:Y:S01]  /*1230*/  ISETP.NE.OR P0, PT, R2, RZ, !P0 ;  /* 0x000000ff0200720c */ /* 0x000fe20004705670 */
[----:B------:R-:W-:-:S02]  /*1240*/  ULDC.64 UR8, c[0x0][0x2b8] ;  /* 0x0000ae0000087ab9 */ /* 0x000fc40000000a00 */
[----:B------:R-:W-:Y:S02]  /*1250*/  LEA R4, P1, R10, UR8, 0x2 ;  /* 0x000000080a047c11 */ /* 0x000fe4000f8210ff */
[----:B------:R-:W-:-:S04]  /*1260*/  IADD3 R5, R11, R5, RZ ;  /* 0x000000050b057210 */ /* 0x000fc80007ffe0ff */
[----:B------:R-:W-:-:S05]  /*1270*/  LEA.HI.X R5, R10, UR9, R5, 0x2, P1 ;  /* 0x000000090a057c11 */ /* 0x000fca00088f1405 */
[----:B------:R0:W-:Y:S04]  /*1280*/  STG.E.128 desc[UR4][R4.64], RZ ;  /* 0x000000ff04007986 */ /* 0x0001e8000c101d04 */
[----:B------:R0:W-:Y:S04]  /*1290*/  STG.E.128 desc[UR4][R4.64+0x1000], RZ ;  /* 0x001000ff04007986 */ /* 0x0001e8000c101d04 */
[----:B------:R0:W-:Y:S04]  /*12a0*/  STG.E.128 desc[UR4][R4.64+0x2000], RZ ;  /* 0x002000ff04007986 */ /* 0x0001e8000c101d04 */
[----:B------:R0:W-:Y:S01]  /*12b0*/  STG.E.128 desc[UR4][R4.64+0x3000], RZ ;  /* 0x003000ff04007986 */ /* 0x0001e2000c101d04 */
[----:B------:R-:W-:Y:S05]  /*12c0*/  @P0 EXIT ;  /* 0x000000000000094d */ /* 0x000fea0003800000 */
[----:B------:R-:W1:Y:S08]  /*12d0*/  LDC R2, c[0x0][0x2e0] ;  /* 0x0000b800ff027b82 */ /* 0x000e700000000800 */
[----:B------:R-:W2:Y:S08]  /*12e0*/  LDC R7, c[0x0][0x220] ;  /* 0x00008800ff077b82 */ /* 0x000eb00000000800 */
[----:B0-----:R-:W0:Y:S01]  /*12f0*/  LDC.64 R4, c[0x0][0x2e8] ;  /* 0x0000ba00ff047b82 */ /* 0x001e220000000a00 */
[----:B-1----:R-:W-:-:S04]  /*1300*/  IMAD R0, R3, R2, R0 ;  /* 0x0000000203007224 */ /* 0x002fc800078e0200 */
[----:B--2---:R-:W-:-:S04]  /*1310*/  IMAD R3, R0, R7, UR6 ;  /* 0x0000000600037e24 */ /* 0x004fc8000f8e0207 */
[----:B0-----:R-:W-:-:S05]  /*1320*/  IMAD.WIDE R2, R3, 0x4, R4 ;  /* 0x0000000403027825 */ /* 0x001fca00078e0204 */
[----:B------:R-:W-:Y:S01]  /*1330*/  STG.E desc[UR4][R2.64], RZ ;  /* 0x000000ff02007986 */ /* 0x000fe2000c101904 */
[----:B------:R-:W-:Y:S05]  /*1340*/  EXIT ;  /* 0x000000000000794d */ /* 0x000fea0003800000 */
.L_x_40:
        /* <DEDUP_REMOVED lines=11> */
.L_x_112:


//--------------------- .text._ZN7cutlass13device_kernelIN5flash19enable_sm80_to_sm89INS1_16FlashAttnBwdSm80INS1_25CollectiveMainloopBwdSm80ILi2ELi2EN4cute5tupleIJNS5_1CILi128EEES8_NS7_ILi64EEEEEENS_6half_tEfNS_4arch4Sm80ELb0ELb0ELb0ELb0ELb0ELb0ELb0ELb0ELi2ELi4ELi4ELi4ELb0EEENS1_21CollectiveEpilogueBwdISA_SB_SD_Li256ELb0ELb0ELi2EEENS1_19SingleTileSchedulerILb0ELb0ELb0ELi128EEEEEEEEEvNT_6ParamsE --------------------------
	.section	.text._ZN7cutlass13device_kernelIN5flash19enable_sm80_to_sm89INS1_16FlashAttnBwdSm80INS1_25CollectiveMainloopBwdSm80ILi2ELi2EN4cute5tupleIJNS5_1CILi128EEES8_NS7_ILi64EEEEEENS_6half_tEfNS_4arch4Sm80ELb0ELb0ELb0ELb0ELb0ELb0ELb0ELb0ELi2ELi4ELi4ELi4ELb0EEENS1_21CollectiveEpilogueBwdISA_SB_SD_Li256ELb0ELb0ELi2EEENS1_19SingleTileSchedulerILb0ELb0ELb0ELi128EEEEEEEEEvNT_6ParamsE,"ax",@progbits
	.align	128
.text._ZN7cutlass13device_kernelIN5flash19enable_sm80_to_sm89INS1_16FlashAttnBwdSm80INS1_25CollectiveMainloopBwdSm80ILi2ELi2EN4cute5tupleIJNS5_1CILi128EEES8_NS7_ILi64EEEEEENS_6half_tEfNS_4arch4Sm80ELb0ELb0ELb0ELb0ELb0ELb0ELb0ELb0ELi2ELi4ELi4ELi4ELb0EEENS1_21CollectiveEpilogueBwdISA_SB_SD_Li256ELb0ELb0ELi2EEENS1_19SingleTileSchedulerILb0ELb0ELb0ELi128EEEEEEEEEvNT_6ParamsE:
        .type           _ZN7cutlass13device_kernelIN5flash19enable_sm80_to_sm89INS1_16FlashAttnBwdSm80INS1_25CollectiveMainloopBwdSm80ILi2ELi2EN4cute5tupleIJNS5_1CILi128EEES8_NS7_ILi64EEEEEENS_6half_tEfNS_4arch4Sm80ELb0ELb0ELb0ELb0ELb0ELb0ELb0ELb0ELi2ELi4ELi4ELi4ELb0EEENS1_21CollectiveEpilogueBwdISA_SB_SD_Li256ELb0ELb0ELi2EEENS1_19SingleTileSchedulerILb0ELb0ELb0ELi128EEEEEEEEEvNT_6ParamsE,@function
        .size           _ZN7cutlass13device_kernelIN5flash19enable_sm80_to_sm89INS1_16FlashAttnBwdSm80INS1_25CollectiveMainloopBwdSm80ILi2ELi2EN4cute5tupleIJNS5_1CILi128EEES8_NS7_ILi64EEEEEENS_6half_tEfNS_4arch4Sm80ELb0ELb0ELb0ELb0ELb0ELb0ELb0ELb0ELi2ELi4ELi4ELi4ELb0EEENS1_21CollectiveEpilogueBwdISA_SB_SD_Li256ELb0ELb0ELi2EEENS1_19SingleTileSchedulerILb0ELb0ELb0ELi128EEEEEEEEEvNT_6ParamsE,(.L_x_113 - _ZN7cutlass13device_kernelIN5flash19enable_sm80_to_sm89INS1_16FlashAttnBwdSm80INS1_25CollectiveMainloopBwdSm80ILi2ELi2EN4cute5tupleIJNS5_1CILi128EEES8_NS7_ILi64EEEEEENS_6half_tEfNS_4arch4Sm80ELb0ELb0ELb0ELb0ELb0ELb0ELb0ELb0ELi2ELi4ELi4ELi4ELb0EEENS1_21CollectiveEpilogueBwdISA_SB_SD_Li256ELb0ELb0ELi2EEENS1_19SingleTileSchedulerILb0ELb0ELb0ELi128EEEEEEEEEvNT_6ParamsE)
        .other          _ZN7cutlass13device_kernelIN5flash19enable_sm80_to_sm89INS1_16FlashAttnBwdSm80INS1_25CollectiveMainloopBwdSm80ILi2ELi2EN4cute5tupleIJNS5_1CILi128EEES8_NS7_ILi64EEEEEENS_6half_tEfNS_4arch4Sm80ELb0ELb0ELb0ELb0ELb0ELb0ELb0ELb0ELi2ELi4ELi4ELi4ELb0EEENS1_21CollectiveEpilogueBwdISA_SB_SD_Li256ELb0ELb0ELi2EEENS1_19SingleTileSchedulerILb0ELb0ELb0ELi128EEEEEEEEEvNT_6ParamsE,@"STO_CUDA_ENTRY STV_DEFAULT"
_ZN7cutlass13device_kernelIN5flash19enable_sm80_to_sm89INS1_16FlashAttnBwdSm80INS1_25CollectiveMainloopBwdSm80ILi2ELi2EN4cute5tupleIJNS5_1CILi128EEES8_NS7_ILi64EEEEEENS_6half_tEfNS_4arch4Sm80ELb0ELb0ELb0ELb0ELb0ELb0ELb0ELb0ELi2ELi4ELi4ELi4ELb0EEENS1_21CollectiveEpilogueBwdISA_SB_SD_Li256ELb0ELb0ELi2EEENS1_19SingleTileSchedulerILb0ELb0ELb0ELi128EEEEEEEEEvNT_6ParamsE:
[----:B------:R-:W-:Y:S01]  /*0000*/  LDC R1, c[0x0][0x28] ;  /* 0x00000a00ff017b82 */ /* 0x000fe20000000800 */
[----:B------:R-:W-:Y:S05]  /*0010*/  EXIT ;  /* 0x000000000000794d */ /* 0x000fea0003800000 */
.L_x_41:
        /* <DEDUP_REMOVED lines=14> */
.L_x_113:


//--------------------- .text._ZN7cutlass13device_kernelIN5flash19enable_sm80_to_sm89INS1_16FlashAttnBwdSm80INS1_25CollectiveMainloopBwdSm80ILi2ELi2EN4cute5tupleIJNS5_1CILi128EEES8_NS7_ILi64EEEEEENS_6half_tEfNS_4arch4Sm80ELb0ELb0ELb0ELb0ELb1ELb0ELb0ELb0ELi2ELi4ELi4ELi4ELb0EEENS1_21CollectiveEpilogueBwdISA_SB_SD_Li256ELb0ELb0ELi2EEENS1_19SingleTileSchedulerILb0ELb0ELb0ELi128EEEEEEEEEvNT_6ParamsE --------------------------
	.section	.text._ZN7cutlass13device_kernelIN5flash19enable_sm80_to_sm89INS1_16FlashAttnBwdSm80INS1_25CollectiveMainloopBwdSm80ILi2ELi2EN4cute5tupleIJNS5_1CILi128EEES8_NS7_ILi64EEEEEENS_6half_tEfNS_4arch4Sm80ELb0ELb0ELb0ELb0ELb1ELb0ELb0ELb0ELi2ELi4ELi4ELi4ELb0EEENS1_21CollectiveEpilogueBwdISA_SB_SD_Li256ELb0ELb0ELi2EEENS1_19SingleTileSchedulerILb0ELb0ELb0ELi128EEEEEEEEEvNT_6ParamsE,"ax",@progbits
	.align	128
.text._ZN7cutlass13device_kernelIN5flash19enable_sm80_to_sm89INS1_16FlashAttnBwdSm80INS1_25CollectiveMainloopBwdSm80ILi2ELi2EN4cute5tupleIJNS5_1CILi128EEES8_NS7_ILi64EEEEEENS_6half_tEfNS_4arch4Sm80ELb0ELb0ELb0ELb0ELb1ELb0ELb0ELb0ELi2ELi4ELi4ELi4ELb0EEENS1_21CollectiveEpilogueBwdISA_SB_SD_Li256ELb0ELb0ELi2EEENS1_19SingleTileSchedulerILb0ELb0ELb0ELi128EEEEEEEEEvNT_6ParamsE:
        .type           _ZN7cutlass13device_kernelIN5flash19enable_sm80_to_sm89INS1_16FlashAttnBwdSm80INS1_25CollectiveMainloopBwdSm80ILi2ELi2EN4cute5tupleIJNS5_1CILi128EEES8_NS7_ILi64EEEEEENS_6half_tEfNS_4arch4Sm80ELb0ELb0ELb0ELb0ELb1ELb0ELb0ELb0ELi2ELi4ELi4ELi4ELb0EEENS1_21CollectiveEpilogueBwdISA_SB_SD_Li256ELb0ELb0ELi2EEENS1_19SingleTileSchedulerILb0ELb0ELb0ELi128EEEEEEEEEvNT_6ParamsE,@function
        .size           _ZN7cutlass13device_kernelIN5flash19enable_sm80_to_sm89INS1_16FlashAttnBwdSm80INS1_25CollectiveMainloopBwdSm80ILi2ELi2EN4cute5tupleIJNS5_1CILi128EEES8_NS7_ILi64EEEEEENS_6half_tEfNS_4arch4Sm80ELb0ELb0ELb0ELb0ELb1ELb0ELb0ELb0ELi2ELi4ELi4ELi4ELb0EEENS1_21CollectiveEpilogueBwdISA_SB_SD_Li256ELb0ELb0ELi2EEENS1_19SingleTileSchedulerILb0ELb0ELb0ELi128EEEEEEEEEvNT_6ParamsE,(.L_x_114 - _ZN7cutlass13device_kernelIN5flash19enable_sm80_to_sm89INS1_16FlashAttnBwdSm80INS1_25CollectiveMainloopBwdSm80ILi2ELi2EN4cute5tupleIJNS5_1CILi128EEES8_NS7_ILi64EEEEEENS_6half_tEfNS_4arch4Sm80ELb0ELb0ELb0ELb0ELb1ELb0ELb0ELb0ELi2ELi4ELi4ELi4ELb0EEENS1_21CollectiveEpilogueBwdISA_SB_SD_Li256ELb0ELb0ELi2EEENS1_19SingleTileSchedulerILb0ELb0ELb0ELi128EEEEEEEEEvNT_6ParamsE)
        .other          _ZN7cutlass13device_kernelIN5flash19enable_sm80_to_sm89INS1_16FlashAttnBwdSm80INS1_25CollectiveMainloopBwdSm80ILi2ELi2EN4cute5tupleIJNS5_1CILi128EEES8_NS7_ILi64EEEEEENS_6half_tEfNS_4arch4Sm80ELb0ELb0ELb0ELb0ELb1ELb0ELb0ELb0ELi2ELi4ELi4ELi4ELb0EEENS1_21CollectiveEpilogueBwdISA_SB_SD_Li256ELb0ELb0ELi2EEENS1_19SingleTileSchedulerILb0ELb0ELb0ELi128EEEEEEEEEvNT_6ParamsE,@"STO_CUDA_ENTRY STV_DEFAULT"
_ZN7cutlass13device_kernelIN5flash19enable_sm80_to_sm89INS1_16FlashAttnBwdSm80INS1_25CollectiveMainloopBwdSm80ILi2ELi2EN4cute5tupleIJNS5_1CILi128EEES8_NS7_ILi64EEEEEENS_6half_tEfNS_4arch4Sm80ELb0ELb0ELb0ELb0ELb1ELb0ELb0ELb0ELi2ELi4ELi4ELi4ELb0EEENS1_21CollectiveEpilogueBwdISA_SB_SD_Li256ELb0ELb0ELi2EEENS1_19SingleTileSchedulerILb0ELb0ELb0ELi128EEEEEEEEEvNT_6ParamsE:
[----:B------:R-:W-:Y:S01]  /*0000*/  LDC R1, c[0x0][0x28] ;  /* 0x00000a00ff017b82 */ /* 0x000fe20000000800 */
[----:B------:R-:W-:Y:S05]  /*0010*/  EXIT ;  /* 0x000000000000794d */ /* 0x000fea0003800000 */
.L_x_42:
        /* <DEDUP_REMOVED lines=14> */
.L_x_114:


//--------------------- .text._ZN7cutlass13device_kernelIN5flash19enable_sm80_to_sm89INS1_16FlashAttnBwdSm80INS1_25CollectiveMainloopBwdSm80ILi2ELi2EN4cute5tupleIJNS5_1CILi128EEES8_NS7_ILi64EEEEEENS_6half_tEfNS_4arch4Sm80ELb0ELb0ELb0ELb0ELb0ELb0ELb0ELb0ELi2ELi4ELi4ELi4ELb0EEENS1_24CollectiveEpilogueBwdGQAISA_fSD_Li256ELb0ELb0EEENS1_19SingleTileSchedulerILb0ELb0ELb0ELi128EEEEEEEEEvNT_6ParamsE --------------------------
	.section	.text._ZN7cutlass13device_kernelIN5flash19enable_sm80_to_sm89INS1_16FlashAttnBwdSm80INS1_25CollectiveMainloopBwdSm80ILi2ELi2EN4cute5tupleIJNS5_1CILi128EEES8_NS7_ILi64EEEEEENS_6half_tEfNS_4arch4Sm80ELb0ELb0ELb0ELb0ELb0ELb0ELb0ELb0ELi2ELi4ELi4ELi4ELb0EEENS1_24CollectiveEpilogueBwdGQAISA_fSD_Li256ELb0ELb0EEENS1_19SingleTileSchedulerILb0ELb0ELb0ELi128EEEEEEEEEvNT_6ParamsE,"ax",@progbits
	.align	128
.text._ZN7cutlass13device_kernelIN5flash19enable_sm80_to_sm89INS1_16FlashAttnBwdSm80INS1_25CollectiveMainloopBwdSm80ILi2ELi2EN4cute5tupleIJNS5_1CILi128EEES8_NS7_ILi64EEEEEENS_6half_tEfNS_4arch4Sm80ELb0ELb0ELb0ELb0ELb0ELb0ELb0ELb0ELi2ELi4ELi4ELi4ELb0EEENS1_24CollectiveEpilogueBwdGQAISA_fSD_Li256ELb0ELb0EEENS1_19SingleTileSchedulerILb0ELb0ELb0ELi128EEEEEEEEEvNT_6ParamsE:
        .type           _ZN7cutlass13device_kernelIN5flash19enable_sm80_to_sm89INS1_16FlashAttnBwdSm80INS1_25CollectiveMainloopBwdSm80ILi2ELi2EN4cute5tupleIJNS5_1CILi128EEES8_NS7_ILi64EEEEEENS_6half_tEfNS_4arch4Sm80ELb0ELb0ELb0ELb0ELb0ELb0ELb0ELb0ELi2ELi4ELi4ELi4ELb0EEENS1_24CollectiveEpilogueBwdGQAISA_fSD_Li256ELb0ELb0EEENS1_19SingleTileSchedulerILb0ELb0ELb0ELi128EEEEEEEEEvNT_6ParamsE,@function
        .size           _ZN7cutlass13device_kernelIN5flash19enable_sm80_to_sm89INS1_16FlashAttnBwdSm80INS1_25CollectiveMainloopBwdSm80ILi2ELi2EN4cute5tupleIJNS5_1CILi128EEES8_NS7_ILi64EEEEEENS_6half_tEfNS_4arch4Sm80ELb0ELb0ELb0ELb0ELb0ELb0ELb0ELb0ELi2ELi4ELi4ELi4ELb0EEENS1_24CollectiveEpilogueBwdGQAISA_fSD_Li256ELb0ELb0EEENS1_19SingleTileSchedulerILb0ELb0ELb0ELi128EEEEEEEEEvNT_6ParamsE,(.L_x_115 - _ZN7cutlass13device_kernelIN5flash19enable_sm80_to_sm89INS1_16FlashAttnBwdSm80INS1_25CollectiveMainloopBwdSm80ILi2ELi2EN4cute5tupleIJNS5_1CILi128EEES8_NS7_ILi64EEEEEENS_6half_tEfNS_4arch4Sm80ELb0ELb0ELb0ELb0ELb0ELb0ELb0ELb0ELi2ELi4ELi4ELi4ELb0EEENS1_24CollectiveEpilogueBwdGQAISA_fSD_Li256ELb0ELb0EEENS1_19SingleTileSchedulerILb0ELb0ELb0ELi128EEEEEEEEEvNT_6ParamsE)
        .other          _ZN7cutlass13device_kernelIN5flash19enable_sm80_to_sm89INS1_16FlashAttnBwdSm80INS1_25CollectiveMainloopBwdSm80ILi2ELi2EN4cute5tupleIJNS5_1CILi128EEES8_NS7_ILi64EEEEEENS_6half_tEfNS_4arch4Sm80ELb0ELb0ELb0ELb0ELb0ELb0ELb0ELb0ELi2ELi4ELi4ELi4ELb0EEENS1_24CollectiveEpilogueBwdGQAISA_fSD_Li256ELb0ELb0EEENS1_19SingleTileSchedulerILb0ELb0ELb0ELi128EEEEEEEEEvNT_6ParamsE,@"STO_CUDA_ENTRY STV_DEFAULT"
_ZN7cutlass13device_kernelIN5flash19enable_sm80_to_sm89INS1_16FlashAttnBwdSm80INS1_25CollectiveMainloopBwdSm80ILi2ELi2EN4cute5tupleIJNS5_1CILi128EEES8_NS7_ILi64EEEEEENS_6half_tEfNS_4arch4Sm80ELb0ELb0ELb0ELb0ELb0ELb0ELb0ELb0ELi2ELi4ELi4ELi4ELb0EEENS1_24CollectiveEpilogueBwdGQAISA_fSD_Li256ELb0ELb0EEENS1_19SingleTileSchedulerILb0ELb0ELb0ELi128EEEEEEEEEvNT_6ParamsE:
[----:B------:R-:W-:Y:S01]  /*0000*/  LDC R1, c[0x0][0x28] ;  /* 0x00000a00ff017b82 */ /* 0x000fe20000000800 */
[----:B------:R-:W-:Y:S05]  /*0010*/  EXIT ;  /* 0x000000000000794d */ /* 0x000fea0003800000 */
.L_x_43:
        /* <DEDUP_REMOVED lines=14> */
.L_x_115:


//--------------------- .text._ZN7cutlass13device_kernelIN5flash19enable_sm80_to_sm89INS1_16FlashAttnBwdSm80INS1_25CollectiveMainloopBwdSm80ILi2ELi2EN4cute5tupleIJNS5_1CILi128EEES8_NS7_ILi64EEEEEENS_6half_tEfNS_4arch4Sm80ELb0ELb0ELb0ELb0ELb1ELb0ELb0ELb0ELi2ELi4ELi4ELi4ELb0EEENS1_24CollectiveEpilogueBwdGQAISA_fSD_Li256ELb0ELb1EEENS1_19SingleTileSchedulerILb0ELb0ELb0ELi128EEEEEEEEEvNT_6ParamsE --------------------------
	.section	.text._ZN7cutlass13device_kernelIN5flash19enable_sm80_to_sm89INS1_16FlashAttnBwdSm80INS1_25CollectiveMainloopBwdSm80ILi2ELi2EN4cute5tupleIJNS5_1CILi128EEES8_NS7_ILi64EEEEEENS_6half_tEfNS_4arch4Sm80ELb0ELb0ELb0ELb0ELb1ELb0ELb0ELb0ELi2ELi4ELi4ELi4ELb0EEENS1_24CollectiveEpilogueBwdGQAISA_fSD_Li256ELb0ELb1EEENS1_19SingleTileSchedulerILb0ELb0ELb0ELi128EEEEEEEEEvNT_6ParamsE,"ax",@progbits
	.align	128
.text._ZN7cutlass13device_kernelIN5flash19enable_sm80_to_sm89INS1_16FlashAttnBwdSm80INS1_25CollectiveMainloopBwdSm80ILi2ELi2EN4cute5tupleIJNS5_1CILi128EEES8_NS7_ILi64EEEEEENS_6half_tEfNS_4arch4Sm80ELb0ELb0ELb0ELb0ELb1ELb0ELb0ELb0ELi2ELi4ELi4ELi4ELb0EEENS1_24CollectiveEpilogueBwdGQAISA_fSD_Li256ELb0ELb1EEENS1_19SingleTileSchedulerILb0ELb0ELb0ELi128EEEEEEEEEvNT_6ParamsE:
        .type           _ZN7cutlass13device_kernelIN5flash19enable_sm80_to_sm89INS1_16FlashAttnBwdSm80INS1_25CollectiveMainloopBwdSm80ILi2ELi2EN4cute5tupleIJNS5_1CILi128EEES8_NS7_ILi64EEEEEENS_6half_tEfNS_4arch4Sm80ELb0ELb0ELb0ELb0ELb1ELb0ELb0ELb0ELi2ELi4ELi4ELi4ELb0EEENS1_24CollectiveEpilogueBwdGQAISA_fSD_Li256ELb0ELb1EEENS1_19SingleTileSchedulerILb0ELb0ELb0ELi128EEEEEEEEEvNT_6ParamsE,@function
        .size           _ZN7cutlass13device_kernelIN5flash19enable_sm80_to_sm89INS1_16FlashAttnBwdSm80INS1_25CollectiveMainloopBwdSm80ILi2ELi2EN4cute5tupleIJNS5_1CILi128EEES8_NS7_ILi64EEEEEENS_6half_tEfNS_4arch4Sm80ELb0ELb0ELb0ELb0ELb1ELb0ELb0ELb0ELi2ELi4ELi4ELi4ELb0EEENS1_24CollectiveEpilogueBwdGQAISA_fSD_Li256ELb0ELb1EEENS1_19SingleTileSchedulerILb0ELb0ELb0ELi128EEEEEEEEEvNT_6ParamsE,(.L_x_116 - _ZN7cutlass13device_kernelIN5flash19enable_sm80_to_sm89INS1_16FlashAttnBwdSm80INS1_25CollectiveMainloopBwdSm80ILi2ELi2EN4cute5tupleIJNS5_1CILi128EEES8_NS7_ILi64EEEEEENS_6half_tEfNS_4arch4Sm80ELb0ELb0ELb0ELb0ELb1ELb0ELb0ELb0ELi2ELi4ELi4ELi4ELb0EEENS1_24CollectiveEpilogueBwdGQAISA_fSD_Li256ELb0ELb1EEENS1_19SingleTileSchedulerILb0ELb0ELb0ELi128EEEEEEEEEvNT_6ParamsE)
        .other          _ZN7cutlass13device_kernelIN5flash19enable_sm80_to_sm89INS1_16FlashAttnBwdSm80INS1_25CollectiveMainloopBwdSm80ILi2ELi2EN4cute5tupleIJNS5_1CILi128EEES8_NS7_ILi64EEEEEENS_6half_tEfNS_4arch4Sm80ELb0ELb0ELb0ELb0ELb1ELb0ELb0ELb0ELi2ELi4ELi4ELi4ELb0EEENS1_24CollectiveEpilogueBwdGQAISA_fSD_Li256ELb0ELb1EEENS1_19SingleTileSchedulerILb0ELb0ELb0ELi128EEEEEEEEEvNT_6ParamsE,@"STO_CUDA_ENTRY STV_DEFAULT"
_ZN7cutlass13device_kernelIN5flash19enable_sm80_to_sm89INS1_16FlashAttnBwdSm80INS1_25CollectiveMainloopBwdSm80ILi2ELi2EN4cute5tupleIJNS5_1CILi128EEES8_NS7_ILi64EEEEEENS_6half_tEfNS_4arch4Sm80ELb0ELb0ELb0ELb0ELb1ELb0ELb0ELb0ELi2ELi4ELi4ELi4ELb0EEENS1_24CollectiveEpilogueBwdGQAISA_fSD_Li256ELb0ELb1EEENS1_19SingleTileSchedulerILb0ELb0ELb0ELi128EEEEEEEEEvNT_6ParamsE:
[----:B------:R-:W-:Y:S01]  /*0000*/  LDC R1, c[0x0][0x28] ;  /* 0x00000a00ff017b82 */ /* 0x000fe20000000800 */
[----:B------:R-:W-:Y:S05]  /*0010*/  EXIT ;  /* 0x000000000000794d */ /* 0x000fea0003800000 */
.L_x_44:
        /* <DEDUP_REMOVED lines=14> */
.L_x_116:


//--------------------- .text._ZN7cutlass13device_kernelIN5flash19enable_sm80_to_sm89INS1_16FlashAttnBwdSm80INS1_25CollectiveMainloopBwdSm80ILi2ELi2EN4cute5tupleIJNS5_1CILi128EEES8_NS7_ILi64EEEEEENS_6half_tEfNS_4arch4Sm80ELb0ELb0ELb0ELb1ELb0ELb0ELb0ELb0ELi2ELi4ELi4ELi4ELb0EEENS1_21CollectiveEpilogueBwdISA_SB_SD_Li256ELb1ELb0ELi2EEENS1_19SingleTileSchedulerILb1ELb0ELb0ELi128EEEEEEEEEvNT_6ParamsE --------------------------
	.section	.text._ZN7cutlass13device_kernelIN5flash19enable_sm80_to_sm89INS1_16FlashAttnBwdSm80INS1_25CollectiveMainloopBwdSm80ILi2ELi2EN4cute5tupleIJNS5_1CILi128EEES8_NS7_ILi64EEEEEENS_6half_tEfNS_4arch4Sm80ELb0ELb0ELb0ELb1ELb0ELb0ELb0ELb0ELi2ELi4ELi4ELi4ELb0EEENS1_21CollectiveEpilogueBwdISA_SB_SD_Li256ELb1ELb0ELi2EEENS1_19SingleTileSchedulerILb1ELb0ELb0ELi128EEEEEEEEEvNT_6ParamsE,"ax",@progbits
	.align	128
.text._ZN7cutlass13device_kernelIN5flash19enable_sm80_to_sm89INS1_16FlashAttnBwdSm80INS1_25CollectiveMainloopBwdSm80ILi2ELi2EN4cute5tupleIJNS5_1CILi128EEES8_NS7_ILi64EEEEEENS_6half_tEfNS_4arch4Sm80ELb0ELb0ELb0ELb1ELb0ELb0ELb0ELb0ELi2ELi4ELi4ELi4ELb0EEENS1_21CollectiveEpilogueBwdISA_SB_SD_Li256ELb1ELb0ELi2EEENS1_19SingleTileSchedulerILb1ELb0ELb0ELi128EEEEEEEEEvNT_6ParamsE:
        .type           _ZN7cutlass13device_kernelIN5flash19enable_sm80_to_sm89INS1_16FlashAttnBwdSm80INS1_25CollectiveMainloopBwdSm80ILi2ELi2EN4cute5tupleIJNS5_1CILi128EEES8_NS7_ILi64EEEEEENS_6half_tEfNS_4arch4Sm80ELb0ELb0ELb0ELb1ELb0ELb0ELb0ELb0ELi2ELi4ELi4ELi4ELb0EEENS1_21CollectiveEpilogueBwdISA_SB_SD_Li256ELb1ELb0ELi2EEENS1_19SingleTileSchedulerILb1ELb0ELb0ELi128EEEEEEEEEvNT_6ParamsE,@function
        .size           _ZN7cutlass13device_kernelIN5flash19enable_sm80_to_sm89INS1_16FlashAttnBwdSm80INS1_25CollectiveMainloopBwdSm80ILi2ELi2EN4cute5tupleIJNS5_1CILi128EEES8_NS7_ILi64EEEEEENS_6half_tEfNS_4arch4Sm80ELb0ELb0ELb0ELb1ELb0ELb0ELb0ELb0ELi2ELi4ELi4ELi4ELb0EEENS1_21CollectiveEpilogueBwdISA_SB_SD_Li256ELb1ELb0ELi2EEENS1_19SingleTileSchedulerILb1ELb0ELb0ELi128EEEEEEEEEvNT_6ParamsE,(.L_x_117 - _ZN7cutlass13device_kernelIN5flash19enable_sm80_to_sm89INS1_16FlashAttnBwdSm80INS1_25CollectiveMainloopBwdSm80ILi2ELi2EN4cute5tupleIJNS5_1CILi128EEES8_NS7_ILi64EEEEEENS_6half_tEfNS_4arch4Sm80ELb0ELb0ELb0ELb1ELb0ELb0ELb0ELb0ELi2ELi4ELi4ELi4ELb0EEENS1_21CollectiveEpilogueBwdISA_SB_SD_Li256ELb1ELb0ELi2EEENS1_19SingleTileSchedulerILb1ELb0ELb0ELi128EEEEEEEEEvNT_6ParamsE)
        .other          _ZN7cutlass13device_kernelIN5flash19enable_sm80_to_sm89INS1_16FlashAttnBwdSm80INS1_25CollectiveMainloopBwdSm80ILi2ELi2EN4cute5tupleIJNS5_1CILi128EEES8_NS7_ILi64EEEEEENS_6half_tEfNS_4arch4Sm80ELb0ELb0ELb0ELb1ELb0ELb0ELb0ELb0ELi2ELi4ELi4ELi4ELb0EEENS1_21CollectiveEpilogueBwdISA_SB_SD_Li256ELb1ELb0ELi2EEENS1_19SingleTileSchedulerILb1ELb0ELb0ELi128EEEEEEEEEvNT_6ParamsE,@"STO_CUDA_ENTRY STV_DEFAULT"
_ZN7cutlass13device_kernelIN5flash19enable_sm80_to_sm89INS1_16FlashAttnBwdSm80INS1_25CollectiveMainloopBwdSm80ILi2ELi2EN4cute5tupleIJNS5_1CILi128EEES8_NS7_ILi64EEEEEENS_6half_tEfNS_4arch4Sm80ELb0ELb0ELb0ELb1ELb0ELb0ELb0ELb0ELi2ELi4ELi4ELi4ELb0EEENS1_21CollectiveEpilogueBwdISA_SB_SD_Li256ELb1ELb0ELi2EEENS1_19SingleTileSchedulerILb1ELb0ELb0ELi128EEEEEEEEEvNT_6ParamsE:
[----:B------:R-:W-:Y:S01]  /*0000*/  LDC R1, c[0x0][0x28] ;  /* 0x00000a00ff017b82 */ /* 0x000fe20000000800 */
[----:B------:R-:W-:Y:S05]  /*0010*/  EXIT ;  /* 0x000000000000794d */ /* 0x000fea0003800000 */
.L_x_45:
        /* <DEDUP_REMOVED lines=14> */
.L_x_117:


//--------------------- .text._ZN7cutlass13device_kernelIN5flash19enable_sm80_to_sm89INS1_16FlashAttnBwdSm80INS1_25CollectiveMainloopBwdSm80ILi2ELi2EN4cute5tupleIJNS5_1CILi128EEES8_NS7_ILi64EEEEEENS_6half_tEfNS_4arch4Sm80ELb0ELb0ELb0ELb1ELb1ELb0ELb0ELb0ELi2ELi4ELi4ELi4ELb0EEENS1_21CollectiveEpilogueBwdISA_SB_SD_Li256ELb1ELb0ELi2EEENS1_19SingleTileSchedulerILb1ELb0ELb0ELi128EEEEEEEEEvNT_6ParamsE --------------------------
	.section	.text._ZN7cutlass13device_kernelIN5flash19enable_sm80_to_sm89INS1_16FlashAttnBwdSm80INS1_25CollectiveMainloopBwdSm80ILi2ELi2EN4cute5tupleIJNS5_1CILi128EEES8_NS7_ILi64EEEEEENS_6half_tEfNS_4arch4Sm80ELb0ELb0ELb0ELb1ELb1ELb0ELb0ELb0ELi2ELi4ELi4ELi4ELb0EEENS1_21CollectiveEpilogueBwdISA_SB_SD_Li256ELb1ELb0ELi2EEENS1_19SingleTileSchedulerILb1ELb0ELb0ELi128EEEEEEEEEvNT_6ParamsE,"ax",@progbits
	.align	128
.text._ZN7cutlass13device_kernelIN5flash19enable_sm80_to_sm89INS1_16FlashAttnBwdSm80INS1_25CollectiveMainloopBwdSm80ILi2ELi2EN4cute5tupleIJNS5_1CILi128EEES8_NS7_ILi64EEEEEENS_6half_tEfNS_4arch4Sm80ELb0ELb0ELb0ELb1ELb1ELb0ELb0ELb0ELi2ELi4ELi4ELi4ELb0EEENS1_21CollectiveEpilogueBwdISA_SB_SD_Li256ELb1ELb0ELi2EEENS1_19SingleTileSchedulerILb1ELb0ELb0ELi128EEEEEEEEEvNT_6ParamsE:
        .type           _ZN7cutlass13device_kernelIN5flash19enable_sm80_to_sm89INS1_16FlashAttnBwdSm80INS1_25CollectiveMainloopBwdSm80ILi2ELi2EN4cute5tupleIJNS5_1CILi128EEES8_NS7_ILi64EEEEEENS_6half_tEfNS_4arch4Sm80ELb0ELb0ELb0ELb1ELb1ELb0ELb0ELb0ELi2ELi4ELi4ELi4ELb0EEENS1_21CollectiveEpilogueBwdISA_SB_SD_Li256ELb1ELb0ELi2EEENS1_19SingleTileSchedulerILb1ELb0ELb0ELi128EEEEEEEEEvNT_6ParamsE,@function
        .size           _ZN7cutlass13device_kernelIN5flash19enable_sm80_to_sm89INS1_16FlashAttnBwdSm80INS1_25CollectiveMainloopBwdSm80ILi2ELi2EN4cute5tupleIJNS5_1CILi128EEES8_NS7_ILi64EEEEEENS_6half_tEfNS_4arch4Sm80ELb0ELb0ELb0ELb1ELb1ELb0ELb0ELb0ELi2ELi4ELi4ELi4ELb0EEENS1_21CollectiveEpilogueBwdISA_SB_SD_Li256ELb1ELb0ELi2EEENS1_19SingleTileSchedulerILb1ELb0ELb0ELi128EEEEEEEEEvNT_6ParamsE,(.L_x_118 - _ZN7cutlass13device_kernelIN5flash19enable_sm80_to_sm89INS1_16FlashAttnBwdSm80INS1_25CollectiveMainloopBwdSm80ILi2ELi2EN4cute5tupleIJNS5_1CILi128EEES8_NS7_ILi64EEEEEENS_6half_tEfNS_4arch4Sm80ELb0ELb0ELb0ELb1ELb1ELb0ELb0ELb0ELi2ELi4ELi4ELi4ELb0EEENS1_21CollectiveEpilogueBwdISA_SB_SD_Li256ELb1ELb0ELi2EEENS1_19SingleTileSchedulerILb1ELb0ELb0ELi128EEEEEEEEEvNT_6ParamsE)
        .other          _ZN7cutlass13device_kernelIN5flash19enable_sm80_to_sm89INS1_16FlashAttnBwdSm80INS1_25CollectiveMainloopBwdSm80ILi2ELi2EN4cute5tupleIJNS5_1CILi128EEES8_NS7_ILi64EEEEEENS_6half_tEfNS_4arch4Sm80ELb0ELb0ELb0ELb1ELb1ELb0ELb0ELb0ELi2ELi4ELi4ELi4ELb0EEENS1_21CollectiveEpilogueBwdISA_SB_SD_Li256ELb1ELb0ELi2EEENS1_19SingleTileSchedulerILb1ELb0ELb0ELi128EEEEEEEEEvNT_6ParamsE,@"STO_CUDA_ENTRY STV_DEFAULT"
_ZN7cutlass13device_kernelIN5flash19enable_sm80_to_sm89INS1_16FlashAttnBwdSm80INS1_25CollectiveMainloopBwdSm80ILi2ELi2EN4cute5tupleIJNS5_1CILi128EEES8_NS7_ILi64EEEEEENS_6half_tEfNS_4arch4Sm80ELb0ELb0ELb0ELb1ELb1ELb0ELb0ELb0ELi2ELi4ELi4ELi4ELb0EEENS1_21CollectiveEpilogueBwdISA_SB_SD_Li256ELb1ELb0ELi2EEENS1_19SingleTileSchedulerILb1ELb0ELb0ELi128EEEEEEEEEvNT_6ParamsE:
[----:B------:R-:W-:Y:S01]  /*0000*/  LDC R1, c[0x0][0x28] ;  /* 0x00000a00ff017b82 */ /* 0x000fe20000000800 */
[----:B------:R-:W-:Y:S05]  /*0010*/  EXIT ;  /* 0x000000000000794d */ /* 0x000fea0003800000 */
.L_x_46:
        /* <DEDUP_REMOVED lines=14> */
.L_x_118:


//--------------------- .text._ZN7cutlass13device_kernelIN5flash19enable_sm80_to_sm89INS1_16FlashAttnBwdSm80INS1_25CollectiveMainloopBwdSm80ILi2ELi2EN4cute5tupleIJNS5_1CILi128EEES8_NS7_ILi64EEEEEENS_6half_tEfNS_4arch4Sm80ELb0ELb0ELb0ELb1ELb0ELb0ELb0ELb0ELi2ELi4ELi4ELi4ELb0EEENS1_24CollectiveEpilogueBwdGQAISA_fSD_Li256ELb1ELb0EEENS1_19SingleTileSchedulerILb1ELb0ELb0ELi128EEEEEEEEEvNT_6ParamsE --------------------------
	.section	.text._ZN7cutlass13device_kernelIN5flash19enable_sm80_to_sm89INS1_16FlashAttnBwdSm80INS1_25CollectiveMainloopBwdSm80ILi2ELi2EN4cute5tupleIJNS5_1CILi128EEES8_NS7_ILi64EEEEEENS_6half_tEfNS_4arch4Sm80ELb0ELb0ELb0ELb1ELb0ELb0ELb0ELb0ELi2ELi4ELi4ELi4ELb0EEENS1_24CollectiveEpilogueBwdGQAISA_fSD_Li256ELb1ELb0EEENS1_19SingleTileSchedulerILb1ELb0ELb0ELi128EEEEEEEEEvNT_6ParamsE,"ax",@progbits
	.align	128
.text._ZN7cutlass13device_kernelIN5flash19enable_sm80_to_sm89INS1_16FlashAttnBwdSm80INS1_25CollectiveMainloopBwdSm80ILi2ELi2EN4cute5tupleIJNS5_1CILi128EEES8_NS7_ILi64EEEEEENS_6half_tEfNS_4arch4Sm80ELb0ELb0ELb0ELb1ELb0ELb0ELb0ELb0ELi2ELi4ELi4ELi4ELb0EEENS1_24CollectiveEpilogueBwdGQAISA_fSD_Li256ELb1ELb0EEENS1_19SingleTileSchedulerILb1ELb0ELb0ELi128EEEEEEEEEvNT_6ParamsE:
        .type           _ZN7cutlass13device_kernelIN5flash19enable_sm80_to_sm89INS1_16FlashAttnBwdSm80INS1_25CollectiveMainloopBwdSm80ILi2ELi2EN4cute5tupleIJNS5_1CILi128EEES8_NS7_ILi64EEEEEENS_6half_tEfNS_4arch4Sm80ELb0ELb0ELb0ELb1ELb0ELb0ELb0ELb0ELi2ELi4ELi4ELi4ELb0EEENS1_24CollectiveEpilogueBwdGQAISA_fSD_Li256ELb1ELb0EEENS1_19SingleTileSchedulerILb1ELb0ELb0ELi128EEEEEEEEEvNT_6ParamsE,@function
        .size           _ZN7cutlass13device_kernelIN5flash19enable_sm80_to_sm89INS1_16FlashAttnBwdSm80INS1_25CollectiveMainloopBwdSm80ILi2ELi2EN4cute5tupleIJNS5_1CILi128EEES8_NS7_ILi64EEEEEENS_6half_tEfNS_4arch4Sm80ELb0ELb0ELb0ELb1ELb0ELb0ELb0ELb0ELi2ELi4ELi4ELi4ELb0EEENS1_24CollectiveEpilogueBwdGQAISA_fSD_Li256ELb1ELb0EEENS1_19SingleTileSchedulerILb1ELb0ELb0ELi128EEEEEEEEEvNT_6ParamsE,(.L_x_119 - _ZN7cutlass13device_kernelIN5flash19enable_sm80_to_sm89INS1_16FlashAttnBwdSm80INS1_25CollectiveMainloopBwdSm80ILi2ELi2EN4cute5tupleIJNS5_1CILi128EEES8_NS7_ILi64EEEEEENS_6half_tEfNS_4arch4Sm80ELb0ELb0ELb0ELb1ELb0ELb0ELb0ELb0ELi2ELi4ELi4ELi4ELb0EEENS1_24CollectiveEpilogueBwdGQAISA_fSD_Li256ELb1ELb0EEENS1_19SingleTileSchedulerILb1ELb0ELb0ELi128EEEEEEEEEvNT_6ParamsE)
        .other          _ZN7cutlass13device_kernelIN5flash19enable_sm80_to_sm89INS1_16FlashAttnBwdSm80INS1_25CollectiveMainloopBwdSm80ILi2ELi2EN4cute5tupleIJNS5_1CILi128EEES8_NS7_ILi64EEEEEENS_6half_tEfNS_4arch4Sm80ELb0ELb0ELb0ELb1ELb0ELb0ELb0ELb0ELi2ELi4ELi4ELi4ELb0EEENS1_24CollectiveEpilogueBwdGQAISA_fSD_Li256ELb1ELb0EEENS1_19SingleTileSchedulerILb1ELb0ELb0ELi128EEEEEEEEEvNT_6ParamsE,@"STO_CUDA_ENTRY STV_DEFAULT"
_ZN7cutlass13device_kernelIN5flash19enable_sm80_to_sm89INS1_16FlashAttnBwdSm80INS1_25CollectiveMainloopBwdSm80ILi2ELi2EN4cute5tupleIJNS5_1CILi128EEES8_NS7_ILi64EEEEEENS_6half_tEfNS_4arch4Sm80ELb0ELb0ELb0ELb1ELb0ELb0ELb0ELb0ELi2ELi4ELi4ELi4ELb0EEENS1_24CollectiveEpilogueBwdGQAISA_fSD_Li256ELb1ELb0EEENS1_19SingleTileSchedulerILb1ELb0ELb0ELi128EEEEEEEEEvNT_6ParamsE:
[----:B------:R-:W-:Y:S01]  /*0000*/  LDC R1, c[0x0][0x28] ;  /* 0x00000a00ff017b82 */ /* 0x000fe20000000800 */
[----:B------:R-:W-:Y:S05]  /*0010*/  EXIT ;  /* 0x000000000000794d */ /* 0x000fea0003800000 */
.L_x_47:
        /* <DEDUP_REMOVED lines=14> */
.L_x_119:


//--------------------- .text._ZN7cutlass13device_kernelIN5flash19enable_sm80_to_sm89INS1_16FlashAttnBwdSm80INS1_25CollectiveMainloopBwdSm80ILi2ELi2EN4cute5tupleIJNS5_1CILi128EEES8_NS7_ILi64EEEEEENS_6half_tEfNS_4arch4Sm80ELb0ELb0ELb0ELb1ELb1ELb0ELb0ELb0ELi2ELi4ELi4ELi4ELb0EEENS1_24CollectiveEpilogueBwdGQAISA_fSD_Li256ELb1ELb1EEENS1_19SingleTileSchedulerILb1ELb0ELb0ELi128EEEEEEEEEvNT_6ParamsE --------------------------
	.section	.text._ZN7cutlass13device_kernelIN5flash19enable_sm80_to_sm89INS1_16FlashAttnBwdSm80INS1_25CollectiveMainloopBwdSm80ILi2ELi2EN4cute5tupleIJNS5_1CILi128EEES8_NS7_ILi64EEEEEENS_6half_tEfNS_4arch4Sm80ELb0ELb0ELb0ELb1ELb1ELb0ELb0ELb0ELi2ELi4ELi4ELi4ELb0EEENS1_24CollectiveEpilogueBwdGQAISA_fSD_Li256ELb1ELb1EEENS1_19SingleTileSchedulerILb1ELb0ELb0ELi128EEEEEEEEEvNT_6ParamsE,"ax",@progbits
	.align	128
.text._ZN7cutlass13device_kernelIN5flash19enable_sm80_to_sm89INS1_16FlashAttnBwdSm80INS1_25CollectiveMainloopBwdSm80ILi2ELi2EN4cute5tupleIJNS5_1CILi128EEES8_NS7_ILi64EEEEEENS_6half_tEfNS_4arch4Sm80ELb0ELb0ELb0ELb1ELb1ELb0ELb0ELb0ELi2ELi4ELi4ELi4ELb0EEENS1_24CollectiveEpilogueBwdGQAISA_fSD_Li256ELb1ELb1EEENS1_19SingleTileSchedulerILb1ELb0ELb0ELi128EEEEEEEEEvNT_6ParamsE:
        .type           _ZN7cutlass13device_kernelIN5flash19enable_sm80_to_sm89INS1_16FlashAttnBwdSm80INS1_25CollectiveMainloopBwdSm80ILi2ELi2EN4cute5tupleIJNS5_1CILi128EEES8_NS7_ILi64EEEEEENS_6half_tEfNS_4arch4Sm80ELb0ELb0ELb0ELb1ELb1ELb0ELb0ELb0ELi2ELi4ELi4ELi4ELb0EEENS1_24CollectiveEpilogueBwdGQAISA_fSD_Li256ELb1ELb1EEENS1_19SingleTileSchedulerILb1ELb0ELb0ELi128EEEEEEEEEvNT_6ParamsE,@function
        .size           _ZN7cutlass13device_kernelIN5flash19enable_sm80_to_sm89INS1_16FlashAttnBwdSm80INS1_25CollectiveMainloopBwdSm80ILi2ELi2EN4cute5tupleIJNS5_1CILi128EEES8_NS7_ILi64EEEEEENS_6half_tEfNS_4arch4Sm80ELb0ELb0ELb0ELb1ELb1ELb0ELb0ELb0ELi2ELi4ELi4ELi4ELb0EEENS1_24CollectiveEpilogueBwdGQAISA_fSD_Li256ELb1ELb1EEENS1_19SingleTileSchedulerILb1ELb0ELb0ELi128EEEEEEEEEvNT_6ParamsE,(.L_x_120 - _ZN7cutlass13device_kernelIN5flash19enable_sm80_to_sm89INS1_16FlashAttnBwdSm80INS1_25CollectiveMainloopBwdSm80ILi2ELi2EN4cute5tupleIJNS5_1CILi128EEES8_NS7_ILi64EEEEEENS_6half_tEfNS_4arch4Sm80ELb0ELb0ELb0ELb1ELb1ELb0ELb0ELb0ELi2ELi4ELi4ELi4ELb0EEENS1_24CollectiveEpilogueBwdGQAISA_fSD_Li256ELb1ELb1EEENS1_19SingleTileSchedulerILb1ELb0ELb0ELi128EEEEEEEEEvNT_6ParamsE)
        .other          _ZN7cutlass13device_kernelIN5flash19enable_sm80_to_sm89INS1_16FlashAttnBwdSm80INS1_25CollectiveMainloopBwdSm80ILi2ELi2EN4cute5tupleIJNS5_1CILi128EEES8_NS7_ILi64EEEEEENS_6half_tEfNS_4arch4Sm80ELb0ELb0ELb0ELb1ELb1ELb0ELb0ELb0ELi2ELi4ELi4ELi4ELb0EEENS1_24CollectiveEpilogueBwdGQAISA_fSD_Li256ELb1ELb1EEENS1_19SingleTileSchedulerILb1ELb0ELb0ELi128EEEEEEEEEvNT_6ParamsE,@"STO_CUDA_ENTRY STV_DEFAULT"
_ZN7cutlass13device_kernelIN5flash19enable_sm80_to_sm89INS1_16FlashAttnBwdSm80INS1_25CollectiveMainloopBwdSm80ILi2ELi2EN4cute5tupleIJNS5_1CILi128EEES8_NS7_ILi64EEEEEENS_6half_tEfNS_4arch4Sm80ELb0ELb0ELb0ELb1ELb1ELb0ELb0ELb0ELi2ELi4ELi4ELi4ELb0EEENS1_24CollectiveEpilogueBwdGQAISA_fSD_Li256ELb1ELb1EEENS1_19SingleTileSchedulerILb1ELb0ELb0ELi128EEEEEEEEEvNT_6ParamsE:
[----:B------:R-:W-:Y:S01]  /*0000*/  LDC R1, c[0x0][0x28] ;  /* 0x00000a00ff017b82 */ /* 0x000fe20000000800 */
[----:B------:R-:W-:Y:S05]  /*0010*/  EXIT ;  /* 0x000000000000794d */ /* 0x000fea0003800000 */
.L_x_48:
        /* <DEDUP_REMOVED lines=14> */
.L_x_120:


//--------------------- .text._ZN7cutlass13device_kernelIN5flash19enable_sm80_to_sm89INS1_16FlashAttnBwdSm80INS1_25CollectiveMainloopBwdSm80ILi2ELi2EN4cute5tupleIJNS5_1CILi128EEES8_NS7_ILi64EEEEEENS_6half_tEfNS_4arch4Sm80ELb0ELb1ELb0ELb0ELb0ELb0ELb0ELb0ELi2ELi4ELi4ELi4ELb0EEENS1_21CollectiveEpilogueBwdISA_SB_SD_Li256ELb0ELb0ELi2EEENS1_19SingleTileSchedulerILb0ELb0ELb0ELi128EEEEEEEEEvNT_6ParamsE --------------------------
	.section	.text._ZN7cutlass13device_kernelIN5flash19enable_sm80_to_sm89INS1_16FlashAttnBwdSm80INS1_25CollectiveMainloopBwdSm80ILi2ELi2EN4cute5tupleIJNS5_1CILi128EEES8_NS7_ILi64EEEEEENS_6half_tEfNS_4arch4Sm80ELb0ELb1ELb0ELb0ELb0ELb0ELb0ELb0ELi2ELi4ELi4ELi4ELb0EEENS1_21CollectiveEpilogueBwdISA_SB_SD_Li256ELb0ELb0ELi2EEENS1_19SingleTileSchedulerILb0ELb0ELb0ELi128EEEEEEEEEvNT_6ParamsE,"ax",@progbits
	.align	128
.text._ZN7cutlass13device_kernelIN5flash19enable_sm80_to_sm89INS1_16FlashAttnBwdSm80INS1_25CollectiveMainloopBwdSm80ILi2ELi2EN4cute5tupleIJNS5_1CILi128EEES8_NS7_ILi64EEEEEENS_6half_tEfNS_4arch4Sm80ELb0ELb1ELb0ELb0ELb0ELb0ELb0ELb0ELi2ELi4ELi4ELi4ELb0EEENS1_21CollectiveEpilogueBwdISA_SB_SD_Li256ELb0ELb0ELi2EEENS1_19SingleTileSchedulerILb0ELb0ELb0ELi128EEEEEEEEEvNT_6ParamsE:
        .type           _ZN7cutlass13device_kernelIN5flash19enable_sm80_to_sm89INS1_16FlashAttnBwdSm80INS1_25CollectiveMainloopBwdSm80ILi2ELi2EN4cute5tupleIJNS5_1CILi128EEES8_NS7_ILi64EEEEEENS_6half_tEfNS_4arch4Sm80ELb0ELb1ELb0ELb0ELb0ELb0ELb0ELb0ELi2ELi4ELi4ELi4ELb0EEENS1_21CollectiveEpilogueBwdISA_SB_SD_Li256ELb0ELb0ELi2EEENS1_19SingleTileSchedulerILb0ELb0ELb0ELi128EEEEEEEEEvNT_6ParamsE,@function
        .size           _ZN7cutlass13device_kernelIN5flash19enable_sm80_to_sm89INS1_16FlashAttnBwdSm80INS1_25CollectiveMainloopBwdSm80ILi2ELi2EN4cute5tupleIJNS5_1CILi128EEES8_NS7_ILi64EEEEEENS_6half_tEfNS_4arch4Sm80ELb0ELb1ELb0ELb0ELb0ELb0ELb0ELb0ELi2ELi4ELi4ELi4ELb0EEENS1_21CollectiveEpilogueBwdISA_SB_SD_Li256ELb0ELb0ELi2EEENS1_19SingleTileSchedulerILb0ELb0ELb0ELi128EEEEEEEEEvNT_6ParamsE,(.L_x_121 - _ZN7cutlass13device_kernelIN5flash19enable_sm80_to_sm89INS1_16FlashAttnBwdSm80INS1_25CollectiveMainloopBwdSm80ILi2ELi2EN4cute5tupleIJNS5_1CILi128EEES8_NS7_ILi64EEEEEENS_6half_tEfNS_4arch4Sm80ELb0ELb1ELb0ELb0ELb0ELb0ELb0ELb0ELi2ELi4ELi4ELi4ELb0EEENS1_21CollectiveEpilogueBwdISA_SB_SD_Li256ELb0ELb0ELi2EEENS1_19SingleTileSchedulerILb0ELb0ELb0ELi128EEEEEEEEEvNT_6ParamsE)
        .other          _ZN7cutlass13device_kernelIN5flash19enable_sm80_to_sm89INS1_16FlashAttnBwdSm80INS1_25CollectiveMainloopBwdSm80ILi2ELi2EN4cute5tupleIJNS5_1CILi128EEES8_NS7_ILi64EEEEEENS_6half_tEfNS_4arch4Sm80ELb0ELb1ELb0ELb0ELb0ELb0ELb0ELb0ELi2ELi4ELi4ELi4ELb0EEENS1_21CollectiveEpilogueBwdISA_SB_SD_Li256ELb0ELb0ELi2EEENS1_19SingleTileSchedulerILb0ELb0ELb0ELi128EEEEEEEEEvNT_6ParamsE,@"STO_CUDA_ENTRY STV_DEFAULT"
_ZN7cutlass13device_kernelIN5flash19enable_sm80_to_sm89INS1_16FlashAttnBwdSm80INS1_25CollectiveMainloopBwdSm80ILi2ELi2EN4cute5tupleIJNS5_1CILi128EEES8_NS7_ILi64EEEEEENS_6half_tEfNS_4arch4Sm80ELb0ELb1ELb0ELb0ELb0ELb0ELb0ELb0ELi2ELi4ELi4ELi4ELb0EEENS1_21CollectiveEpilogueBwdISA_SB_SD_Li256ELb0ELb0ELi2EEENS1_19SingleTileSchedulerILb0ELb0ELb0ELi128EEEEEEEEEvNT_6ParamsE:
[----:B------:R-:W-:Y:S01]  /*0000*/  LDC R1, c[0x0][0x28] ;  /* 0x00000a00ff017b82 */ /* 0x000fe20000000800 */
[----:B------:R-:W-:Y:S05]  /*0010*/  EXIT ;  /* 0x000000000000794d */ /* 0x000fea0003800000 */
.L_x_49:
        /* <DEDUP_REMOVED lines=14> */
.L_x_121:


//--------------------- .text._ZN7cutlass13device_kernelIN5flash19enable_sm80_to_sm89INS1_16FlashAttnBwdSm80INS1_25CollectiveMainloopBwdSm80ILi2ELi2EN4cute5tupleIJNS5_1CILi128EEES8_NS7_ILi64EEEEEENS_6half_tEfNS_4arch4Sm80ELb0ELb1ELb0ELb0ELb1ELb0ELb0ELb0ELi2ELi4ELi4ELi4ELb0EEENS1_21CollectiveEpilogueBwdISA_SB_SD_Li256ELb0ELb0ELi2EEENS1_19SingleTileSchedulerILb0ELb0ELb0ELi128EEEEEEEEEvNT_6ParamsE --------------------------
	.section	.text._ZN7cutlass13device_kernelIN5flash19enable_sm80_to_sm89INS1_16FlashAttnBwdSm80INS1_25CollectiveMainloopBwdSm80ILi2ELi2EN4cute5tupleIJNS5_1CILi128EEES8_NS7_ILi64EEEEEENS_6half_tEfNS_4arch4Sm80ELb0ELb1ELb0ELb0ELb1ELb0ELb0ELb0ELi2ELi4ELi4ELi4ELb0EEENS1_21CollectiveEpilogueBwdISA_SB_SD_Li256ELb0ELb0ELi2EEENS1_19SingleTileSchedulerILb0ELb0ELb0ELi128EEEEEEEEEvNT_6ParamsE,"ax",@progbits
	.align	128
.text._ZN7cutlass13device_kernelIN5flash19enable_sm80_to_sm89INS1_16FlashAttnBwdSm80INS1_25CollectiveMainloopBwdSm80ILi2ELi2EN4cute5tupleIJNS5_1CILi128EEES8_NS7_ILi64EEEEEENS_6half_tEfNS_4arch4Sm80ELb0ELb1ELb0ELb0ELb1ELb0ELb0ELb0ELi2ELi4ELi4ELi4ELb0EEENS1_21CollectiveEpilogueBwdISA_SB_SD_Li256ELb0ELb0ELi2EEENS1_19SingleTileSchedulerILb0ELb0ELb0ELi128EEEEEEEEEvNT_6ParamsE:
        .type           _ZN7cutlass13device_kernelIN5flash19enable_sm80_to_sm89INS1_16FlashAttnBwdSm80INS1_25CollectiveMainloopBwdSm80ILi2ELi2EN4cute5tupleIJNS5_1CILi128EEES8_NS7_ILi64EEEEEENS_6half_tEfNS_4arch4Sm80ELb0ELb1ELb0ELb0ELb1ELb0ELb0ELb0ELi2ELi4ELi4ELi4ELb0EEENS1_21CollectiveEpilogueBwdISA_SB_SD_Li256ELb0ELb0ELi2EEENS1_19SingleTileSchedulerILb0ELb0ELb0ELi128EEEEEEEEEvNT_6ParamsE,@function
        .size           _ZN7cutlass13device_kernelIN5flash19enable_sm80_to_sm89INS1_16FlashAttnBwdSm80INS1_25CollectiveMainloopBwdSm80ILi2ELi2EN4cute5tupleIJNS5_1CILi128EEES8_NS7_ILi64EEEEEENS_6half_tEfNS_4arch4Sm80ELb0ELb1ELb0ELb0ELb1ELb0ELb0ELb0ELi2ELi4ELi4ELi4ELb0EEENS1_21CollectiveEpilogueBwdISA_SB_SD_Li256ELb0ELb0ELi2EEENS1_19SingleTileSchedulerILb0ELb0ELb0ELi128EEEEEEEEEvNT_6ParamsE,(.L_x_122 - _ZN7cutlass13device_kernelIN5flash19enable_sm80_to_sm89INS1_16FlashAttnBwdSm80INS1_25CollectiveMainloopBwdSm80ILi2ELi2EN4cute5tupleIJNS5_1CILi128EEES8_NS7_ILi64EEEEEENS_6half_tEfNS_4arch4Sm80ELb0ELb1ELb0ELb0ELb1ELb0ELb0ELb0ELi2ELi4ELi4ELi4ELb0EEENS1_21CollectiveEpilogueBwdISA_SB_SD_Li256ELb0ELb0ELi2EEENS1_19SingleTileSchedulerILb0ELb0ELb0ELi128EEEEEEEEEvNT_6ParamsE)
        .other          _ZN7cutlass13device_kernelIN5flash19enable_sm80_to_sm89INS1_16FlashAttnBwdSm80INS1_25CollectiveMainloopBwdSm80ILi2ELi2EN4cute5tupleIJNS5_1CILi128EEES8_NS7_ILi64EEEEEENS_6half_tEfNS_4arch4Sm80ELb0ELb1ELb0ELb0ELb1ELb0ELb0ELb0ELi2ELi4ELi4ELi4ELb0EEENS1_21CollectiveEpilogueBwdISA_SB_SD_Li256ELb0ELb0ELi2EEENS1_19SingleTileSchedulerILb0ELb0ELb0ELi128EEEEEEEEEvNT_6ParamsE,@"STO_CUDA_ENTRY STV_DEFAULT"
_ZN7cutlass13device_kernelIN5flash19enable_sm80_to_sm89INS1_16FlashAttnBwdSm80INS1_25CollectiveMainloopBwdSm80ILi2ELi2EN4cute5tupleIJNS5_1CILi128EEES8_NS7_ILi64EEEEEENS_6half_tEfNS_4arch4Sm80ELb0ELb1ELb0ELb0ELb1ELb0ELb0ELb0ELi2ELi4ELi4ELi4ELb0EEENS1_21CollectiveEpilogueBwdISA_SB_SD_Li256ELb0ELb0ELi2EEENS1_19SingleTileSchedulerILb0ELb0ELb0ELi128EEEEEEEEEvNT_6ParamsE:
[----:B------:R-:W-:Y:S01]  /*0000*/  LDC R1, c[0x0][0x28] ;  /* 0x00000a00ff017b82 */ /* 0x000fe20000000800 */
[----:B------:R-:W-:Y:S05]  /*0010*/  EXIT ;  /* 0x000000000000794d */ /* 0x000fea0003800000 */
.L_x_50:
        /* <DEDUP_REMOVED lines=14> */
.L_x_122:


//--------------------- .text._ZN7cutlass13device_kernelIN5flash19enable_sm80_to_sm89INS1_16FlashAttnBwdSm80INS1_25CollectiveMainloopBwdSm80ILi2ELi2EN4cute5tupleIJNS5_1CILi128EEES8_NS7_ILi64EEEEEENS_6half_tEfNS_4arch4Sm80ELb0ELb1ELb0ELb0ELb0ELb0ELb0ELb0ELi2ELi4ELi4ELi4ELb0EEENS1_24CollectiveEpilogueBwdGQAISA_fSD_Li256ELb0ELb0EEENS1_19SingleTileSchedulerILb0ELb0ELb0ELi128EEEEEEEEEvNT_6ParamsE --------------------------
	.section	.text._ZN7cutlass13device_kernelIN5flash19enable_sm80_to_sm89INS1_16FlashAttnBwdSm80INS1_25CollectiveMainloopBwdSm80ILi2ELi2EN4cute5tupleIJNS5_1CILi128EEES8_NS7_ILi64EEEEEENS_6half_tEfNS_4arch4Sm80ELb0ELb1ELb0ELb0ELb0ELb0ELb0ELb0ELi2ELi4ELi4ELi4ELb0EEENS1_24CollectiveEpilogueBwdGQAISA_fSD_Li256ELb0ELb0EEENS1_19SingleTileSchedulerILb0ELb0ELb0ELi128EEEEEEEEEvNT_6ParamsE,"ax",@progbits
	.align	128
.text._ZN7cutlass13device_kernelIN5flash19enable_sm80_to_sm89INS1_16FlashAttnBwdSm80INS1_25CollectiveMainloopBwdSm80ILi2ELi2EN4cute5tupleIJNS5_1CILi128EEES8_NS7_ILi64EEEEEENS_6half_tEfNS_4arch4Sm80ELb0ELb1ELb0ELb0ELb0ELb0ELb0ELb0ELi2ELi4ELi4ELi4ELb0EEENS1_24CollectiveEpilogueBwdGQAISA_fSD_Li256ELb0ELb0EEENS1_19SingleTileSchedulerILb0ELb0ELb0ELi128EEEEEEEEEvNT_6ParamsE:
        .type           _ZN7cutlass13device_kernelIN5flash19enable_sm80_to_sm89INS1_16FlashAttnBwdSm80INS1_25CollectiveMainloopBwdSm80ILi2ELi2EN4cute5tupleIJNS5_1CILi128EEES8_NS7_ILi64EEEEEENS_6half_tEfNS_4arch4Sm80ELb0ELb1ELb0ELb0ELb0ELb0ELb0ELb0ELi2ELi4ELi4ELi4ELb0EEENS1_24CollectiveEpilogueBwdGQAISA_fSD_Li256ELb0ELb0EEENS1_19SingleTileSchedulerILb0ELb0ELb0ELi128EEEEEEEEEvNT_6ParamsE,@function
        .size           _ZN7cutlass13device_kernelIN5flash19enable_sm80_to_sm89INS1_16FlashAttnBwdSm80INS1_25CollectiveMainloopBwdSm80ILi2ELi2EN4cute5tupleIJNS5_1CILi128EEES8_NS7_ILi64EEEEEENS_6half_tEfNS_4arch4Sm80ELb0ELb1ELb0ELb0ELb0ELb0ELb0ELb0ELi2ELi4ELi4ELi4ELb0EEENS1_24CollectiveEpilogueBwdGQAISA_fSD_Li256ELb0ELb0EEENS1_19SingleTileSchedulerILb0ELb0ELb0ELi128EEEEEEEEEvNT_6ParamsE,(.L_x_123 - _ZN7cutlass13device_kernelIN5flash19enable_sm80_to_sm89INS1_16FlashAttnBwdSm80INS1_25CollectiveMainloopBwdSm80ILi2ELi2EN4cute5tupleIJNS5_1CILi128EEES8_NS7_ILi64EEEEEENS_6half_tEfNS_4arch4Sm80ELb0ELb1ELb0ELb0ELb0ELb0ELb0ELb0ELi2ELi4ELi4ELi4ELb0EEENS1_24CollectiveEpilogueBwdGQAISA_fSD_Li256ELb0ELb0EEENS1_19SingleTileSchedulerILb0ELb0ELb0ELi128EEEEEEEEEvNT_6ParamsE)
        .other          _ZN7cutlass13device_kernelIN5flash19enable_sm80_to_sm89INS1_16FlashAttnBwdSm80INS1_25CollectiveMainloopBwdSm80ILi2ELi2EN4cute5tupleIJNS5_1CILi128EEES8_NS7_ILi64EEEEEENS_6half_tEfNS_4arch4Sm80ELb0ELb1ELb0ELb0ELb0ELb0ELb0ELb0ELi2ELi4ELi4ELi4ELb0EEENS1_24CollectiveEpilogueBwdGQAISA_fSD_Li256ELb0ELb0EEENS1_19SingleTileSchedulerILb0ELb0ELb0ELi128EEEEEEEEEvNT_6ParamsE,@"STO_CUDA_ENTRY STV_DEFAULT"
_ZN7cutlass13device_kernelIN5flash19enable_sm80_to_sm89INS1_16FlashAttnBwdSm80INS1_25CollectiveMainloopBwdSm80ILi2ELi2EN4cute5tupleIJNS5_1CILi128EEES8_NS7_ILi64EEEEEENS_6half_tEfNS_4arch4Sm80ELb0ELb1ELb0ELb0ELb0ELb0ELb0ELb0ELi2ELi4ELi4ELi4ELb0EEENS1_24CollectiveEpilogueBwdGQAISA_fSD_Li256ELb0ELb0EEENS1_19SingleTileSchedulerILb0ELb0ELb0ELi128EEEEEEEEEvNT_6ParamsE:
[----:B------:R-:W-:Y:S01]  /*0000*/  LDC R1, c[0x0][0x28] ;  /* 0x00000a00ff017b82 */ /* 0x000fe20000000800 */
[----:B------:R-:W-:Y:S05]  /*0010*/  EXIT ;  /* 0x000000000000794d */ /* 0x000fea0003800000 */
.L_x_51:
        /* <DEDUP_REMOVED lines=14> */
.L_x_123:


//--------------------- .text._ZN7cutlass13device_kernelIN5flash19enable_sm80_to_sm89INS1_16FlashAttnBwdSm80INS1_25CollectiveMainloopBwdSm80ILi2ELi2EN4cute5tupleIJNS5_1CILi128EEES8_NS7_ILi64EEEEEENS_6half_tEfNS_4arch4Sm80ELb0ELb1ELb0ELb0ELb1ELb0ELb0ELb0ELi2ELi4ELi4ELi4ELb0EEENS1_24CollectiveEpilogueBwdGQAISA_fSD_Li256ELb0ELb1EEENS1_19SingleTileSchedulerILb0ELb0ELb0ELi128EEEEEEEEEvNT_6ParamsE --------------------------
	.section	.text._ZN7cutlass13device_kernelIN5flash19enable_sm80_to_sm89INS1_16FlashAttnBwdSm80INS1_25CollectiveMainloopBwdSm80ILi2ELi2EN4cute5tupleIJNS5_1CILi128EEES8_NS7_ILi64EEEEEENS_6half_tEfNS_4arch4Sm80ELb0ELb1ELb0ELb0ELb1ELb0ELb0ELb0ELi2ELi4ELi4ELi4ELb0EEENS1_24CollectiveEpilogueBwdGQAISA_fSD_Li256ELb0ELb1EEENS1_19SingleTileSchedulerILb0ELb0ELb0ELi128EEEEEEEEEvNT_6ParamsE,"ax",@progbits
	.align	128
.text._ZN7cutlass13device_kernelIN5flash19enable_sm80_to_sm89INS1_16FlashAttnBwdSm80INS1_25CollectiveMainloopBwdSm80ILi2ELi2EN4cute5tupleIJNS5_1CILi128EEES8_NS7_ILi64EEEEEENS_6half_tEfNS_4arch4Sm80ELb0ELb1ELb0ELb0ELb1ELb0ELb0ELb0ELi2ELi4ELi4ELi4ELb0EEENS1_24CollectiveEpilogueBwdGQAISA_fSD_Li256ELb0ELb1EEENS1_19SingleTileSchedulerILb0ELb0ELb0ELi128EEEEEEEEEvNT_6ParamsE:
        .type           _ZN7cutlass13device_kernelIN5flash19enable_sm80_to_sm89INS1_16FlashAttnBwdSm80INS1_25CollectiveMainloopBwdSm80ILi2ELi2EN4cute5tupleIJNS5_1CILi128EEES8_NS7_ILi64EEEEEENS_6half_tEfNS_4arch4Sm80ELb0ELb1ELb0ELb0ELb1ELb0ELb0ELb0ELi2ELi4ELi4ELi4ELb0EEENS1_24CollectiveEpilogueBwdGQAISA_fSD_Li256ELb0ELb1EEENS1_19SingleTileSchedulerILb0ELb0ELb0ELi128EEEEEEEEEvNT_6ParamsE,@function
        .size           _ZN7cutlass13device_kernelIN5flash19enable_sm80_to_sm89INS1_16FlashAttnBwdSm80INS1_25CollectiveMainloopBwdSm80ILi2ELi2EN4cute5tupleIJNS5_1CILi128EEES8_NS7_ILi64EEEEEENS_6half_tEfNS_4arch4Sm80ELb0ELb1ELb0ELb0ELb1ELb0ELb0ELb0ELi2ELi4ELi4ELi4ELb0EEENS1_24CollectiveEpilogueBwdGQAISA_fSD_Li256ELb0ELb1EEENS1_19SingleTileSchedulerILb0ELb0ELb0ELi128EEEEEEEEEvNT_6ParamsE,(.L_x_124 - _ZN7cutlass13device_kernelIN5flash19enable_sm80_to_sm89INS1_16FlashAttnBwdSm80INS1_25CollectiveMainloopBwdSm80ILi2ELi2EN4cute5tupleIJNS5_1CILi128EEES8_NS7_ILi64EEEEEENS_6half_tEfNS_4arch4Sm80ELb0ELb1ELb0ELb0ELb1ELb0ELb0ELb0ELi2ELi4ELi4ELi4ELb0EEENS1_24CollectiveEpilogueBwdGQAISA_fSD_Li256ELb0ELb1EEENS1_19SingleTileSchedulerILb0ELb0ELb0ELi128EEEEEEEEEvNT_6ParamsE)
        .other          _ZN7cutlass13device_kernelIN5flash19enable_sm80_to_sm89INS1_16FlashAttnBwdSm80INS1_25CollectiveMainloopBwdSm80ILi2ELi2EN4cute5tupleIJNS5_1CILi128EEES8_NS7_ILi64EEEEEENS_6half_tEfNS_4arch4Sm80ELb0ELb1ELb0ELb0ELb1ELb0ELb0ELb0ELi2ELi4ELi4ELi4ELb0EEENS1_24CollectiveEpilogueBwdGQAISA_fSD_Li256ELb0ELb1EEENS1_19SingleTileSchedulerILb0ELb0ELb0ELi128EEEEEEEEEvNT_6ParamsE,@"STO_CUDA_ENTRY STV_DEFAULT"
_ZN7cutlass13device_kernelIN5flash19enable_sm80_to_sm89INS1_16FlashAttnBwdSm80INS1_25CollectiveMainloopBwdSm80ILi2ELi2EN4cute5tupleIJNS5_1CILi128EEES8_NS7_ILi64EEEEEENS_6half_tEfNS_4arch4Sm80ELb0ELb1ELb0ELb0ELb1ELb0ELb0ELb0ELi2ELi4ELi4ELi4ELb0EEENS1_24CollectiveEpilogueBwdGQAISA_fSD_Li256ELb0ELb1EEENS1_19SingleTileSchedulerILb0ELb0ELb0ELi128EEEEEEEEEvNT_6ParamsE:
[----:B------:R-:W-:Y:S01]  /*0000*/  LDC R1, c[0x0][0x28] ;  /* 0x00000a00ff017b82 */ /* 0x000fe20000000800 */
[----:B------:R-:W-:Y:S05]  /*0010*/  EXIT ;  /* 0x000000000000794d */ /* 0x000fea0003800000 */
.L_x_52:
        /* <DEDUP_REMOVED lines=14> */
.L_x_124:


//--------------------- .text._ZN7cutlass13device_kernelIN5flash19enable_sm80_to_sm89INS1_16FlashAttnBwdSm80INS1_25CollectiveMainloopBwdSm80ILi2ELi2EN4cute5tupleIJNS5_1CILi128EEES8_NS7_ILi64EEEEEENS_6half_tEfNS_4arch4Sm80ELb0ELb1ELb0ELb1ELb0ELb0ELb0ELb0ELi2ELi4ELi4ELi4ELb0EEENS1_21CollectiveEpilogueBwdISA_SB_SD_Li256ELb1ELb0ELi2EEENS1_19SingleTileSchedulerILb1ELb0ELb0ELi128EEEEEEEEEvNT_6ParamsE --------------------------
	.section	.text._ZN7cutlass13device_kernelIN5flash19enable_sm80_to_sm89INS1_16FlashAttnBwdSm80INS1_25CollectiveMainloopBwdSm80ILi2ELi2EN4cute5tupleIJNS5_1CILi128EEES8_NS7_ILi64EEEEEENS_6half_tEfNS_4arch4Sm80ELb0ELb1ELb0ELb1ELb0ELb0ELb0ELb0ELi2ELi4ELi4ELi4ELb0EEENS1_21CollectiveEpilogueBwdISA_SB_SD_Li256ELb1ELb0ELi2EEENS1_19SingleTileSchedulerILb1ELb0ELb0ELi128EEEEEEEEEvNT_6ParamsE,"ax",@progbits
	.align	128
.text._ZN7cutlass13device_kernelIN5flash19enable_sm80_to_sm89INS1_16FlashAttnBwdSm80INS1_25CollectiveMainloopBwdSm80ILi2ELi2EN4cute5tupleIJNS5_1CILi128EEES8_NS7_ILi64EEEEEENS_6half_tEfNS_4arch4Sm80ELb0ELb1ELb0ELb1ELb0ELb0ELb0ELb0ELi2ELi4ELi4ELi4ELb0EEENS1_21CollectiveEpilogueBwdISA_SB_SD_Li256ELb1ELb0ELi2EEENS1_19SingleTileSchedulerILb1ELb0ELb0ELi128EEEEEEEEEvNT_6ParamsE:
        .type           _ZN7cutlass13device_kernelIN5flash19enable_sm80_to_sm89INS1_16FlashAttnBwdSm80INS1_25CollectiveMainloopBwdSm80ILi2ELi2EN4cute5tupleIJNS5_1CILi128EEES8_NS7_ILi64EEEEEENS_6half_tEfNS_4arch4Sm80ELb0ELb1ELb0ELb1ELb0ELb0ELb0ELb0ELi2ELi4ELi4ELi4ELb0EEENS1_21CollectiveEpilogueBwdISA_SB_SD_Li256ELb1ELb0ELi2EEENS1_19SingleTileSchedulerILb1ELb0ELb0ELi128EEEEEEEEEvNT_6ParamsE,@function
        .size           _ZN7cutlass13device_kernelIN5flash19enable_sm80_to_sm89INS1_16FlashAttnBwdSm80INS1_25CollectiveMainloopBwdSm80ILi2ELi2EN4cute5tupleIJNS5_1CILi128EEES8_NS7_ILi64EEEEEENS_6half_tEfNS_4arch4Sm80ELb0ELb1ELb0ELb1ELb0ELb0ELb0ELb0ELi2ELi4ELi4ELi4ELb0EEENS1_21CollectiveEpilogueBwdISA_SB_SD_Li256ELb1ELb0ELi2EEENS1_19SingleTileSchedulerILb1ELb0ELb0ELi128EEEEEEEEEvNT_6ParamsE,(.L_x_125 - _ZN7cutlass13device_kernelIN5flash19enable_sm80_to_sm89INS1_16FlashAttnBwdSm80INS1_25CollectiveMainloopBwdSm80ILi2ELi2EN4cute5tupleIJNS5_1CILi128EEES8_NS7_ILi64EEEEEENS_6half_tEfNS_4arch4Sm80ELb0ELb1ELb0ELb1ELb0ELb0ELb0ELb0ELi2ELi4ELi4ELi4ELb0EEENS1_21CollectiveEpilogueBwdISA_SB_SD_Li256ELb1ELb0ELi2EEENS1_19SingleTileSchedulerILb1ELb0ELb0ELi128EEEEEEEEEvNT_6ParamsE)
        .other          _ZN7cutlass13device_kernelIN5flash19enable_sm80_to_sm89INS1_16FlashAttnBwdSm80INS1_25CollectiveMainloopBwdSm80ILi2ELi2EN4cute5tupleIJNS5_1CILi128EEES8_NS7_ILi64EEEEEENS_6half_tEfNS_4arch4Sm80ELb0ELb1ELb0ELb1ELb0ELb0ELb0ELb0ELi2ELi4ELi4ELi4ELb0EEENS1_21CollectiveEpilogueBwdISA_SB_SD_Li256ELb1ELb0ELi2EEENS1_19SingleTileSchedulerILb1ELb0ELb0ELi128EEEEEEEEEvNT_6ParamsE,@"STO_CUDA_ENTRY STV_DEFAULT"
_ZN7cutlass13device_kernelIN5flash19enable_sm80_to_sm89INS1_16FlashAttnBwdSm80INS1_25CollectiveMainloopBwdSm80ILi2ELi2EN4cute5tupleIJNS5_1CILi128EEES8_NS7_ILi64EEEEEENS_6half_tEfNS_4arch4Sm80ELb0ELb1ELb0ELb1ELb0ELb0ELb0ELb0ELi2ELi4ELi4ELi4ELb0EEENS1_21CollectiveEpilogueBwdISA_SB_SD_Li256ELb1ELb0ELi2EEENS1_19SingleTileSchedulerILb1ELb0ELb0ELi128EEEEEEEEEvNT_6ParamsE:
[----:B------:R-:W-:Y:S01]  /*0000*/  LDC R1, c[0x0][0x28] ;  /* 0x00000a00ff017b82 */ /* 0x000fe20000000800 */
[----:B------:R-:W-:Y:S05]  /*0010*/  EXIT ;  /* 0x000000000000794d */ /* 0x000fea0003800000 */
.L_x_53:
        /* <DEDUP_REMOVED lines=14> */
.L_x_125:


//--------------------- .text._ZN7cutlass13device_kernelIN5flash19enable_sm80_to_sm89INS1_16FlashAttnBwdSm80INS1_25CollectiveMainloopBwdSm80ILi2ELi2EN4cute5tupleIJNS5_1CILi128EEES8_NS7_ILi64EEEEEENS_6half_tEfNS_4arch4Sm80ELb0ELb1ELb0ELb1ELb1ELb0ELb0ELb0ELi2ELi4ELi4ELi4ELb0EEENS1_21CollectiveEpilogueBwdISA_SB_SD_Li256ELb1ELb0ELi2EEENS1_19SingleTileSchedulerILb1ELb0ELb0ELi128EEEEEEEEEvNT_6ParamsE --------------------------
	.section	.text._ZN7cutlass13device_kernelIN5flash19enable_sm80_to_sm89INS1_16FlashAttnBwdSm80INS1_25CollectiveMainloopBwdSm80ILi2ELi2EN4cute5tupleIJNS5_1CILi128EEES8_NS7_ILi64EEEEEENS_6half_tEfNS_4arch4Sm80ELb0ELb1ELb0ELb1ELb1ELb0ELb0ELb0ELi2ELi4ELi4ELi4ELb0EEENS1_21CollectiveEpilogueBwdISA_SB_SD_Li256ELb1ELb0ELi2EEENS1_19SingleTileSchedulerILb1ELb0ELb0ELi128EEEEEEEEEvNT_6ParamsE,"ax",@progbits
	.align	128
.text._ZN7cutlass13device_kernelIN5flash19enable_sm80_to_sm89INS1_16FlashAttnBwdSm80INS1_25CollectiveMainloopBwdSm80ILi2ELi2EN4cute5tupleIJNS5_1CILi128EEES8_NS7_ILi64EEEEEENS_6half_tEfNS_4arch4Sm80ELb0ELb1ELb0ELb1ELb1ELb0ELb0ELb0ELi2ELi4ELi4ELi4ELb0EEENS1_21CollectiveEpilogueBwdISA_SB_SD_Li256ELb1ELb0ELi2EEENS1_19SingleTileSchedulerILb1ELb0ELb0ELi128EEEEEEEEEvNT_6ParamsE:
        .type           _ZN7cutlass13device_kernelIN5flash19enable_sm80_to_sm89INS1_16FlashAttnBwdSm80INS1_25CollectiveMainloopBwdSm80ILi2ELi2EN4cute5tupleIJNS5_1CILi128EEES8_NS7_ILi64EEEEEENS_6half_tEfNS_4arch4Sm80ELb0ELb1ELb0ELb1ELb1ELb0ELb0ELb0ELi2ELi4ELi4ELi4ELb0EEENS1_21CollectiveEpilogueBwdISA_SB_SD_Li256ELb1ELb0ELi2EEENS1_19SingleTileSchedulerILb1ELb0ELb0ELi128EEEEEEEEEvNT_6ParamsE,@function
        .size           _ZN7cutlass13device_kernelIN5flash19enable_sm80_to_sm89INS1_16FlashAttnBwdSm80INS1_25CollectiveMainloopBwdSm80ILi2ELi2EN4cute5tupleIJNS5_1CILi128EEES8_NS7_ILi64EEEEEENS_6half_tEfNS_4arch4Sm80ELb0ELb1ELb0ELb1ELb1ELb0ELb0ELb0ELi2ELi4ELi4ELi4ELb0EEENS1_21CollectiveEpilogueBwdISA_SB_SD_Li256ELb1ELb0ELi2EEENS1_19SingleTileSchedulerILb1ELb0ELb0ELi128EEEEEEEEEvNT_6ParamsE,(.L_x_126 - _ZN7cutlass13device_kernelIN5flash19enable_sm80_to_sm89INS1_16FlashAttnBwdSm80INS1_25CollectiveMainloopBwdSm80ILi2ELi2EN4cute5tupleIJNS5_1CILi128EEES8_NS7_ILi64EEEEEENS_6half_tEfNS_4arch4Sm80ELb0ELb1ELb0ELb1ELb1ELb0ELb0ELb0ELi2ELi4ELi4ELi4ELb0EEENS1_21CollectiveEpilogueBwdISA_SB_SD_Li256ELb1ELb0ELi2EEENS1_19SingleTileSchedulerILb1ELb0ELb0ELi128EEEEEEEEEvNT_6ParamsE)
        .other          _ZN7cutlass13device_kernelIN5flash19enable_sm80_to_sm89INS1_16FlashAttnBwdSm80INS1_25CollectiveMainloopBwdSm80ILi2ELi2EN4cute5tupleIJNS5_1CILi128EEES8_NS7_ILi64EEEEEENS_6half_tEfNS_4arch4Sm80ELb0ELb1ELb0ELb1ELb1ELb0ELb0ELb0ELi2ELi4ELi4ELi4ELb0EEENS1_21CollectiveEpilogueBwdISA_SB_SD_Li256ELb1ELb0ELi2EEENS1_19SingleTileSchedulerILb1ELb0ELb0ELi128EEEEEEEEEvNT_6ParamsE,@"STO_CUDA_ENTRY STV_DEFAULT"
_ZN7cutlass13device_kernelIN5flash19enable_sm80_to_sm89INS1_16FlashAttnBwdSm80INS1_25CollectiveMainloopBwdSm80ILi2ELi2EN4cute5tupleIJNS5_1CILi128EEES8_NS7_ILi64EEEEEENS_6half_tEfNS_4arch4Sm80ELb0ELb1ELb0ELb1ELb1ELb0ELb0ELb0ELi2ELi4ELi4ELi4ELb0EEENS1_21CollectiveEpilogueBwdISA_SB_SD_Li256ELb1ELb0ELi2EEENS1_19SingleTileSchedulerILb1ELb0ELb0ELi128EEEEEEEEEvNT_6ParamsE:
[----:B------:R-:W-:Y:S01]  /*0000*/  LDC R1, c[0x0][0x28] ;  /* 0x00000a00ff017b82 */ /* 0x000fe20000000800 */
[----:B------:R-:W-:Y:S05]  /*0010*/  EXIT ;  /* 0x000000000000794d */ /* 0x000fea0003800000 */
.L_x_54:
        /* <DEDUP_REMOVED lines=14> */
.L_x_126:


//--------------------- .text._ZN7cutlass13device_kernelIN5flash19enable_sm80_to_sm89INS1_16FlashAttnBwdSm80INS1_25CollectiveMainloopBwdSm80ILi2ELi2EN4cute5tupleIJNS5_1CILi128EEES8_NS7_ILi64EEEEEENS_6half_tEfNS_4arch4Sm80ELb0ELb1ELb0ELb1ELb0ELb0ELb0ELb0ELi2ELi4ELi4ELi4ELb0EEENS1_24CollectiveEpilogueBwdGQAISA_fSD_Li256ELb1ELb0EEENS1_19SingleTileSchedulerILb1ELb0ELb0ELi128EEEEEEEEEvNT_6ParamsE --------------------------
	.section	.text._ZN7cutlass13device_kernelIN5flash19enable_sm80_to_sm89INS1_16FlashAttnBwdSm80INS1_25CollectiveMainloopBwdSm80ILi2ELi2EN4cute5tupleIJNS5_1CILi128EEES8_NS7_ILi64EEEEEENS_6half_tEfNS_4arch4Sm80ELb0ELb1ELb0ELb1ELb0ELb0ELb0ELb0ELi2ELi4ELi4ELi4ELb0EEENS1_24CollectiveEpilogueBwdGQAISA_fSD_Li256ELb1ELb0EEENS1_19SingleTileSchedulerILb1ELb0ELb0ELi128EEEEEEEEEvNT_6ParamsE,"ax",@progbits
	.align	128
.text._ZN7cutlass13device_kernelIN5flash19enable_sm80_to_sm89INS1_16FlashAttnBwdSm80INS1_25CollectiveMainloopBwdSm80ILi2ELi2EN4cute5tupleIJNS5_1CILi128EEES8_NS7_ILi64EEEEEENS_6half_tEfNS_4arch4Sm80ELb0ELb1ELb0ELb1ELb0ELb0ELb0ELb0ELi2ELi4ELi4ELi4ELb0EEENS1_24CollectiveEpilogueBwdGQAISA_fSD_Li256ELb1ELb0EEENS1_19SingleTileSchedulerILb1ELb0ELb0ELi128EEEEEEEEEvNT_6ParamsE:
        .type           _ZN7cutlass13device_kernelIN5flash19enable_sm80_to_sm89INS1_16FlashAttnBwdSm80INS1_25CollectiveMainloopBwdSm80ILi2ELi2EN4cute5tupleIJNS5_1CILi128EEES8_NS7_ILi64EEEEEENS_6half_tEfNS_4arch4Sm80ELb0ELb1ELb0ELb1ELb0ELb0ELb0ELb0ELi2ELi4ELi4ELi4ELb0EEENS1_24CollectiveEpilogueBwdGQAISA_fSD_Li256ELb1ELb0EEENS1_19SingleTileSchedulerILb1ELb0ELb0ELi128EEEEEEEEEvNT_6ParamsE,@function
        .size           _ZN7cutlass13device_kernelIN5flash19enable_sm80_to_sm89INS1_16FlashAttnBwdSm80INS1_25CollectiveMainloopBwdSm80ILi2ELi2EN4cute5tupleIJNS5_1CILi128EEES8_NS7_ILi64EEEEEENS_6half_tEfNS_4arch4Sm80ELb0ELb1ELb0ELb1ELb0ELb0ELb0ELb0ELi2ELi4ELi4ELi4ELb0EEENS1_24CollectiveEpilogueBwdGQAISA_fSD_Li256ELb1ELb0EEENS1_19SingleTileSchedulerILb1ELb0ELb0ELi128EEEEEEEEEvNT_6ParamsE,(.L_x_127 - _ZN7cutlass13device_kernelIN5flash19enable_sm80_to_sm89INS1_16FlashAttnBwdSm80INS1_25CollectiveMainloopBwdSm80ILi2ELi2EN4cute5tupleIJNS5_1CILi128EEES8_NS7_ILi64EEEEEENS_6half_tEfNS_4arch4Sm80ELb0ELb1ELb0ELb1ELb0ELb0ELb0ELb0ELi2ELi4ELi4ELi4ELb0EEENS1_24CollectiveEpilogueBwdGQAISA_fSD_Li256ELb1ELb0EEENS1_19SingleTileSchedulerILb1ELb0ELb0ELi128EEEEEEEEEvNT_6ParamsE)
        .other          _ZN7cutlass13device_kernelIN5flash19enable_sm80_to_sm89INS1_16FlashAttnBwdSm80INS1_25CollectiveMainloopBwdSm80ILi2ELi2EN4cute5tupleIJNS5_1CILi128EEES8_NS7_ILi64EEEEEENS_6half_tEfNS_4arch4Sm80ELb0ELb1ELb0ELb1ELb0ELb0ELb0ELb0ELi2ELi4ELi4ELi4ELb0EEENS1_24CollectiveEpilogueBwdGQAISA_fSD_Li256ELb1ELb0EEENS1_19SingleTileSchedulerILb1ELb0ELb0ELi128EEEEEEEEEvNT_6ParamsE,@"STO_CUDA_ENTRY STV_DEFAULT"
_ZN7cutlass13device_kernelIN5flash19enable_sm80_to_sm89INS1_16FlashAttnBwdSm80INS1_25CollectiveMainloopBwdSm80ILi2ELi2EN4cute5tupleIJNS5_1CILi128EEES8_NS7_ILi64EEEEEENS_6half_tEfNS_4arch4Sm80ELb0ELb1ELb0ELb1ELb0ELb0ELb0ELb0ELi2ELi4ELi4ELi4ELb0EEENS1_24CollectiveEpilogueBwdGQAISA_fSD_Li256ELb1ELb0EEENS1_19SingleTileSchedulerILb1ELb0ELb0ELi128EEEEEEEEEvNT_6ParamsE:
[----:B------:R-:W-:Y:S01]  /*0000*/  LDC R1, c[0x0][0x28] ;  /* 0x00000a00ff017b82 */ /* 0x000fe20000000800 */
[----:B------:R-:W-:Y:S05]  /*0010*/  EXIT ;  /* 0x000000000000794d */ /* 0x000fea0003800000 */
.L_x_55:
        /* <DEDUP_REMOVED lines=14> */
.L_x_127:


//--------------------- .text._ZN7cutlass13device_kernelIN5flash19enable_sm80_to_sm89INS1_16FlashAttnBwdSm80INS1_25CollectiveMainloopBwdSm80ILi2ELi2EN4cute5tupleIJNS5_1CILi128EEES8_NS7_ILi64EEEEEENS_6half_tEfNS_4arch4Sm80ELb0ELb1ELb0ELb1ELb1ELb0ELb0ELb0ELi2ELi4ELi4ELi4ELb0EEENS1_24CollectiveEpilogueBwdGQAISA_fSD_Li256ELb1ELb1EEENS1_19SingleTileSchedulerILb1ELb0ELb0ELi128EEEEEEEEEvNT_6ParamsE --------------------------
	.section	.text._ZN7cutlass13device_kernelIN5flash19enable_sm80_to_sm89INS1_16FlashAttnBwdSm80INS1_25CollectiveMainloopBwdSm80ILi2ELi2EN4cute5tupleIJNS5_1CILi128EEES8_NS7_ILi64EEEEEENS_6half_tEfNS_4arch4Sm80ELb0ELb1ELb0ELb1ELb1ELb0ELb0ELb0ELi2ELi4ELi4ELi4ELb0EEENS1_24CollectiveEpilogueBwdGQAISA_fSD_Li256ELb1ELb1EEENS1_19SingleTileSchedulerILb1ELb0ELb0ELi128EEEEEEEEEvNT_6ParamsE,"ax",@progbits
	.align	128
.text._ZN7cutlass13device_kernelIN5flash19enable_sm80_to_sm89INS1_16FlashAttnBwdSm80INS1_25CollectiveMainloopBwdSm80ILi2ELi2EN4cute5tupleIJNS5_1CILi128EEES8_NS7_ILi64EEEEEENS_6half_tEfNS_4arch4Sm80ELb0ELb1ELb0ELb1ELb1ELb0ELb0ELb0ELi2ELi4ELi4ELi4ELb0EEENS1_24CollectiveEpilogueBwdGQAISA_fSD_Li256ELb1ELb1EEENS1_19SingleTileSchedulerILb1ELb0ELb0ELi128EEEEEEEEEvNT_6ParamsE:
        .type           _ZN7cutlass13device_kernelIN5flash19enable_sm80_to_sm89INS1_16FlashAttnBwdSm80INS1_25CollectiveMainloopBwdSm80ILi2ELi2EN4cute5tupleIJNS5_1CILi128EEES8_NS7_ILi64EEEEEENS_6half_tEfNS_4arch4Sm80ELb0ELb1ELb0ELb1ELb1ELb0ELb0ELb0ELi2ELi4ELi4ELi4ELb0EEENS1_24CollectiveEpilogueBwdGQAISA_fSD_Li256ELb1ELb1EEENS1_19SingleTileSchedulerILb1ELb0ELb0ELi128EEEEEEEEEvNT_6ParamsE,@function
        .size           _ZN7cutlass13device_kernelIN5flash19enable_sm80_to_sm89INS1_16FlashAttnBwdSm80INS1_25CollectiveMainloopBwdSm80ILi2ELi2EN4cute5tupleIJNS5_1CILi128EEES8_NS7_ILi64EEEEEENS_6half_tEfNS_4arch4Sm80ELb0ELb1ELb0ELb1ELb1ELb0ELb0ELb0ELi2ELi4ELi4ELi4ELb0EEENS1_24CollectiveEpilogueBwdGQAISA_fSD_Li256ELb1ELb1EEENS1_19SingleTileSchedulerILb1ELb0ELb0ELi128EEEEEEEEEvNT_6ParamsE,(.L_x_128 - _ZN7cutlass13device_kernelIN5flash19enable_sm80_to_sm89INS1_16FlashAttnBwdSm80INS1_25CollectiveMainloopBwdSm80ILi2ELi2EN4cute5tupleIJNS5_1CILi128EEES8_NS7_ILi64EEEEEENS_6half_tEfNS_4arch4Sm80ELb0ELb1ELb0ELb1ELb1ELb0ELb0ELb0ELi2ELi4ELi4ELi4ELb0EEENS1_24CollectiveEpilogueBwdGQAISA_fSD_Li256ELb1ELb1EEENS1_19SingleTileSchedulerILb1ELb0ELb0ELi128EEEEEEEEEvNT_6ParamsE)
        .other          _ZN7cutlass13device_kernelIN5flash19enable_sm80_to_sm89INS1_16FlashAttnBwdSm80INS1_25CollectiveMainloopBwdSm80ILi2ELi2EN4cute5tupleIJNS5_1CILi128EEES8_NS7_ILi64EEEEEENS_6half_tEfNS_4arch4Sm80ELb0ELb1ELb0ELb1ELb1ELb0ELb0ELb0ELi2ELi4ELi4ELi4ELb0EEENS1_24CollectiveEpilogueBwdGQAISA_fSD_Li256ELb1ELb1EEENS1_19SingleTileSchedulerILb1ELb0ELb0ELi128EEEEEEEEEvNT_6ParamsE,@"STO_CUDA_ENTRY STV_DEFAULT"
_ZN7cutlass13device_kernelIN5flash19enable_sm80_to_sm89INS1_16FlashAttnBwdSm80INS1_25CollectiveMainloopBwdSm80ILi2ELi2EN4cute5tupleIJNS5_1CILi128EEES8_NS7_ILi64EEEEEENS_6half_tEfNS_4arch4Sm80ELb0ELb1ELb0ELb1ELb1ELb0ELb0ELb0ELi2ELi4ELi4ELi4ELb0EEENS1_24CollectiveEpilogueBwdGQAISA_fSD_Li256ELb1ELb1EEENS1_19SingleTileSchedulerILb1ELb0ELb0ELi128EEEEEEEEEvNT_6ParamsE:
[----:B------:R-:W-:Y:S01]  /*0000*/  LDC R1, c[0x0][0x28] ;  /* 0x00000a00ff017b82 */ /* 0x000fe20000000800 */
[----:B------:R-:W-:Y:S05]  /*0010*/  EXIT ;  /* 0x000000000000794d */ /* 0x000fea0003800000 */
.L_x_56:
        /* <DEDUP_REMOVED lines=14> */
.L_x_128:


//--------------------- .text._ZN7cutlass13device_kernelIN5flash19enable_sm80_to_sm89INS1_16FlashAttnBwdSm80INS1_25CollectiveMainloopBwdSm80ILi2ELi2EN4cute5tupleIJNS5_1CILi128EEES8_NS7_ILi64EEEEEENS_6half_tEfNS_4arch4Sm80ELb1ELb0ELb0ELb0ELb0ELb0ELb0ELb0ELi2ELi4ELi4ELi4ELb0EEENS1_21CollectiveEpilogueBwdISA_SB_SD_Li256ELb0ELb0ELi2EEENS1_25SingleTileBwdLPTSchedulerILb0ELi128ELb0EEEEEEEEEvNT_6ParamsE --------------------------
	.section	.text._ZN7cutlass13device_kernelIN5flash19enable_sm80_to_sm89INS1_16FlashAttnBwdSm80INS1_25CollectiveMainloopBwdSm80ILi2ELi2EN4cute5tupleIJNS5_1CILi128EEES8_NS7_ILi64EEEEEENS_6half_tEfNS_4arch4Sm80ELb1ELb0ELb0ELb0ELb0ELb0ELb0ELb0ELi2ELi4ELi4ELi4ELb0EEENS1_21CollectiveEpilogueBwdISA_SB_SD_Li256ELb0ELb0ELi2EEENS1_25SingleTileBwdLPTSchedulerILb0ELi128ELb0EEEEEEEEEvNT_6ParamsE,"ax",@progbits
	.align	128
.text._ZN7cutlass13device_kernelIN5flash19enable_sm80_to_sm89INS1_16FlashAttnBwdSm80INS1_25CollectiveMainloopBwdSm80ILi2ELi2EN4cute5tupleIJNS5_1CILi128EEES8_NS7_ILi64EEEEEENS_6half_tEfNS_4arch4Sm80ELb1ELb0ELb0ELb0ELb0ELb0ELb0ELb0ELi2ELi4ELi4ELi4ELb0EEENS1_21CollectiveEpilogueBwdISA_SB_SD_Li256ELb0ELb0ELi2EEENS1_25SingleTileBwdLPTSchedulerILb0ELi128ELb0EEEEEEEEEvNT_6ParamsE:
        .type           _ZN7cutlass13device_kernelIN5flash19enable_sm80_to_sm89INS1_16FlashAttnBwdSm80INS1_25CollectiveMainloopBwdSm80ILi2ELi2EN4cute5tupleIJNS5_1CILi128EEES8_NS7_ILi64EEEEEENS_6half_tEfNS_4arch4Sm80ELb1ELb0ELb0ELb0ELb0ELb0ELb0ELb0ELi2ELi4ELi4ELi4ELb0EEENS1_21CollectiveEpilogueBwdISA_SB_SD_Li256ELb0ELb0ELi2EEENS1_25SingleTileBwdLPTSchedulerILb0ELi128ELb0EEEEEEEEEvNT_6ParamsE,@function
        .size           _ZN7cutlass13device_kernelIN5flash19enable_sm80_to_sm89INS1_16FlashAttnBwdSm80INS1_25CollectiveMainloopBwdSm80ILi2ELi2EN4cute5tupleIJNS5_1CILi128EEES8_NS7_ILi64EEEEEENS_6half_tEfNS_4arch4Sm80ELb1ELb0ELb0ELb0ELb0ELb0ELb0ELb0ELi2ELi4ELi4ELi4ELb0EEENS1_21CollectiveEpilogueBwdISA_SB_SD_Li256ELb0ELb0ELi2EEENS1_25SingleTileBwdLPTSchedulerILb0ELi128ELb0EEEEEEEEEvNT_6ParamsE,(.L_x_129 - _ZN7cutlass13device_kernelIN5flash19enable_sm80_to_sm89INS1_16FlashAttnBwdSm80INS1_25CollectiveMainloopBwdSm80ILi2ELi2EN4cute5tupleIJNS5_1CILi128EEES8_NS7_ILi64EEEEEENS_6half_tEfNS_4arch4Sm80ELb1ELb0ELb0ELb0ELb0ELb0ELb0ELb0ELi2ELi4ELi4ELi4ELb0EEENS1_21CollectiveEpilogueBwdISA_SB_SD_Li256ELb0ELb0ELi2EEENS1_25SingleTileBwdLPTSchedulerILb0ELi128ELb0EEEEEEEEEvNT_6ParamsE)
        .other          _ZN7cutlass13device_kernelIN5flash19enable_sm80_to_sm89INS1_16FlashAttnBwdSm80INS1_25CollectiveMainloopBwdSm80ILi2ELi2EN4cute5tupleIJNS5_1CILi128EEES8_NS7_ILi64EEEEEENS_6half_tEfNS_4arch4Sm80ELb1ELb0ELb0ELb0ELb0ELb0ELb0ELb0ELi2ELi4ELi4ELi4ELb0EEENS1_21CollectiveEpilogueBwdISA_SB_SD_Li256ELb0ELb0ELi2EEENS1_25SingleTileBwdLPTSchedulerILb0ELi128ELb0EEEEEEEEEvNT_6ParamsE,@"STO_CUDA_ENTRY STV_DEFAULT"
_ZN7cutlass13device_kernelIN5flash19enable_sm80_to_sm89INS1_16FlashAttnBwdSm80INS1_25CollectiveMainloopBwdSm80ILi2ELi2EN4cute5tupleIJNS5_1CILi128EEES8_NS7_ILi64EEEEEENS_6half_tEfNS_4arch4Sm80ELb1ELb0ELb0ELb0ELb0ELb0ELb0ELb0ELi2ELi4ELi4ELi4ELb0EEENS1_21CollectiveEpilogueBwdISA_SB_SD_Li256ELb0ELb0ELi2EEENS1_25SingleTileBwdLPTSchedulerILb0ELi128ELb0EEEEEEEEEvNT_6ParamsE:
[----:B------:R-:W-:Y:S01]  /*0000*/  LDC R1, c[0x0][0x28] ;  /* 0x00000a00ff017b82 */ /* 0x000fe20000000800 */
[----:B------:R-:W-:Y:S05]  /*0010*/  EXIT ;  /* 0x000000000000794d */ /* 0x000fea0003800000 */
.L_x_57:
        /* <DEDUP_REMOVED lines=14> */
.L_x_129:


//--------------------- .text._ZN7cutlass13device_kernelIN5flash19enable_sm80_to_sm89INS1_16FlashAttnBwdSm80INS1_25CollectiveMainloopBwdSm80ILi2ELi2EN4cute5tupleIJNS5_1CILi128EEES8_NS7_ILi64EEEEEENS_6half_tEfNS_4arch4Sm80ELb1ELb0ELb0ELb0ELb1ELb0ELb0ELb0ELi2ELi4ELi4ELi4ELb0EEENS1_21CollectiveEpilogueBwdISA_SB_SD_Li256ELb0ELb0ELi2EEENS1_25SingleTileBwdLPTSchedulerILb0ELi128ELb1EEEEEEEEEvNT_6ParamsE --------------------------
	.section	.text._ZN7cutlass13device_kernelIN5flash19enable_sm80_to_sm89INS1_16FlashAttnBwdSm80INS1_25CollectiveMainloopBwdSm80ILi2ELi2EN4cute5tupleIJNS5_1CILi128EEES8_NS7_ILi64EEEEEENS_6half_tEfNS_4arch4Sm80ELb1ELb0ELb0ELb0ELb1ELb0ELb0ELb0ELi2ELi4ELi4ELi4ELb0EEENS1_21CollectiveEpilogueBwdISA_SB_SD_Li256ELb0ELb0ELi2EEENS1_25SingleTileBwdLPTSchedulerILb0ELi128ELb1EEEEEEEEEvNT_6ParamsE,"ax",@progbits
	.align	128
.text._ZN7cutlass13device_kernelIN5flash19enable_sm80_to_sm89INS1_16FlashAttnBwdSm80INS1_25CollectiveMainloopBwdSm80ILi2ELi2EN4cute5tupleIJNS5_1CILi128EEES8_NS7_ILi64EEEEEENS_6half_tEfNS_4arch4Sm80ELb1ELb0ELb0ELb0ELb1ELb0ELb0ELb0ELi2ELi4ELi4ELi4ELb0EEENS1_21CollectiveEpilogueBwdISA_SB_SD_Li256ELb0ELb0ELi2EEENS1_25SingleTileBwdLPTSchedulerILb0ELi128ELb1EEEEEEEEEvNT_6ParamsE:
        .type           _ZN7cutlass13device_kernelIN5flash19enable_sm80_to_sm89INS1_16FlashAttnBwdSm80INS1_25CollectiveMainloopBwdSm80ILi2ELi2EN4cute5tupleIJNS5_1CILi128EEES8_NS7_ILi64EEEEEENS_6half_tEfNS_4arch4Sm80ELb1ELb0ELb0ELb0ELb1ELb0ELb0ELb0ELi2ELi4ELi4ELi4ELb0EEENS1_21CollectiveEpilogueBwdISA_SB_SD_Li256ELb0ELb0ELi2EEENS1_25SingleTileBwdLPTSchedulerILb0ELi128ELb1EEEEEEEEEvNT_6ParamsE,@function
        .size           _ZN7cutlass13device_kernelIN5flash19enable_sm80_to_sm89INS1_16FlashAttnBwdSm80INS1_25CollectiveMainloopBwdSm80ILi2ELi2EN4cute5tupleIJNS5_1CILi128EEES8_NS7_ILi64EEEEEENS_6half_tEfNS_4arch4Sm80ELb1ELb0ELb0ELb0ELb1ELb0ELb0ELb0ELi2ELi4ELi4ELi4ELb0EEENS1_21CollectiveEpilogueBwdISA_SB_SD_Li256ELb0ELb0ELi2EEENS1_25SingleTileBwdLPTSchedulerILb0ELi128ELb1EEEEEEEEEvNT_6ParamsE,(.L_x_130 - _ZN7cutlass13device_kernelIN5flash19enable_sm80_to_sm89INS1_16FlashAttnBwdSm80INS1_25CollectiveMainloopBwdSm80ILi2ELi2EN4cute5tupleIJNS5_1CILi128EEES8_NS7_ILi64EEEEEENS_6half_tEfNS_4arch4Sm80ELb1ELb0ELb0ELb0ELb1ELb0ELb0ELb0ELi2ELi4ELi4ELi4ELb0EEENS1_21CollectiveEpilogueBwdISA_SB_SD_Li256ELb0ELb0ELi2EEENS1_25SingleTileBwdLPTSchedulerILb0ELi128ELb1EEEEEEEEEvNT_6ParamsE)
        .other          _ZN7cutlass13device_kernelIN5flash19enable_sm80_to_sm89INS1_16FlashAttnBwdSm80INS1_25CollectiveMainloopBwdSm80ILi2ELi2EN4cute5tupleIJNS5_1CILi128EEES8_NS7_ILi64EEEEEENS_6half_tEfNS_4arch4Sm80ELb1ELb0ELb0ELb0ELb1ELb0ELb0ELb0ELi2ELi4ELi4ELi4ELb0EEENS1_21CollectiveEpilogueBwdISA_SB_SD_Li256ELb0ELb0ELi2EEENS1_25SingleTileBwdLPTSchedulerILb0ELi128ELb1EEEEEEEEEvNT_6ParamsE,@"STO_CUDA_ENTRY STV_DEFAULT"
_ZN7cutlass13device_kernelIN5flash19enable_sm80_to_sm89INS1_16FlashAttnBwdSm80INS1_25CollectiveMainloopBwdSm80ILi2ELi2EN4cute5tupleIJNS5_1CILi128EEES8_NS7_ILi64EEEEEENS_6half_tEfNS_4arch4Sm80ELb1ELb0ELb0ELb0ELb1ELb0ELb0ELb0ELi2ELi4ELi4ELi4ELb0EEENS1_21CollectiveEpilogueBwdISA_SB_SD_Li256ELb0ELb0ELi2EEENS1_25SingleTileBwdLPTSchedulerILb0ELi128ELb1EEEEEEEEEvNT_6ParamsE:
[----:B------:R-:W-:Y:S01]  /*0000*/  LDC R1, c[0x0][0x28] ;  /* 0x00000a00ff017b82 */ /* 0x000fe20000000800 */
[----:B------:R-:W-:Y:S05]  /*0010*/  EXIT ;  /* 0x000000000000794d */ /* 0x000fea0003800000 */
.L_x_58:
        /* <DEDUP_REMOVED lines=14> */
.L_x_130:


//--------------------- .text._ZN7cutlass13device_kernelIN5flash19enable_sm80_to_sm89INS1_16FlashAttnBwdSm80INS1_25CollectiveMainloopBwdSm80ILi2ELi2EN4cute5tupleIJNS5_1CILi128EEES8_NS7_ILi64EEEEEENS_6half_tEfNS_4arch4Sm80ELb1ELb0ELb0ELb0ELb0ELb0ELb0ELb0ELi2ELi4ELi4ELi4ELb0EEENS1_24CollectiveEpilogueBwdGQAISA_fSD_Li256ELb0ELb0EEENS1_25SingleTileBwdLPTSchedulerILb0ELi128ELb0EEEEEEEEEvNT_6ParamsE --------------------------
	.section	.text._ZN7cutlass13device_kernelIN5flash19enable_sm80_to_sm89INS1_16FlashAttnBwdSm80INS1_25CollectiveMainloopBwdSm80ILi2ELi2EN4cute5tupleIJNS5_1CILi128EEES8_NS7_ILi64EEEEEENS_6half_tEfNS_4arch4Sm80ELb1ELb0ELb0ELb0ELb0ELb0ELb0ELb0ELi2ELi4ELi4ELi4ELb0EEENS1_24CollectiveEpilogueBwdGQAISA_fSD_Li256ELb0ELb0EEENS1_25SingleTileBwdLPTSchedulerILb0ELi128ELb0EEEEEEEEEvNT_6ParamsE,"ax",@progbits
	.align	128
.text._ZN7cutlass13device_kernelIN5flash19enable_sm80_to_sm89INS1_16FlashAttnBwdSm80INS1_25CollectiveMainloopBwdSm80ILi2ELi2EN4cute5tupleIJNS5_1CILi128EEES8_NS7_ILi64EEEEEENS_6half_tEfNS_4arch4Sm80ELb1ELb0ELb0ELb0ELb0ELb0ELb0ELb0ELi2ELi4ELi4ELi4ELb0EEENS1_24CollectiveEpilogueBwdGQAISA_fSD_Li256ELb0ELb0EEENS1_25SingleTileBwdLPTSchedulerILb0ELi128ELb0EEEEEEEEEvNT_6ParamsE:
        .type           _ZN7cutlass13device_kernelIN5flash19enable_sm80_to_sm89INS1_16FlashAttnBwdSm80INS1_25CollectiveMainloopBwdSm80ILi2ELi2EN4cute5tupleIJNS5_1CILi128EEES8_NS7_ILi64EEEEEENS_6half_tEfNS_4arch4Sm80ELb1ELb0ELb0ELb0ELb0ELb0ELb0ELb0ELi2ELi4ELi4ELi4ELb0EEENS1_24CollectiveEpilogueBwdGQAISA_fSD_Li256ELb0ELb0EEENS1_25SingleTileBwdLPTSchedulerILb0ELi128ELb0EEEEEEEEEvNT_6ParamsE,@function
        .size           _ZN7cutlass13device_kernelIN5flash19enable_sm80_to_sm89INS1_16FlashAttnBwdSm80INS1_25CollectiveMainloopBwdSm80ILi2ELi2EN4cute5tupleIJNS5_1CILi128EEES8_NS7_ILi64EEEEEENS_6half_tEfNS_4arch4Sm80ELb1ELb0ELb0ELb0ELb0ELb0ELb0ELb0ELi2ELi4ELi4ELi4ELb0EEENS1_24CollectiveEpilogueBwdGQAISA_fSD_Li256ELb0ELb0EEENS1_25SingleTileBwdLPTSchedulerILb0ELi128ELb0EEEEEEEEEvNT_6ParamsE,(.L_x_131 - _ZN7cutlass13device_kernelIN5flash19enable_sm80_to_sm89INS1_16FlashAttnBwdSm80INS1_25CollectiveMainloopBwdSm80ILi2ELi2EN4cute5tupleIJNS5_1CILi128EEES8_NS7_ILi64EEEEEENS_6half_tEfNS_4arch4Sm80ELb1ELb0ELb0ELb0ELb0ELb0ELb0ELb0ELi2ELi4ELi4ELi4ELb0EEENS1_24CollectiveEpilogueBwdGQAISA_fSD_Li256ELb0ELb0EEENS1_25SingleTileBwdLPTSchedulerILb0ELi128ELb0EEEEEEEEEvNT_6ParamsE)
        .other          _ZN7cutlass13device_kernelIN5flash19enable_sm80_to_sm89INS1_16FlashAttnBwdSm80INS1_25CollectiveMainloopBwdSm80ILi2ELi2EN4cute5tupleIJNS5_1CILi128EEES8_NS7_ILi64EEEEEENS_6half_tEfNS_4arch4Sm80ELb1ELb0ELb0ELb0ELb0ELb0ELb0ELb0ELi2ELi4ELi4ELi4ELb0EEENS1_24CollectiveEpilogueBwdGQAISA_fSD_Li256ELb0ELb0EEENS1_25SingleTileBwdLPTSchedulerILb0ELi128ELb0EEEEEEEEEvNT_6ParamsE,@"STO_CUDA_ENTRY STV_DEFAULT"
_ZN7cutlass13device_kernelIN5flash19enable_sm80_to_sm89INS1_16FlashAttnBwdSm80INS1_25CollectiveMainloopBwdSm80ILi2ELi2EN4cute5tupleIJNS5_1CILi128EEES8_NS7_ILi64EEEEEENS_6half_tEfNS_4arch4Sm80ELb1ELb0ELb0ELb0ELb0ELb0ELb0ELb0ELi2ELi4ELi4ELi4ELb0EEENS1_24CollectiveEpilogueBwdGQAISA_fSD_Li256ELb0ELb0EEENS1_25SingleTileBwdLPTSchedulerILb0ELi128ELb0EEEEEEEEEvNT_6ParamsE:
[----:B------:R-:W-:Y:S01]  /*0000*/  LDC R1, c[0x0][0x28] ;  /* 0x00000a00ff017b82 */ /* 0x000fe20000000800 */
[----:B------:R-:W-:Y:S05]  /*0010*/  EXIT ;  /* 0x000000000000794d */ /* 0x000fea0003800000 */
.L_x_59:
        /* <DEDUP_REMOVED lines=14> */
.L_x_131:


//--------------------- .text._ZN7cutlass13device_kernelIN5flash19enable_sm80_to_sm89INS1_16FlashAttnBwdSm80INS1_25CollectiveMainloopBwdSm80ILi2ELi2EN4cute5tupleIJNS5_1CILi128EEES8_NS7_ILi64EEEEEENS_6half_tEfNS_4arch4Sm80ELb1ELb0ELb0ELb0ELb1ELb0ELb0ELb0ELi2ELi4ELi4ELi4ELb0EEENS1_24CollectiveEpilogueBwdGQAISA_fSD_Li256ELb0ELb1EEENS1_25SingleTileBwdLPTSchedulerILb0ELi128ELb1EEEEEEEEEvNT_6ParamsE --------------------------
	.section	.text._ZN7cutlass13device_kernelIN5flash19enable_sm80_to_sm89INS1_16FlashAttnBwdSm80INS1_25CollectiveMainloopBwdSm80ILi2ELi2EN4cute5tupleIJNS5_1CILi128EEES8_NS7_ILi64EEEEEENS_6half_tEfNS_4arch4Sm80ELb1ELb0ELb0ELb0ELb1ELb0ELb0ELb0ELi2ELi4ELi4ELi4ELb0EEENS1_24CollectiveEpilogueBwdGQAISA_fSD_Li256ELb0ELb1EEENS1_25SingleTileBwdLPTSchedulerILb0ELi128ELb1EEEEEEEEEvNT_6ParamsE,"ax",@progbits
	.align	128
.text._ZN7cutlass13device_kernelIN5flash19enable_sm80_to_sm89INS1_16FlashAttnBwdSm80INS1_25CollectiveMainloopBwdSm80ILi2ELi2EN4cute5tupleIJNS5_1CILi128EEES8_NS7_ILi64EEEEEENS_6half_tEfNS_4arch4Sm80ELb1ELb0ELb0ELb0ELb1ELb0ELb0ELb0ELi2ELi4ELi4ELi4ELb0EEENS1_24CollectiveEpilogueBwdGQAISA_fSD_Li256ELb0ELb1EEENS1_25SingleTileBwdLPTSchedulerILb0ELi128ELb1EEEEEEEEEvNT_6ParamsE:
        .type           _ZN7cutlass13device_kernelIN5flash19enable_sm80_to_sm89INS1_16FlashAttnBwdSm80INS1_25CollectiveMainloopBwdSm80ILi2ELi2EN4cute5tupleIJNS5_1CILi128EEES8_NS7_ILi64EEEEEENS_6half_tEfNS_4arch4Sm80ELb1ELb0ELb0ELb0ELb1ELb0ELb0ELb0ELi2ELi4ELi4ELi4ELb0EEENS1_24CollectiveEpilogueBwdGQAISA_fSD_Li256ELb0ELb1EEENS1_25SingleTileBwdLPTSchedulerILb0ELi128ELb1EEEEEEEEEvNT_6ParamsE,@function
        .size           _ZN7cutlass13device_kernelIN5flash19enable_sm80_to_sm89INS1_16FlashAttnBwdSm80INS1_25CollectiveMainloopBwdSm80ILi2ELi2EN4cute5tupleIJNS5_1CILi128EEES8_NS7_ILi64EEEEEENS_6half_tEfNS_4arch4Sm80ELb1ELb0ELb0ELb0ELb1ELb0ELb0ELb0ELi2ELi4ELi4ELi4ELb0EEENS1_24CollectiveEpilogueBwdGQAISA_fSD_Li256ELb0ELb1EEENS1_25SingleTileBwdLPTSchedulerILb0ELi128ELb1EEEEEEEEEvNT_6ParamsE,(.L_x_132 - _ZN7cutlass13device_kernelIN5flash19enable_sm80_to_sm89INS1_16FlashAttnBwdSm80INS1_25CollectiveMainloopBwdSm80ILi2ELi2EN4cute5tupleIJNS5_1CILi128EEES8_NS7_ILi64EEEEEENS_6half_tEfNS_4arch4Sm80ELb1ELb0ELb0ELb0ELb1ELb0ELb0ELb0ELi2ELi4ELi4ELi4ELb0EEENS1_24CollectiveEpilogueBwdGQAISA_fSD_Li256ELb0ELb1EEENS1_25SingleTileBwdLPTSchedulerILb0ELi128ELb1EEEEEEEEEvNT_6ParamsE)
        .other          _ZN7cutlass13device_kernelIN5flash19enable_sm80_to_sm89INS1_16FlashAttnBwdSm80INS1_25CollectiveMainloopBwdSm80ILi2ELi2EN4cute5tupleIJNS5_1CILi128EEES8_NS7_ILi64EEEEEENS_6half_tEfNS_4arch4Sm80ELb1ELb0ELb0ELb0ELb1ELb0ELb0ELb0ELi2ELi4ELi4ELi4ELb0EEENS1_24CollectiveEpilogueBwdGQAISA_fSD_Li256ELb0ELb1EEENS1_25SingleTileBwdLPTSchedulerILb0ELi128ELb1EEEEEEEEEvNT_6ParamsE,@"STO_CUDA_ENTRY STV_DEFAULT"
_ZN7cutlass13device_kernelIN5flash19enable_sm80_to_sm89INS1_16FlashAttnBwdSm80INS1_25CollectiveMainloopBwdSm80ILi2ELi2EN4cute5tupleIJNS5_1CILi128EEES8_NS7_ILi64EEEEEENS_6half_tEfNS_4arch4Sm80ELb1ELb0ELb0ELb0ELb1ELb0ELb0ELb0ELi2ELi4ELi4ELi4ELb0EEENS1_24CollectiveEpilogueBwdGQAISA_fSD_Li256ELb0ELb1EEENS1_25SingleTileBwdLPTSchedulerILb0ELi128ELb1EEEEEEEEEvNT_6ParamsE:
[----:B------:R-:W-:Y:S01]  /*0000*/  LDC R1, c[0x0][0x28] ;  /* 0x00000a00ff017b82 */ /* 0x000fe20000000800 */
[----:B------:R-:W-:Y:S05]  /*0010*/  EXIT ;  /* 0x000000000000794d */ /* 0x000fea0003800000 */
.L_x_60:
        /* <DEDUP_REMOVED lines=14> */
.L_x_132:


//--------------------- .text._ZN7cutlass13device_kernelIN5flash22FlashAttnBwdPreprocessIN4cute5tupleIJNS3_1CILi128EEENS5_ILi64EEEEEENS_6half_tEfNS_4arch4Sm80ELb1ELb0EEEEEvNT_6ParamsE --------------------------
	.section	.text._ZN7cutlass13device_kernelIN5flash22FlashAttnBwdPreprocessIN4cute5tupleIJNS3_1CILi128EEENS5_ILi64EEEEEENS_6half_tEfNS_4arch4Sm80ELb1ELb0EEEEEvNT_6ParamsE,"ax",@progbits
	.align	128
.text._ZN7cutlass13device_kernelIN5flash22FlashAttnBwdPreprocessIN4cute5tupleIJNS3_1CILi128EEENS5_ILi64EEEEEENS_6half_tEfNS_4arch4Sm80ELb1ELb0EEEEEvNT_6ParamsE:
        .type           _ZN7cutlass13device_kernelIN5flash22FlashAttnBwdPreprocessIN4cute5tupleIJNS3_1CILi128EEENS5_ILi64EEEEEENS_6half_tEfNS_4arch4Sm80ELb1ELb0EEEEEvNT_6ParamsE,@function
        .size           _ZN7cutlass13device_kernelIN5flash22FlashAttnBwdPreprocessIN4cute5tupleIJNS3_1CILi128EEENS5_ILi64EEEEEENS_6half_tEfNS_4arch4Sm80ELb1ELb0EEEEEvNT_6ParamsE,(.L_x_133 - _ZN7cutlass13device_kernelIN5flash22FlashAttnBwdPreprocessIN4cute5tupleIJNS3_1CILi128EEENS5_ILi64EEEEEENS_6half_tEfNS_4arch4Sm80ELb1ELb0EEEEEvNT_6ParamsE)
        .other          _ZN7cutlass13device_kernelIN5flash22FlashAttnBwdPreprocessIN4cute5tupleIJNS3_1CILi128EEENS5_ILi64EEEEEENS_6half_tEfNS_4arch4Sm80ELb1ELb0EEEEEvNT_6ParamsE,@"STO_CUDA_ENTRY STV_DEFAULT"
_ZN7cutlass13device_kernelIN5flash22FlashAttnBwdPreprocessIN4cute5tupleIJNS3_1CILi128EEENS5_ILi64EEEEEENS_6half_tEfNS_4arch4Sm80ELb1ELb0EEEEEvNT_6ParamsE:
        /* <DEDUP_REMOVED lines=11> */
[----:B0-----:R-:W-:-:S05]  /*00b0*/  SHF.R.S32.HI R3, RZ, 0x1f, R0 ;  /* 0x0000001fff037819 */ /* 0x001fca0000011400 */
[----:B---3--:R-:W-:Y:S01]  /*00c0*/  IMAD R4, R12, UR10, RZ ;  /* 0x0000000a0c047c24 */ /* 0x008fe2000f8e02ff */
[----:B------:R-:W0:Y:S01]  /*00d0*/  LDC.64 R20, c[0x0][0x250] ;  /* 0x00009400ff147b82 */ /* 0x000e220000000a00 */
[----:B------:R-:W-:Y:S02]  /*00e0*/  LEA.HI R44, R3, R0, RZ, 0x3 ;  /* 0x00000000032c7211 */ /* 0x000fe400078f18ff */
[----:B------:R-:W-:Y:S01]  /*00f0*/  IMAD R13, R13, UR8, R4 ;  /* 0x000000080d0d7c24 */ /* 0x000fe2000f8e0204 */
[----:B--2---:R-:W-:Y:S02]  /*0100*/  SHF.L.U32 R10, R2, 0x7, RZ ;  /* 0x00000007020a7819 */ /* 0x004fe400000006ff */
[----:B------:R-:W-:Y:S01]  /*0110*/  LOP3.LUT R5, R44, 0xfffffff8, RZ, 0xc0, !PT ;  /* 0xfffffff82c057812 */ /* 0x000fe200078ec0ff */
[----:B----4-:R-:W-:Y:S01]  /*0120*/  USHF.R.S32.HI UR11, URZ, 0x1f, UR9 ;  /* 0x0000001f3f0b7899 */ /* 0x010fe20008011409 */
[----:B------:R-:W-:Y:S01]  /*0130*/  IADD3 R3, -R10, UR4, RZ ;  /* 0x000000040a037c10 */ /* 0x000fe2000fffe1ff */
[----:B------:R-:W1:Y:S01]  /*0140*/  LDC.64 R42, c[0x0][0x258] ;  /* 0x00009600ff2a7b82 */ /* 0x000e620000000a00 */
[----:B------:R-:W-:-:S02]  /*0150*/  SHF.R.S32.HI R44, RZ, 0x3, R44 ;  /* 0x00000003ff2c7819 */ /* 0x000fc4000001142c */
[----:B------:R-:W-:Y:S02]  /*0160*/  IADD3 R5, -R5, R0, RZ ;  /* 0x0000000005057210 */ /* 0x000fe40007ffe1ff */
[----:B------:R-:W-:Y:S01]  /*0170*/  ISETP.GE.AND P1, PT, R44, R3, PT ;  /* 0x000000032c00720c */ /* 0x000fe20003f26270 */
[----:B------:R-:W-:Y:S01]  /*0180*/  IMAD R4, R14, UR11, RZ ;  /* 0x0000000b0e047c24 */ /* 0x000fe2000f8e02ff */
[----:B------:R-:W-:Y:S02]  /*0190*/  SHF.L.U32 R8, R5, 0x3, RZ ;  /* 0x0000000305087819 */ /* 0x000fe400000006ff */
[----:B------:R-:W-:Y:S01]  /*01a0*/  SHF.R.S32.HI R45, RZ, 0x1f, R44 ;  /* 0x0000001fff2d7819 */ /* 0x000fe2000001142c */
[----:B------:R-:W-:Y:S01]  /*01b0*/  IMAD R15, R15, UR9, R4 ;  /* 0x000000090f0f7c24 */ /* 0x000fe2000f8e0204 */
[----:B------:R-:W-:Y:S02]  /*01c0*/  ISETP.LT.AND P4, PT, R8, UR5, !P1 ;  /* 0x0000000508007c0c */ /* 0x000fe4000cf81270 */
[----:B------:R-:W-:-:S02]  /*01d0*/  SHF.R.S32.HI R9, RZ, 0x1f, R8 ;  /* 0x0000001fff097819 */ /* 0x000fc40000011408 */
[----:B------:R-:W-:Y:S01]  /*01e0*/  ISETP.GE.AND P0, PT, R8, UR5, PT ;  /* 0x0000000508007c0c */ /* 0x000fe2000bf06270 */
[----:B0-----:R-:W-:Y:S02]  /*01f0*/  IMAD R16, R20, UR10, RZ ;  /* 0x0000000a14107c24 */ /* 0x001fe4000f8e02ff */
[----:B------:R-:W-:-:S04]  /*0200*/  IMAD.WIDE.U32 R6, R12, UR8, R8 ;  /* 0x000000080c067c25 */ /* 0x000fc8000f8e0008 */
[----:B------:R-:W-:Y:S01]  /*0210*/  IMAD.WIDE.U32 R8, R20, UR8, R8 ;  /* 0x0000000814087c25 */ /* 0x000fe2000f8e0008 */
[----:B------:R-:W-:Y:S01]  /*0220*/  IADD3 R7, R7, R13, RZ ;  /* 0x0000000d07077210 */ /* 0x000fe20007ffe0ff */
[----:B------:R-:W0:Y:S02]  /*0230*/  @P4 LDC.64 R18, c[0x0][0x228] ;  /* 0x00008a00ff124b82 */ /* 0x000e240000000a00 */
[----:B------:R-:W-:-:S04]  /*0240*/  IMAD.WIDE R12, R2, 0x80, R44 ;  /* 0x00000080020c7825 */ /* 0x000fc800078e022c */
[----:B------:R-:W-:Y:S02]  /*0250*/  IMAD.WIDE.U32 R30, R14, UR9, R6 ;  /* 0x000000090e1e7c25 */ /* 0x000fe4000f8e0006 */
[----:B------:R-:W2:Y:S03]  /*0260*/  @P4 LDC.64 R32, c[0x0][0x210] ;  /* 0x00008400ff204b82 */ /* 0x000ea60000000a00 */
[----:B------:R-:W-:-:S05]  /*0270*/  IADD3 R31, R31, R15, RZ ;  /* 0x0000000f1f1f7210 */ /* 0x000fca0007ffe0ff */
[----:B------:R-:W3:Y:S01]  /*0280*/  @P4 LDC.64 R14, c[0x0][0x248] ;  /* 0x00009200ff0e4b82 */ /* 0x000ee20000000a00 */
[----:B0-----:R-:W-:-:S07]  /*0290*/  @P4 IMAD R4, R13, R18, RZ ;  /* 0x000000120d044224 */ /* 0x001fce00078e02ff */
[----:B------:R-:W0:Y:S01]  /*02a0*/  @P4 LDC.64 R26, c[0x0][0x240] ;  /* 0x00009000ff1a4b82 */ /* 0x000e220000000a00 */
[----:B------:R-:W-:-:S04]  /*02b0*/  @P4 IMAD.WIDE.U32 R6, R12, R18, R30 ;  /* 0x000000120c064225 */ /* 0x000fc800078e001e */
[----:B------:R-:W-:Y:S01]  /*02c0*/  @P4 IMAD R17, R12, R19, R4 ;  /* 0x000000130c114224 */ /* 0x000fe200078e0204 */
[----:B------:R-:W-:Y:S01]  /*02d0*/  IADD3 R4, R44, 0x20, RZ ;  /* 0x000000202c047810 */ /* 0x000fe20007ffe0ff */
[----:B------:R-:W-:Y:S01]  /*02e0*/  IMAD R19, R21, UR8, R16 ;  /* 0x0000000815137c24 */ /* 0x000fe2000f8e0210 */
[----:B--2---:R-:W-:Y:S01]  /*02f0*/  @P4 LEA R32, P2, R6, R32, 0x1 ;  /* 0x0000002006204211 */ /* 0x004fe200078408ff */
[----:B-1----:R-:W-:Y:S01]  /*0300*/  IMAD R18, R42, UR11, RZ ;  /* 0x0000000b2a127c24 */ /* 0x002fe2000f8e02ff */
[----:B------:R-:W-:Y:S02]  /*0310*/  ISETP.LT.AND P3, PT, R4, R3, !P0 ;  /* 0x000000030400720c */ /* 0x000fe40004761270 */
[----:B------:R-:W-:Y:S02]  /*0320*/  @P4 IADD3 R7, R7, R17, RZ ;  /* 0x0000001107074210 */ /* 0x000fe40007ffe0ff */
[----:B------:R-:W-:Y:S02]  /*0330*/  MOV R16, R8 ;  /* 0x0000000800107202 */ /* 0x000fe40000000f00 */
[----:B------:R-:W-:Y:S01]  /*0340*/  @P4 LEA.HI.X R33, R6, R33, R7, 0x1, P2 ;  /* 0x0000002106214211 */ /* 0x000fe200010f0c07 */
[----:B------:R-:W-:Y:S01]  /*0350*/  IMAD R7, R43, UR9, R18 ;  /* 0x000000092b077c24 */ /* 0x000fe2000f8e0212 */
[----:B------:R-:W-:-:S02]  /*0360*/  IADD3 R6, R44, 0x40, RZ ;  /* 0x000000402c067810 */ /* 0x000fc40007ffe0ff */
[----:B------:R-:W-:Y:S01]  /*0370*/  IADD3 R17, R9, R19, RZ ;  /* 0x0000001309117210 */ /* 0x000fe20007ffe0ff */
[----:B---3--:R-:W-:Y:S01]  /*0380*/  @P4 IMAD R9, R13, R14, RZ ;  /* 0x0000000e0d094224 */ /* 0x008fe200078e02ff */
[-C--:B------:R-:W-:Y:S01]  /*0390*/  ISETP.LT.AND P2, PT, R6, R3.reuse, !P0 ;  /* 0x000000030600720c */ /* 0x080fe20004741270 */
[----:B------:R-:W1:Y:S01]  /*03a0*/  @P3 LDC.64 R24, c[0x0][0x228] ;  /* 0x00008a00ff183b82 */ /* 0x000e620000000a00 */
[----:B------:R-:W-:Y:S01]  /*03b0*/  IADD3 R8, R44, 0x60, RZ ;  /* 0x000000602c087810 */ /* 0x000fe20007ffe0ff */
[----:B------:R-:W-:Y:S01]  /*03c0*/  IMAD.WIDE.U32 R42, R42, UR9, R16 ;  /* 0x000000092a2a7c25 */ /* 0x000fe2000f8e0010 */
[----:B------:R-:W-:Y:S02]  /*03d0*/  @P3 IADD3 R17, P6, R12, 0x20, RZ ;  /* 0x000000200c113810 */ /* 0x000fe40007fde0ff */
[----:B------:R-:W-:Y:S01]  /*03e0*/  ISETP.LT.AND P0, PT, R8, R3, !P0 ;  /* 0x000000030800720c */ /* 0x000fe20004701270 */
[C---:B------:R-:W-:Y:S01]  /*03f0*/  @P4 IMAD R19, R12.reuse, R15, R9 ;  /* 0x0000000f0c134224 */ /* 0x040fe200078e0209 */
[----:B------:R-:W-:Y:S01]  /*0400*/  IADD3 R43, R43, R7, RZ ;  /* 0x000000072b2b7210 */ /* 0x000fe20007ffe0ff */
[----:B------:R-:W2:Y:S01]  /*0410*/  @P3 LDC.64 R22, c[0x0][0x248] ;  /* 0x00009200ff163b82 */ /* 0x000ea20000000a00 */
[----:B------:R-:W-:-:S02]  /*0420*/  @P3 IADD3 R16, P5, R12, 0x20, RZ ;  /* 0x000000200c103810 */ /* 0x000fc40007fbe0ff */
[-C--:B------:R-:W-:Y:S01]  /*0430*/  @P3 IADD3.X R7, RZ, R13.reuse, RZ, P6, !PT ;  /* 0x0000000dff073210 */ /* 0x080fe200037fe4ff */
[C---:B------:R-:W-:Y:S01]  /*0440*/  @P4 IMAD.WIDE.U32 R14, R12.reuse, R14, R42 ;  /* 0x0000000e0c0e4225 */ /* 0x040fe200078e002a */
[C---:B------:R-:W-:Y:S02]  /*0450*/  @P2 IADD3 R59, P6, R12.reuse, 0x40, RZ ;  /* 0x000000400c3b2810 */ /* 0x040fe40007fde0ff */
[-C--:B------:R-:W-:Y:S01]  /*0460*/  @P3 IADD3.X R41, RZ, R13.reuse, RZ, P5, !PT ;  /* 0x0000000dff293210 */ /* 0x080fe20002ffe4ff */
[----:B------:R-:W3:Y:S01]  /*0470*/  @P3 LDC.64 R48, c[0x0][0x240] ;  /* 0x00009000ff303b82 */ /* 0x000ee20000000a00 */
[C---:B------:R-:W-:Y:S02]  /*0480*/  @P2 IADD3 R54, P5, R12.reuse, 0x40, RZ ;  /* 0x000000400c362810 */ /* 0x040fe40007fbe0ff */
[----:B------:R-:W-:Y:S02]  /*0490*/  @P2 IADD3.X R35, RZ, R13, RZ, P6, !PT ;  /* 0x0000000dff232210 */ /* 0x000fe400037fe4ff */
[----:B------:R-:W-:-:S02]  /*04a0*/  @P0 IADD3 R9, P6, R12, 0x60, RZ ;  /* 0x000000600c090810 */ /* 0x000fc40007fde0ff */
[-C--:B------:R-:W-:Y:S01]  /*04b0*/  @P2 IADD3.X R57, RZ, R13.reuse, RZ, P5, !PT ;  /* 0x0000000dff392210 */ /* 0x080fe20002ffe4ff */
[----:B------:R-:W4:Y:S01]  /*04c0*/  @P2 LDC.64 R36, c[0x0][0x228] ;  /* 0x00008a00ff242b82 */ /* 0x000f220000000a00 */
[----:B------:R-:W-:Y:S01]  /*04d0*/  @P0 IADD3 R52, P5, R12, 0x60, RZ ;  /* 0x000000600c340810 */ /* 0x000fe20007fbe0ff */
[----:B-1----:R-:W-:Y:S01]  /*04e0*/  @P3 IMAD R18, R7, R24, RZ ;  /* 0x0000001807123224 */ /* 0x002fe200078e02ff */
[----:B------:R-:W-:Y:S02]  /*04f0*/  @P0 IADD3.X R55, RZ, R13, RZ, P6, !PT ;  /* 0x0000000dff370210 */ /* 0x000fe400037fe4ff */
[----:B------:R-:W-:Y:S01]  /*0500*/  @P4 IADD3 R12, R15, R19, RZ ;  /* 0x000000130f0c4210 */ /* 0x000fe20007ffe0ff */
[----:B------:R-:W-:Y:S01]  /*0510*/  @P3 IMAD R39, R17, R25, R18 ;  /* 0x0000001911273224 */ /* 0x000fe200078e0212 */
[C---:B0-----:R-:W-:Y:S01]  /*0520*/  @P4 LEA R26, P6, R14.reuse, R26, 0x1 ;  /* 0x0000001a0e1a4211 */ /* 0x041fe200078c08ff */
[----:B------:R-:W0:Y:S01]  /*0530*/  @P3 LDC.64 R20, c[0x0][0x210] ;  /* 0x00008400ff143b82 */ /* 0x000e220000000a00 */
[----:B------:R-:W-:Y:S01]  /*0540*/  @P0 IADD3.X R7, RZ, R13, RZ, P5, !PT ;  /* 0x0000000dff070210 */ /* 0x000fe20002ffe4ff */
[----:B--2---:R-:W-:Y:S01]  /*0550*/  @P3 IMAD R41, R41, R22, RZ ;  /* 0x0000001629293224 */ /* 0x004fe200078e02ff */
[----:B------:R-:W-:-:S02]  /*0560*/  @P4 LEA.HI.X R27, R14, R27, R12, 0x1, P6 ;  /* 0x0000001b0e1b4211 */ /* 0x000fc400030f0c0c */
[----:B------:R-:W-:Y:S02]  /*0570*/  CS2R R14, SRZ ;  /* 0x00000000000e7805 */ /* 0x000fe4000001ff00 */
[----:B------:R-:W-:Y:S01]  /*0580*/  @P3 MOV R12, R30 ;  /* 0x0000001e000c3202 */ /* 0x000fe20000000f00 */
[----:B------:R-:W-:Y:S01]  /*0590*/  @P3 IMAD R41, R16, R23, R41 ;  /* 0x0000001710293224 */ /* 0x000fe200078e0229 */
[----:B------:R-:W-:Y:S01]  /*05a0*/  @P3 MOV R13, R31 ;  /* 0x0000001f000d3202 */ /* 0x000fe20000000f00 */
[----:B------:R-:W1:Y:S01]  /*05b0*/  @P2 LDC.64 R46, c[0x0][0x248] ;  /* 0x00009200ff2e2b82 */ /* 0x000e620000000a00 */
[----:B------:R-:W-:Y:S01]  /*05c0*/  CS2R R18, SRZ ;  /* 0x0000000000127805 */ /* 0x000fe2000001ff00 */
[----:B------:R-:W-:Y:S01]  /*05d0*/  @P3 IMAD.WIDE.U32 R24, R17, R24, R12 ;  /* 0x0000001811183225 */ /* 0x000fe200078e000c */
[----:B------:R-:W-:Y:S02]  /*05e0*/  @P3 MOV R12, R42 ;  /* 0x0000002a000c3202 */ /* 0x000fe40000000f00 */
[----:B------:R-:W-:-:S03]  /*05f0*/  @P3 MOV R13, R43 ;  /* 0x0000002b000d3202 */ /* 0x000fc60000000f00 */
[----:B------:R-:W2:Y:S01]  /*0600*/  @P0 LDC.64 R28, c[0x0][0x228] ;  /* 0x00008a00ff1c0b82 */ /* 0x000ea20000000a00 */
[----:B------:R-:W-:Y:S01]  /*0610*/  @P3 IMAD.WIDE.U32 R22, R16, R22, R12 ;  /* 0x0000001610163225 */ /* 0x000fe200078e000c */
[----:B------:R-:W-:Y:S02]  /*0620*/  CS2R R12, SRZ ;  /* 0x00000000000c7805 */ /* 0x000fe4000001ff00 */
[----:B------:R-:W-:Y:S02]  /*0630*/  CS2R R16, SRZ ;  /* 0x0000000000107805 */ /* 0x000fe4000001ff00 */
[----:B------:R-:W-:Y:S02]  /*0640*/  @P3 IADD3 R41, R23, R41, RZ ;  /* 0x0000002917293210 */ /* 0x000fe40007ffe0ff */
[----:B---3--:R-:W-:Y:S01]  /*0650*/  @P3 LEA R48, P5, R22, R48, 0x1 ;  /* 0x0000003016303211 */ /* 0x008fe200078a08ff */
[----:B----4-:R-:W-:Y:S01]  /*0660*/  @P2 IMAD R34, R35, R36, RZ ;  /* 0x0000002423222224 */ /* 0x010fe200078e02ff */
[----:B------:R-:W-:Y:S01]  /*0670*/  @P2 MOV R50, R30 ;  /* 0x0000001e00322202 */ /* 0x000fe20000000f00 */
[----:B------:R3:W4:Y:S01]  /*0680*/  @P4 LDG.E.128 R12, desc[UR6][R32.64] ;  /* 0x00000006200c4981 */ /* 0x000722000c1e1d00 */
[----:B------:R-:W-:-:S02]  /*0690*/  @P2 MOV R51, R31 ;  /* 0x0000001f00332202 */ /* 0x000fc40000000f00 */
[----:B------:R-:W-:Y:S01]  /*06a0*/  @P3 LEA.HI.X R49, R22, R49, R41, 0x1, P5 ;  /* 0x0000003116313211 */ /* 0x000fe200028f0c29 */
[----:B------:R2:W4:Y:S01]  /*06b0*/  @P4 LDG.E.128 R16, desc[UR6][R26.64] ;  /* 0x000000061a104981 */ /* 0x000522000c1e1d00 */
[----:B------:R-:W2:Y:S01]  /*06c0*/  @P0 LDC.64 R40, c[0x0][0x248] ;  /* 0x00009200ff280b82 */ /* 0x000ea20000000a00 */
[----:B------:R-:W-:Y:S01]  /*06d0*/  @P2 IMAD R53, R59, R37, R34 ;  /* 0x000000253b352224 */ /* 0x000fe200078e0222 */
[----:B------:R-:W-:Y:S01]  /*06e0*/  @P3 IADD3 R39, R25, R39, RZ ;  /* 0x0000002719273210 */ /* 0x000fe20007ffe0ff */
[----:B------:R-:W-:Y:S01]  /*06f0*/  @P2 IMAD.WIDE.U32 R50, R59, R36, R50 ;  /* 0x000000243b322225 */ /* 0x000fe200078e0032 */
[C---:B0-----:R-:W-:Y:S02]  /*0700*/  @P3 LEA R60, P4, R24.reuse, R20, 0x1 ;  /* 0x00000014183c3211 */ /* 0x041fe400078808ff */
[----:B------:R-:W-:Y:S02]  /*0710*/  CS2R R22, SRZ ;  /* 0x0000000000167805 */ /* 0x000fe4000001ff00 */
[----:B------:R-:W-:Y:S01]  /*0720*/  @P2 MOV R36, R42 ;  /* 0x0000002a00242202 */ /* 0x000fe20000000f00 */
[----:B-1----:R-:W-:Y:S01]  /*0730*/  @P2 IMAD R57, R57, R46, RZ ;  /* 0x0000002e39392224 */ /* 0x002fe200078e02ff */
[----:B------:R-:W-:Y:S01]  /*0740*/  @P2 MOV R37, R43 ;  /* 0x0000002b00252202 */ /* 0x000fe20000000f00 */
[----:B---3--:R-:W0:Y:S01]  /*0750*/  @P2 LDC.64 R32, c[0x0][0x210] ;  /* 0x00008400ff202b82 */ /* 0x008e220000000a00 */
[----:B------:R-:W-:Y:S01]  /*0760*/  @P3 LEA.HI.X R61, R24, R21, R39, 0x1, P4 ;  /* 0x00000015183d3211 */ /* 0x000fe200020f0c27 */
[----:B------:R-:W-:Y:S01]  /*0770*/  @P2 IMAD R47, R54, R47, R57 ;  /* 0x0000002f362f2224 */ /* 0x000fe200078e0239 */
[----:B------:R-:W-:Y:S01]  /*0780*/  CS2R R20, SRZ ;  /* 0x0000000000147805 */ /* 0x000fe2000001ff00 */
[----:B--2---:R-:W-:Y:S01]  /*0790*/  @P0 IMAD R56, R55, R28, RZ ;  /* 0x0000001c37380224 */ /* 0x004fe200078e02ff */
[----:B------:R-:W-:-:S02]  /*07a0*/  CS2R R24, SRZ ;  /* 0x0000000000187805 */ /* 0x000fc4000001ff00 */
[----:B------:R-:W-:Y:S01]  /*07b0*/  CS2R R26, SRZ ;  /* 0x00000000001a7805 */ /* 0x000fe2000001ff00 */
[----:B------:R-:W1:Y:S01]  /*07c0*/  @P0 LDC.64 R34, c[0x0][0x210] ;  /* 0x00008400ff220b82 */ /* 0x000e620000000a00 */
[----:B------:R-:W-:Y:S01]  /*07d0*/  @P2 IMAD.WIDE.U32 R54, R54, R46, R36 ;  /* 0x0000002e36362225 */ /* 0x000fe200078e0024 */
[----:B------:R-:W2:Y:S04]  /*07e0*/  @P3 LDG.E.128 R20, desc[UR6][R60.64] ;  /* 0x000000063c143981 */ /* 0x000ea8000c1e1d00 */
[----:B------:R3:W2:Y:S02]  /*07f0*/  @P3 LDG.E.128 R24, desc[UR6][R48.64] ;  /* 0x0000000630183981 */ /* 0x0006a4000c1e1d00 */
[----:B------:R-:W3:Y:S08]  /*0800*/  @P2 LDC.64 R38, c[0x0][0x240] ;  /* 0x00009000ff262b82 */ /* 0x000ef00000000a00 */
[----:B------:R-:W3:Y:S01]  /*0810*/  @P0 LDC.64 R36, c[0x0][0x240] ;  /* 0x00009000ff240b82 */ /* 0x000ee20000000a00 */
[----:B------:R-:W-:-:S02]  /*0820*/  @P0 IMAD R7, R7, R40, RZ ;  /* 0x0000002807070224 */ /* 0x000fc400078e02ff */
[C---:B------:R-:W-:Y:S02]  /*0830*/  @P0 IMAD R29, R9.reuse, R29, R56 ;  /* 0x0000001d091d0224 */ /* 0x040fe400078e0238 */
[----:B------:R-:W-:Y:S01]  /*0840*/  @P0 IMAD.WIDE.U32 R30, R9, R28, R30 ;  /* 0x0000001c091e0225 */ /* 0x000fe200078e001e */
[----:B------:R-:W-:Y:S02]  /*0850*/  @P2 IADD3 R53, R51, R53, RZ ;  /* 0x0000003533352210 */ /* 0x000fe40007ffe0ff */
[----:B0-----:R-:W-:Y:S01]  /*0860*/  @P2 LEA R56, P3, R50, R32, 0x1 ;  /* 0x0000002032382211 */ /* 0x001fe200078608ff */
[C---:B------:R-:W-:Y:S02]  /*0870*/  @P0 IMAD R7, R52.reuse, R41, R7 ;  /* 0x0000002934070224 */ /* 0x040fe400078e0207 */
[----:B------:R-:W-:Y:S01]  /*0880*/  @P0 IMAD.WIDE.U32 R42, R52, R40, R42 ;  /* 0x00000028342a0225 */ /* 0x000fe200078e002a */
[----:B------:R-:W-:Y:S02]  /*0890*/  @P0 IADD3 R29, R31, R29, RZ ;  /* 0x0000001d1f1d0210 */ /* 0x000fe40007ffe0ff */
[----:B-1----:R-:W-:-:S02]  /*08a0*/  @P0 LEA R46, P4, R30, R34, 0x1 ;  /* 0x000000221e2e0211 */ /* 0x002fc400078808ff */
[----:B------:R-:W-:Y:S02]  /*08b0*/  @P2 LEA.HI.X R57, R50, R33, R53, 0x1, P3 ;  /* 0x0000002132392211 */ /* 0x000fe400018f0c35 */
[----:B------:R-:W-:Y:S02]  /*08c0*/  @P2 IADD3 R9, R55, R47, RZ ;  /* 0x0000002f37092210 */ /* 0x000fe40007ffe0ff */
[----:B---3--:R-:W-:Y:S02]  /*08d0*/  @P2 LEA R48, P5, R54, R38, 0x1 ;  /* 0x0000002636302211 */ /* 0x008fe400078a08ff */
[----:B------:R-:W-:Y:S02]  /*08e0*/  @P0 IADD3 R7, R43, R7, RZ ;  /* 0x000000072b070210 */ /* 0x000fe40007ffe0ff */
[----:B------:R-:W-:Y:S02]  /*08f0*/  @P0 LEA R50, P3, R42, R36, 0x1 ;  /* 0x000000242a320211 */ /* 0x000fe400078608ff */
[----:B------:R-:W-:-:S02]  /*0900*/  @P0 LEA.HI.X R47, R30, R35, R29, 0x1, P4 ;  /* 0x000000231e2f0211 */ /* 0x000fc400020f0c1d */
[----:B------:R-:W-:Y:S02]  /*0910*/  CS2R R28, SRZ ;  /* 0x00000000001c7805 */ /* 0x000fe4000001ff00 */
[----:B------:R-:W-:Y:S02]  /*0920*/  CS2R R30, SRZ ;  /* 0x00000000001e7805 */ /* 0x000fe4000001ff00 */
[----:B------:R-:W-:Y:S02]  /*0930*/  CS2R R32, SRZ ;  /* 0x0000000000207805 */ /* 0x000fe4000001ff00 */
[----:B------:R-:W-:Y:S02]  /*0940*/  CS2R R34, SRZ ;  /* 0x0000000000227805 */ /* 0x000fe4000001ff00 */
[----:B------:R-:W-:Y:S02]  /*0950*/  @P2 LEA.HI.X R49, R54, R39, R9, 0x1, P5 ;  /* 0x0000002736312211 */ /* 0x000fe400028f0c09 */
[----:B------:R-:W-:-:S02]  /*0960*/  CS2R R38, SRZ ;  /* 0x0000000000267805 */ /* 0x000fc4000001ff00 */
[----:B------:R-:W-:Y:S02]  /*0970*/  @P0 LEA.HI.X R51, R42, R37, R7, 0x1, P3 ;  /* 0x000000252a330211 */ /* 0x000fe400018f0c07 */
[----:B------:R-:W-:Y:S02]  /*0980*/  CS2R R36, SRZ ;  /* 0x0000000000247805 */ /* 0x000fe4000001ff00 */
[----:B------:R-:W-:Y:S02]  /*0990*/  CS2R R40, SRZ ;  /* 0x0000000000287805 */ /* 0x000fe4000001ff00 */
[----:B------:R-:W-:Y:S01]  /*09a0*/  CS2R R42, SRZ ;  /* 0x00000000002a7805 */ /* 0x000fe2000001ff00 */
[----:B------:R-:W3:Y:S04]  /*09b0*/  @P2 LDG.E.128 R28, desc[UR6][R56.64] ;  /* 0x00000006381c2981 */ /* 0x000ee8000c1e1d00 */
[----:B------:R0:W3:Y:S04]  /*09c0*/  @P2 LDG.E.128 R32, desc[UR6][R48.64] ;  /* 0x0000000630202981 */ /* 0x0000e8000c1e1d00 */
[----:B------:R1:W3:Y:S04]  /*09d0*/  @P0 LDG.E.128 R36, desc[UR6][R46.64] ;  /* 0x000000062e240981 */ /* 0x0002e8000c1e1d00 */
[----:B------:R4:W3:Y:S01]  /*09e0*/  @P0 LDG.E.128 R40, desc[UR6][R50.64] ;  /* 0x0000000632280981 */ /* 0x0008e2000c1e1d00 */
[----:B------:R-:W-:-:S04]  /*09f0*/  ISETP.GT.AND P0, PT, R0, 0x7f, PT ;  /* 0x0000007f0000780c */ /* 0x000fc80003f04270 */
[----:B------:R-:W-:-:S13]  /*0a00*/  ISETP.GE.OR P2, PT, R0, R3, P0 ;  /* 0x000000030000720c */ /* 0x000fda0000746670 */
[----:B------:R-:W1:Y:S08]  /*0a10*/  @!P2 LDC.64 R54, c[0x0][0x290] ;  /* 0x0000a400ff36ab82 */ /* 0x000e700000000a00 */
[----:B0-----:R-:W0:Y:S01]  /*0a20*/  @!P2 LDC.64 R48, c[0x0][0x298] ;  /* 0x0000a600ff30ab82 */ /* 0x001e220000000a00 */
[----:B------:R-:W-:Y:S02]  /*0a30*/  @!P2 SHF.R.S32.HI R7, RZ, 0x1f, R0 ;  /* 0x0000001fff07a819 */ /* 0x000fe40000011400 */
[----:B------:R-:W-:-:S05]  /*0a40*/  @!P2 IADD3 R52, P3, R10, R0, RZ ;  /* 0x000000000a34a210 */ /* 0x000fca0007f7e0ff */
[----:B-1----:R-:W1:Y:S01]  /*0a50*/  @!P2 LDC.64 R46, c[0x0][0x288] ;  /* 0x0000a200ff2eab82 */ /* 0x002e620000000a00 */
[----:B------:R-:W-:Y:S01]  /*0a60*/  @!P2 LEA.HI.X.SX32 R53, R10, R7, 0x1, P3 ;  /* 0x000000070a35a211 */ /* 0x000fe200018f0eff */
[C---:B------:R-:W-:Y:S02]  /*0a70*/  @!P2 IMAD R56, R54.reuse, UR10, RZ ;  /* 0x0000000a3638ac24 */ /* 0x040fe4000f8e02ff */
[----:B------:R-:W-:-:S04]  /*0a80*/  @!P2 IMAD.WIDE.U32 R52, R54, UR8, R52 ;  /* 0x000000083634ac25 */ /* 0x000fc8000f8e0034 */
[----:B------:R-:W-:Y:S02]  /*0a90*/  @!P2 IMAD R55, R55, UR8, R56 ;  /* 0x000000083737ac24 */ /* 0x000fe4000f8e0238 */
[----:B0-----:R-:W-:-:S03]  /*0aa0*/  @!P2 IMAD R54, R48, UR11, RZ ;  /* 0x0000000b3036ac24 */ /* 0x001fc6000f8e02ff */
[----:B------:R-:W-:Y:S01]  /*0ab0*/  @!P2 IADD3 R53, R53, R55, RZ ;  /* 0x000000373535a210 */ /* 0x000fe20007ffe0ff */
[----:B------:R-:W-:Y:S02]  /*0ac0*/  @!P2 IMAD R55, R49, UR9, R54 ;  /* 0x000000093137ac24 */ /* 0x000fe4000f8e0236 */
[----:B------:R-:W-:-:S05]  /*0ad0*/  @!P2 IMAD.WIDE.U32 R48, R48, UR9, R52 ;  /* 0x000000093030ac25 */ /* 0x000fca000f8e0034 */
[----:B------:R-:W-:Y:S02]  /*0ae0*/  @!P2 IADD3 R53, R49, R55, RZ ;  /* 0x000000373135a210 */ /* 0x000fe40007ffe0ff */
[----:B-1----:R-:W-:-:S04]  /*0af0*/  @!P2 LEA R46, P3, R48, R46, 0x2 ;  /* 0x0000002e302ea211 */ /* 0x002fc800078610ff */
[----:B------:R-:W-:Y:S01]  /*0b00*/  @!P2 LEA.HI.X R47, R48, R47, R53, 0x2, P3 ;  /* 0x0000002f302fa211 */ /* 0x000fe200018f1435 */
[----:B----4-:R-:W-:Y:S02]  /*0b10*/  HADD2.F32 R50, -RZ, R12.H1_H1 ;  /* 0x3000000cff327230 */ /* 0x010fe40000004100 */
[----:B------:R-:W-:Y:S02]  /*0b20*/  HADD2.F32 R7, -RZ, R16.H1_H1 ;  /* 0x30000010ff077230 */ /* 0x000fe40000004100 */
[----:B------:R-:W-:Y:S02]  /*0b30*/  HADD2.F32 R51, -RZ, R12.H0_H0 ;  /* 0x2000000cff337230 */ /* 0x000fe40000004100 */
[----:B------:R-:W-:Y:S02]  /*0b40*/  HADD2.F32 R16, -RZ, R16.H0_H0 ;  /* 0x20000010ff107230 */ /* 0x000fe40000004100 */
[----:B------:R-:W-:Y:S01]  /*0b50*/  FMUL.FTZ R50, R50, R7 ;  /* 0x0000000732327220 */ /* 0x000fe20000410000 */
[----:B------:R-:W-:-:S03]  /*0b60*/  HADD2.F32 R49, -RZ, R18.H1_H1 ;  /* 0x30000012ff317230 */ /* 0x000fc60000004100 */
[----:B------:R-:W-:Y:S01]  /*0b70*/  FFMA.FTZ R56, R51, R16, R50 ;  /* 0x0000001033387223 */ /* 0x000fe20000010032 */
[----:B------:R-:W-:Y:S02]  /*0b80*/  HADD2.F32 R50, -RZ, R18.H0_H0 ;  /* 0x20000012ff327230 */ /* 0x000fe40000004100 */
[----:B------:R-:W-:Y:S02]  /*0b90*/  HADD2.F32 R9, -RZ, R13.H0_H0 ;  /* 0x2000000dff097230 */ /* 0x000fe40000004100 */
[----:B------:R-:W-:Y:S02]  /*0ba0*/  HADD2.F32 R54, -RZ, R17.H0_H0 ;  /* 0x20000011ff367230 */ /* 0x000fe40000004100 */
[----:B--2---:R-:W-:Y:S02]  /*0bb0*/  HADD2.F32 R18, -RZ, R20.H1_H1 ;  /* 0x30000014ff127230 */ /* 0x004fe40000004100 */
[----:B------:R-:W-:Y:S02]  /*0bc0*/  HADD2.F32 R51, -RZ, R24.H1_H1 ;  /* 0x30000018ff337230 */ /* 0x000fe40000004100 */
[----:B------:R-:W-:-:S03]  /*0bd0*/  HADD2.F32 R20, -RZ, R20.H0_H0 ;  /* 0x20000014ff147230 */ /* 0x000fc60000004100 */
[----:B------:R-:W-:Y:S01]  /*0be0*/  FMUL.FTZ R53, R18, R51 ;  /* 0x0000003312357220 */ /* 0x000fe20000410000 */
[----:B------:R-:W-:Y:S02]  /*0bf0*/  HADD2.F32 R51, -RZ, R24.H0_H0 ;  /* 0x20000018ff337230 */ /* 0x000fe40000004100 */
[----:B------:R-:W-:Y:S01]  /*0c00*/  FFMA.FTZ R54, R9, R54, R56 ;  /* 0x0000003609367223 */ /* 0x000fe20000010038 */
[----:B------:R-:W-:Y:S02]  /*0c10*/  HADD2.F32 R13, -RZ, R13.H1_H1 ;  /* 0x3000000dff0d7230 */ /* 0x000fe40000004100 */
[----:B------:R-:W-:Y:S02]  /*0c20*/  HADD2.F32 R52, -RZ, R17.H1_H1 ;  /* 0x30000011ff347230 */ /* 0x000fe40000004100 */
[----:B------:R-:W-:Y:S01]  /*0c30*/  FFMA.FTZ R24, R20, R51, R53 ;  /* 0x0000003314187223 */ /* 0x000fe20000010035 */
[----:B------:R-:W-:Y:S02]  /*0c40*/  HADD2.F32 R9, -RZ, R21.H0_H0 ;  /* 0x20000015ff097230 */ /* 0x000fe40000004100 */
[----:B------:R-:W-:-:S02]  /*0c50*/  HADD2.F32 R18, -RZ, R25.H0_H0 ;  /* 0x20000019ff127230 */ /* 0x000fc40000004100 */
[----:B------:R-:W-:Y:S01]  /*0c60*/  FFMA.FTZ R52, R13, R52, R54 ;  /* 0x000000340d347223 */ /* 0x000fe20000010036 */
[--C-:B------:R-:W-:Y:S02]  /*0c70*/  HADD2.F32 R7, -RZ, R14.reuse.H0_H0 ;  /* 0x2000000eff077230 */ /* 0x100fe40000004100 */
[----:B------:R-:W-:Y:S02]  /*0c80*/  HADD2.F32 R14, -RZ, R14.H1_H1 ;  /* 0x3000000eff0e7230 */ /* 0x000fe40000004100 */
[----:B------:R-:W-:Y:S01]  /*0c90*/  FFMA.FTZ R24, R9, R18, R24 ;  /* 0x0000001209187223 */ /* 0x000fe20000010018 */
        /* <DEDUP_REMOVED lines=16> */
[--C-:B------:R-:W-:Y:S02]  /*0da0*/  HADD2.F32 R7, -RZ, R27.reuse.H0_H0 ;  /* 0x2000001bff077230 */ /* 0x100fe40000004100 */
[----:B------:R-:W-:Y:S02]  /*0db0*/  HADD2.F32 R12, -RZ, R27.H1_H1 ;  /* 0x3000001bff0c7230 */ /* 0x000fe40000004100 */
[----:B---3--:R-:W-:-:S02]  /*0dc0*/  HADD2.F32 R17, -RZ, R28.H0_H0 ;  /* 0x2000001cff117230 */ /* 0x008fc40000004100 */
[----:B------:R-:W-:Y:S02]  /*0dd0*/  HADD2.F32 R28, -RZ, R28.H1_H1 ;  /* 0x3000001cff1c7230 */ /* 0x000fe40000004100 */
[--C-:B------:R-:W-:Y:S02]  /*0de0*/  HADD2.F32 R25, -RZ, R32.reuse.H1_H1 ;  /* 0x30000020ff197230 */ /* 0x100fe40000004100 */
[----:B------:R-:W-:Y:S01]  /*0df0*/  FFMA.FTZ R9, R22, R9, R13 ;  /* 0x0000000916097223 */ /* 0x000fe2000001000d */
[----:B------:R-:W-:Y:S02]  /*0e00*/  HADD2.F32 R22, -RZ, R32.H0_H0 ;  /* 0x20000020ff167230 */ /* 0x000fe40000004100 */
[----:B------:R-:W-:Y:S02]  /*0e10*/  HADD2.F32 R20, -RZ, R36.H1_H1 ;  /* 0x30000024ff147230 */ /* 0x000fe40000004100 */
[----:B------:R-:W-:Y:S01]  /*0e20*/  FMUL.FTZ R28, R28, R25 ;  /* 0x000000191c1c7220 */ /* 0x000fe20000410000 */
[----:B------:R-:W-:-:S02]  /*0e30*/  HADD2.F32 R27, -RZ, R40.H1_H1 ;  /* 0x30000028ff1b7230 */ /* 0x000fc40000004100 */
[----:B------:R-:W-:Y:S02]  /*0e40*/  HADD2.F32 R36, -RZ, R36.H0_H0 ;  /* 0x20000024ff247230 */ /* 0x000fe40000004100 */
[----:B------:R-:W-:Y:S02]  /*0e50*/  HADD2.F32 R25, -RZ, R40.H0_H0 ;  /* 0x20000028ff197230 */ /* 0x000fe40000004100 */
[----:B------:R-:W-:Y:S01]  /*0e60*/  FMUL.FTZ R27, R20, R27 ;  /* 0x0000001b141b7220 */ /* 0x000fe20000410000 */
[----:B------:R-:W-:Y:S02]  /*0e70*/  HADD2.F32 R21, -RZ, R29.H0_H0 ;  /* 0x2000001dff157230 */ /* 0x000fe40000004100 */
[----:B------:R-:W-:Y:S01]  /*0e80*/  FFMA.FTZ R22, R17, R22, R28 ;  /* 0x0000001611167223 */ /* 0x000fe2000001001c */
[----:B------:R-:W-:Y:S02]  /*0e90*/  HADD2.F32 R24, -RZ, R33.H0_H0 ;  /* 0x20000021ff187230 */ /* 0x000fe40000004100 */
[----:B------:R-:W-:Y:S01]  /*0ea0*/  FFMA.FTZ R36, R36, R25, R27 ;  /* 0x0000001924247223 */ /* 0x000fe2000001001b */
[----:B------:R-:W-:-:S02]  /*0eb0*/  HADD2.F32 R14, -RZ, R23.H0_H0 ;  /* 0x20000017ff0e7230 */ /* 0x000fc40000004100 */
[----:B------:R-:W-:Y:S02]  /*0ec0*/  HADD2.F32 R17, -RZ, R37.H0_H0 ;  /* 0x20000025ff117230 */ /* 0x000fe40000004100 */
[----:B------:R-:W-:Y:S02]  /*0ed0*/  HADD2.F32 R20, -RZ, R41.H0_H0 ;  /* 0x20000029ff147230 */ /* 0x000fe40000004100 */
[----:B------:R-:W-:Y:S01]  /*0ee0*/  FFMA.FTZ R24, R21, R24, R22 ;  /* 0x0000001815187223 */ /* 0x000fe20000010016 */
[----:B------:R-:W-:Y:S02]  /*0ef0*/  HADD2.F32 R29, -RZ, R29.H1_H1 ;  /* 0x3000001dff1d7230 */ /* 0x000fe40000004100 */
[----:B------:R-:W-:Y:S02]  /*0f00*/  HADD2.F32 R26, -RZ, R33.H1_H1 ;  /* 0x30000021ff1a7230 */ /* 0x000fe40000004100 */
[----:B------:R-:W-:Y:S01]  /*0f10*/  FFMA.FTZ R14, R14, R7, R9 ;  /* 0x000000070e0e7223 */ /* 0x000fe20000010009 */
[----:B------:R-:W-:-:S02]  /*0f20*/  HADD2.F32 R37, -RZ, R37.H1_H1 ;  /* 0x30000025ff257230 */ /* 0x000fc40000004100 */
[----:B------:R-:W-:Y:S01]  /*0f30*/  FFMA.FTZ R36, R17, R20, R36 ;  /* 0x0000001411247223 */ /* 0x000fe20000010024 */
[----:B------:R-:W-:Y:S02]  /*0f40*/  HADD2.F32 R22, -RZ, R41.H1_H1 ;  /* 0x30000029ff167230 */ /* 0x000fe40000004100 */
[----:B------:R-:W-:Y:S01]  /*0f50*/  FFMA.FTZ R24, R29, R26, R24 ;  /* 0x0000001a1d187223 */ /* 0x000fe20000010018 */
[----:B------:R-:W-:Y:S02]  /*0f60*/  HADD2.F32 R9, -RZ, R30.H0_H0 ;  /* 0x2000001eff097230 */ /* 0x000fe40000004100 */
[----:B------:R-:W-:Y:S02]  /*0f70*/  HADD2.F32 R32, -RZ, R34.H0_H0 ;  /* 0x20000022ff207230 */ /* 0x000fe40000004100 */
[----:B------:R-:W-:Y:S01]  /*0f80*/  FFMA.FTZ R22, R37, R22, R36 ;  /* 0x0000001625167223 */ /* 0x000fe20000010024 */
[----:B------:R-:W-:Y:S02]  /*0f90*/  HADD2.F32 R17, -RZ, R38.H0_H0 ;  /* 0x20000026ff117230 */ /* 0x000fe40000004100 */
        /* <DEDUP_REMOVED lines=16> */
[----:B------:R-:W-:Y:S02]  /*10a0*/  HADD2.F32 R16, -RZ, R35.H1_H1 ;  /* 0x30000023ff107230 */ /* 0x000fe40000004100 */
[----:B------:R-:W-:Y:S01]  /*10b0*/  FFMA.FTZ R20, R9, R20, R38 ;  /* 0x0000001409147223 */ /* 0x000fe20000010026 */
[----:B------:R-:W-:Y:S02]  /*10c0*/  HADD2.F32 R39, -RZ, R39.H1_H1 ;  /* 0x30000027ff277230 */ /* 0x000fe40000004100 */
[----:B------:R-:W-:Y:S02]  /*10d0*/  HADD2.F32 R18, -RZ, R43.H1_H1 ;  /* 0x3000002bff127230 */ /* 0x000fe40000004100 */
[----:B------:R-:W-:Y:S01]  /*10e0*/  FFMA.FTZ R14, R23, R12, R14 ;  /* 0x0000000c170e7223 */ /* 0x000fe2000001000e */
[----:B------:R-:W-:Y:S02]  /*10f0*/  FFMA.FTZ R30, R31, R16, R30 ;  /* 0x000000101f1e7223 */ /* 0x000fe4000001001e */
[----:B------:R-:W-:-:S02]  /*1100*/  FFMA.FTZ R20, R39, R18, R20 ;  /* 0x0000001227147223 */ /* 0x000fc40000010014 */
[----:B------:R-:W0:Y:S04]  /*1110*/  SHFL.BFLY PT, R7, R14, 0x4, 0x1f ;  /* 0x0c801f000e077f89 */ /* 0x000e2800000e0000 */
[----:B------:R-:W1:Y:S04]  /*1120*/  SHFL.BFLY PT, R13, R30, 0x4, 0x1f ;  /* 0x0c801f001e0d7f89 */ /* 0x000e6800000e0000 */
[----:B------:R-:W2:Y:S04]  /*1130*/  SHFL.BFLY PT, R12, R15, 0x4, 0x1f ;  /* 0x0c801f000f0c7f89 */ /* 0x000ea800000e0000 */
[----:B------:R-:W3:Y:S01]  /*1140*/  SHFL.BFLY PT, R17, R20, 0x4, 0x1f ;  /* 0x0c801f0014117f89 */ /* 0x000ee200000e0000 */
[----:B0-----:R-:W-:Y:S01]  /*1150*/  FADD.FTZ R9, R14, R7 ;  /* 0x000000070e097221 */ /* 0x001fe20000010000 */
[----:B-1----:R-:W-:Y:S01]  /*1160*/  FADD.FTZ R13, R30, R13 ;  /* 0x0000000d1e0d7221 */ /* 0x002fe20000010000 */
[----:B--2---:R-:W-:Y:S01]  /*1170*/  FADD.FTZ R12, R15, R12 ;  /* 0x0000000c0f0c7221 */ /* 0x004fe20000010000 */
[----:B---3--:R-:W-:-:S02]  /*1180*/  FADD.FTZ R22, R20, R17 ;  /* 0x0000001114167221 */ /* 0x008fc40000010000 */
[----:B------:R-:W0:Y:S04]  /*1190*/  SHFL.BFLY PT, R16, R9, 0x2, 0x1f ;  /* 0x0c401f0009107f89 */ /* 0x000e2800000e0000 */
[----:B------:R-:W1:Y:S04]  /*11a0*/  SHFL.BFLY PT, R18, R13, 0x2, 0x1f ;  /* 0x0c401f000d127f89 */ /* 0x000e6800000e0000 */
[----:B------:R-:W2:Y:S04]  /*11b0*/  SHFL.BFLY PT, R7, R12, 0x2, 0x1f ;  /* 0x0c401f000c077f89 */ /* 0x000ea800000e0000 */
[----:B------:R-:W3:Y:S01]  /*11c0*/  SHFL.BFLY PT, R15, R22, 0x2, 0x1f ;  /* 0x0c401f00160f7f89 */ /* 0x000ee200000e0000 */
[----:B------:R-:W-:-:S06]  /*11d0*/  MOV R19, 0x7f800000 ;  /* 0x7f80000000137802 */ /* 0x000fcc0000000f00 */
[----:B------:R4:W5:Y:S01]  /*11e0*/  @!P2 LDG.E R19, desc[UR6][R46.64] ;  /* 0x000000062e13a981 */ /* 0x000962000c1e1900 */
[----:B0-----:R-:W-:Y:S01]  /*11f0*/  FADD.FTZ R17, R9, R16 ;  /* 0x0000001009117221 */ /* 0x001fe20000010000 */
[----:B-1----:R-:W-:Y:S01]  /*1200*/  FADD.FTZ R20, R13, R18 ;  /* 0x000000120d147221 */ /* 0x002fe20000010000 */
[----:B--2---:R-:W-:Y:S01]  /*1210*/  FADD.FTZ R7, R12, R7 ;  /* 0x000000070c077221 */ /* 0x004fe20000010000 */
[----:B---3--:R-:W-:Y:S02]  /*1220*/  FADD.FTZ R23, R22, R15 ;  /* 0x0000000f16177221 */ /* 0x008fe40000010000 */
[----:B------:R-:W0:Y:S01]  /*1230*/  SHFL.BFLY PT, R18, R17, 0x1, 0x1f ;  /* 0x0c201f0011127f89 */ /* 0x000e2200000e0000 */
[----:B------:R-:W1:Y:S03]  /*1240*/  LDC.64 R14, c[0x0][0x2d0] ;  /* 0x0000b400ff0e7b82 */ /* 0x000e660000000a00 */
[----:B------:R-:W2:Y:S04]  /*1250*/  SHFL.BFLY PT, R21, R20, 0x1, 0x1f ;  /* 0x0c201f0014157f89 */ /* 0x000ea800000e0000 */
[----:B------:R-:W3:Y:S01]  /*1260*/  SHFL.BFLY PT, R16, R7, 0x1, 0x1f ;  /* 0x0c201f0007107f89 */ /* 0x000ee200000e0000 */
[----:B------:R-:W1:Y:S03]  /*1270*/  LDC.64 R12, c[0x0][0x2d8] ;  /* 0x0000b600ff0c7b82 */ /* 0x000e660000000a00 */
[----:B------:R-:W4:Y:S01]  /*1280*/  SHFL.BFLY PT, R24, R23, 0x1, 0x1f ;  /* 0x0c201f0017187f89 */ /* 0x000f2200000e0000 */
[----:B------:R-:W-:Y:S01]  /*1290*/  ISETP.NE.AND P2, PT, R5, RZ, PT ;  /* 0x000000ff0500720c */ /* 0x000fe20003f45270 */
[----:B------:R-:W-:Y:S01]  /*12a0*/  BSSY B0, `(.L_x_61) ;  /* 0x0000022000007945 */ /* 0x000fe20003800000 */
[----:B0-----:R-:W-:Y:S01]  /*12b0*/  FADD.FTZ R26, R17, R18 ;  /* 0x00000012111a7221 */ /* 0x001fe20000010000 */
[----:B------:R-:W-:Y:S01]  /*12c0*/  SHF.L.U32 R18, R2, 0xd, RZ ;  /* 0x0000000d02127819 */ /* 0x000fe200000006ff */
[----:B--2---:R-:W-:Y:S01]  /*12d0*/  FADD.FTZ R27, R20, R21 ;  /* 0x00000015141b7221 */ /* 0x004fe20000010000 */
[----:B------:R-:W-:Y:S01]  /*12e0*/  SHF.L.U32 R21, R0, 0x2, RZ ;  /* 0x0000000200157819 */ /* 0x000fe200000006ff */
[----:B---3--:R-:W-:Y:S01]  /*12f0*/  FADD.FTZ R9, R7, R16 ;  /* 0x0000001007097221 */ /* 0x008fe20000010000 */
[----:B----4-:R-:W-:-:S06]  /*1300*/  FADD.FTZ R28, R23, R24 ;  /* 0x00000018171c7221 */ /* 0x010fcc0000010000 */
[----:B------:R-:W-:Y:S05]  /*1310*/  @P2 BRA `(.L_x_62) ;  /* 0x0000000000682947 */ /* 0x000fea0003800000 */
[----:B------:R-:W0:Y:S01]  /*1320*/  LDC.64 R22, c[0x0][0x278] ;  /* 0x00009e00ff167b82 */ /* 0x000e220000000a00 */
[----:B------:R-:W-:Y:S01]  /*1330*/  SHF.R.S32.HI R11, RZ, 0x1f, R10 ;  /* 0x0000001fff0b7819 */ /* 0x000fe2000001140a */
[----:B------:R-:W-:Y:S01]  /*1340*/  ULDC.64 UR12, c[0x0][0x260] ;  /* 0x00009800000c7ab9 */ /* 0x000fe20000000a00 */
[-C--:B------:R-:W-:Y:S02]  /*1350*/  ISETP.GE.AND P4, PT, R4, R3.reuse, PT ;  /* 0x000000030400720c */ /* 0x080fe40003f86270 */
[----:B------:R-:W-:-:S03]  /*1360*/  ISETP.GE.AND P3, PT, R6, R3, PT ;  /* 0x000000030600720c */ /* 0x000fc60003f66270 */
[----:B------:R-:W2:Y:S01]  /*1370*/  LDC.64 R24, c[0x0][0x280] ;  /* 0x0000a000ff187b82 */ /* 0x000ea20000000a00 */
[C---:B0-----:R-:W-:Y:S02]  /*1380*/  IMAD R20, R22.reuse, UR10, RZ ;  /* 0x0000000a16147c24 */ /* 0x041fe4000f8e02ff */
[----:B------:R-:W-:-:S04]  /*1390*/  IMAD.WIDE.U32 R16, R22, UR8, R10 ;  /* 0x0000000816107c25 */ /* 0x000fc8000f8e000a */
[----:B------:R-:W-:Y:S02]  /*13a0*/  IMAD R5, R23, UR8, R20 ;  /* 0x0000000817057c24 */ /* 0x000fe4000f8e0214 */
[----:B--2---:R-:W-:-:S03]  /*13b0*/  IMAD R20, R24, UR11, RZ ;  /* 0x0000000b18147c24 */ /* 0x004fc6000f8e02ff */
[----:B------:R-:W-:Y:S01]  /*13c0*/  IADD3 R17, R17, R5, RZ ;  /* 0x0000000511117210 */ /* 0x000fe20007ffe0ff */
[----:B------:R-:W-:Y:S02]  /*13d0*/  IMAD R7, R25, UR9, R20 ;  /* 0x0000000919077c24 */ /* 0x000fe4000f8e0214 */
[----:B------:R-:W-:-:S03]  /*13e0*/  IMAD.WIDE.U32 R16, R24, UR9, R16 ;  /* 0x0000000918107c25 */ /* 0x000fc6000f8e0010 */
[----:B------:R-:W-:-:S04]  /*13f0*/  IADD3 R5, P2, R44, R16, RZ ;  /* 0x000000102c057210 */ /* 0x000fc80007f5e0ff */
[----:B------:R-:W-:Y:S02]  /*1400*/  IADD3.X R44, R45, R17, R7, P2, !PT ;  /* 0x000000112d2c7210 */ /* 0x000fe400017fe407 */
[C---:B------:R-:W-:Y:S02]  /*1410*/  LEA R16, P5, R5.reuse, UR12, 0x2 ;  /* 0x0000000c05107c11 */ /* 0x040fe4000f8a10ff */
[----:B------:R-:W-:Y:S02]  /*1420*/  ISETP.GE.AND P2, PT, R8, R3, PT ;  /* 0x000000030800720c */ /* 0x000fe40003f46270 */
[----:B------:R-:W-:Y:S02]  /*1430*/  LEA.HI.X R17, R5, UR13, R44, 0x2, P5 ;  /* 0x0000000d05117c11 */ /* 0x000fe4000a8f142c */
[----:B------:R-:W-:Y:S02]  /*1440*/  FSEL R3, R9, RZ, !P1 ;  /* 0x000000ff09037208 */ /* 0x000fe40004800000 */
[----:B------:R-:W-:-:S02]  /*1450*/  FSEL R5, R26, RZ, !P4 ;  /* 0x000000ff1a057208 */ /* 0x000fc40006000000 */
[----:B------:R-:W-:Y:S01]  /*1460*/  FSEL R7, R27, RZ, !P3 ;  /* 0x000000ff1b077208 */ /* 0x000fe20005800000 */
[----:B------:R0:W-:Y:S01]  /*1470*/  STG.E desc[UR6][R16.64], R3 ;  /* 0x0000000310007986 */ /* 0x0001e2000c101906 */
[----:B------:R-:W-:-:S03]  /*1480*/  FSEL R9, R28, RZ, !P2 ;  /* 0x000000ff1c097208 */ /* 0x000fc60005000000 */
[----:B------:R0:W-:Y:S04]  /*1490*/  STG.E desc[UR6][R16.64+0x80], R5 ;  /* 0x0000800510007986 */ /* 0x0001e8000c101906 */
[----:B------:R0:W-:Y:S04]  /*14a0*/  STG.E desc[UR6][R16.64+0x100], R7 ;  /* 0x0001000710007986 */ /* 0x0001e8000c101906 */
[----:B------:R0:W-:Y:S02]  /*14b0*/  STG.E desc[UR6][R16.64+0x180], R9 ;  /* 0x0001800910007986 */ /* 0x0001e4000c101906 */
.L_x_62:
[----:B------:R-:W-:Y:S05]  /*14c0*/  BSYNC B0 ;  /* 0x0000000000007941 */ /* 0x000fea0003800000 */
.L_x_61:
[----:B------:R-:W-:Y:S01]  /*14d0*/  UIADD3 UR4, UR4, 0x7f, URZ ;  /* 0x0000007f04047890 */ /* 0x000fe2000fffe03f */
[----:B0-----:R-:W-:Y:S01]  /*14e0*/  SHF.R.S32.HI R3, RZ, 0x1f, R21 ;  /* 0x0000001fff037819 */ /* 0x001fe20000011415 */
[----:B-1----:R-:W-:Y:S01]  /*14f0*/  IMAD R6, R14, UR10, RZ ;  /* 0x0000000a0e067c24 */ /* 0x002fe2000f8e02ff */
[C---:B------:R-:W-:Y:S01]  /*1500*/  IADD3 R4, P1, R18.reuse, R21, RZ ;  /* 0x0000001512047210 */ /* 0x040fe20007f3e0ff */
[----:B------:R-:W-:Y:S01]  /*1510*/  USHF.R.S32.HI UR5, URZ, 0x1f, UR4 ;  /* 0x0000001f3f057899 */ /* 0x000fe20008011404 */
[----:B------:R-:W-:Y:S02]  /*1520*/  BSSY B0, `(.L_x_63) ;  /* 0x0000022000007945 */ /* 0x000fe40003800000 */
[----:B------:R-:W-:Y:S01]  /*1530*/  LEA.HI.X.SX32 R5, R18, R3, 0x1, P1 ;  /* 0x0000000312057211 */ /* 0x000fe200008f0eff */
[----:B------:R-:W-:Y:S01]  /*1540*/  ULEA.HI UR5, UR5, UR4, URZ, 0x7 ;  /* 0x0000000405057291 */ /* 0x000fe2000f8f383f */
[----:B------:R-:W-:Y:S02]  /*1550*/  IMAD R3, R15, UR8, R6 ;  /* 0x000000080f037c24 */ /* 0x000fe4000f8e0206 */
[----:B------:R-:W-:Y:S01]  /*1560*/  IMAD.WIDE.U32 R14, R14, UR8, R4 ;  /* 0x000000080e0e7c25 */ /* 0x000fe2000f8e0004 */
[----:B------:R-:W-:-:S03]  /*1570*/  ULOP3.LUT UR5, UR5, 0xffffff80, URZ, 0xc0, !UPT ;  /* 0xffffff8005057892 */ /* 0x000fc6000f8ec03f */
[----:B------:R-:W-:Y:S01]  /*1580*/  IMAD R4, R12, UR11, RZ ;  /* 0x0000000b0c047c24 */ /* 0x000fe2000f8e02ff */
        /* <DEDUP_REMOVED lines=27> */
.L_x_64:
[----:B------:R-:W-:Y:S05]  /*1740*/  BSYNC B0 ;  /* 0x0000000000007941 */ /* 0x000fea0003800000 */
.L_x_63:
        /* <DEDUP_REMOVED lines=10> */
[----:B------:R1:W-:Y:S04]  /*17f0*/  STG.E.128 desc[UR6][R4.64+0x3000], RZ ;  /* 0x003000ff04007986 */ /* 0x0003e8000c101d06 */
[----:B------:R1:W-:Y:S04]  /*1800*/  STG.E.128 desc[UR6][R4.64+0x4000], RZ ;  /* 0x004000ff04007986 */ /* 0x0003e8000c101d06 */
[----:B------:R1:W-:Y:S04]  /*1810*/  STG.E.128 desc[UR6][R4.64+0x5000], RZ ;  /* 0x005000ff04007986 */ /* 0x0003e8000c101d06 */
[----:B------:R1:W-:Y:S04]  /*1820*/  STG.E.128 desc[UR6][R4.64+0x6000], RZ ;  /* 0x006000ff04007986 */ /* 0x0003e8000c101d06 */
[----:B------:R1:W-:Y:S01]  /*1830*/  STG.E.128 desc[UR6][R4.64+0x7000], RZ ;  /* 0x007000ff04007986 */ /* 0x0003e2000c101d06 */
[----:B------:R-:W-:Y:S05]  /*1840*/  @P0 EXIT ;  /* 0x000000000000094d */ /* 0x000fea0003800000 */
[----:B0-----:R-:W0:Y:S08]  /*1850*/  LDC R3, c[0x0][0x2e0] ;  /* 0x0000b800ff037b82 */ /* 0x001e300000000800 */
[----:B------:R-:W2:Y:S08]  /*1860*/  LDC R7, c[0x0][0x220] ;  /* 0x00008800ff077b82 */ /* 0x000eb00000000800 */
[----:B-1----:R-:W1:Y:S01]  /*1870*/  LDC.64 R4, c[0x0][0x2e8] ;  /* 0x0000ba00ff047b82 */ /* 0x002e620000000a00 */
[----:B0-----:R-:W-:-:S04]  /*1880*/  IMAD R2, R2, R3, UR9 ;  /* 0x0000000902027e24 */ /* 0x001fc8000f8e0203 */
[----:B--2---:R-:W-:-:S04]  /*1890*/  IMAD R3, R2, R7, UR8 ;  /* 0x0000000802037e24 */ /* 0x004fc8000f8e0207 */
[----:B-1----:R-:W-:-:S05]  /*18a0*/  IMAD.WIDE R2, R3, 0x4, R4 ;  /* 0x0000000403027825 */ /* 0x002fca00078e0204 */
[----:B------:R-:W-:Y:S01]  /*18b0*/  STG.E desc[UR6][R2.64], RZ ;  /* 0x000000ff02007986 */ /* 0x000fe2000c101906 */
[----:B------:R-:W-:Y:S05]  /*18c0*/  EXIT ;  /* 0x000000000000794d */ /* 0x000fea0003800000 */
.L_x_65:
        /* <DEDUP_REMOVED lines=11> */
.L_x_133:


//--------------------- .text._ZN7cutlass13device_kernelIN5flash19enable_sm80_to_sm89INS1_16FlashAttnBwdSm80INS1_25CollectiveMainloopBwdSm80ILi2ELi2EN4cute5tupleIJNS5_1CILi128EEES8_NS7_ILi64EEEEEENS_6half_tEfNS_4arch4Sm80ELb1ELb0ELb0ELb1ELb0ELb0ELb0ELb0ELi2ELi4ELi4ELi4ELb0EEENS1_21CollectiveEpilogueBwdISA_SB_SD_Li256ELb1ELb0ELi2EEENS1_25SingleTileBwdLPTSchedulerILb1ELi128ELb0EEEEEEEEEvNT_6ParamsE --------------------------
	.section	.text._ZN7cutlass13device_kernelIN5flash19enable_sm80_to_sm89INS1_16FlashAttnBwdSm80INS1_25CollectiveMainloopBwdSm80ILi2ELi2EN4cute5tupleIJNS5_1CILi128EEES8_NS7_ILi64EEEEEENS_6half_tEfNS_4arch4Sm80ELb1ELb0ELb0ELb1ELb0ELb0ELb0ELb0ELi2ELi4ELi4ELi4ELb0EEENS1_21CollectiveEpilogueBwdISA_SB_SD_Li256ELb1ELb0ELi2EEENS1_25SingleTileBwdLPTSchedulerILb1ELi128ELb0EEEEEEEEEvNT_6ParamsE,"ax",@progbits
	.align	128
.text._ZN7cutlass13device_kernelIN5flash19enable_sm80_to_sm89INS1_16FlashAttnBwdSm80INS1_25CollectiveMainloopBwdSm80ILi2ELi2EN4cute5tupleIJNS5_1CILi128EEES8_NS7_ILi64EEEEEENS_6half_tEfNS_4arch4Sm80ELb1ELb0ELb0ELb1ELb0ELb0ELb0ELb0ELi2ELi4ELi4ELi4ELb0EEENS1_21CollectiveEpilogueBwdISA_SB_SD_Li256ELb1ELb0ELi2EEENS1_25SingleTileBwdLPTSchedulerILb1ELi128ELb0EEEEEEEEEvNT_6ParamsE:
        .type           _ZN7cutlass13device_kernelIN5flash19enable_sm80_to_sm89INS1_16FlashAttnBwdSm80INS1_25CollectiveMainloopBwdSm80ILi2ELi2EN4cute5tupleIJNS5_1CILi128EEES8_NS7_ILi64EEEEEENS_6half_tEfNS_4arch4Sm80ELb1ELb0ELb0ELb1ELb0ELb0ELb0ELb0ELi2ELi4ELi4ELi4ELb0EEENS1_21CollectiveEpilogueBwdISA_SB_SD_Li256ELb1ELb0ELi2EEENS1_25SingleTileBwdLPTSchedulerILb1ELi128ELb0EEEEEEEEEvNT_6ParamsE,@function
        .size           _ZN7cutlass13device_kernelIN5flash19enable_sm80_to_sm89INS1_16FlashAttnBwdSm80INS1_25CollectiveMainloopBwdSm80ILi2ELi2EN4cute5tupleIJNS5_1CILi128EEES8_NS7_ILi64EEEEEENS_6half_tEfNS_4arch4Sm80ELb1ELb0ELb0ELb1ELb0ELb0ELb0ELb0ELi2ELi4ELi4ELi4ELb0EEENS1_21CollectiveEpilogueBwdISA_SB_SD_Li256ELb1ELb0ELi2EEENS1_25SingleTileBwdLPTSchedulerILb1ELi128ELb0EEEEEEEEEvNT_6ParamsE,(.L_x_134 - _ZN7cutlass13device_kernelIN5flash19enable_sm80_to_sm89INS1_16FlashAttnBwdSm80INS1_25CollectiveMainloopBwdSm80ILi2ELi2EN4cute5tupleIJNS5_1CILi128EEES8_NS7_ILi64EEEEEENS_6half_tEfNS_4arch4Sm80ELb1ELb0ELb0ELb1ELb0ELb0ELb0ELb0ELi2ELi4ELi4ELi4ELb0EEENS1_21CollectiveEpilogueBwdISA_SB_SD_Li256ELb1ELb0ELi2EEENS1_25SingleTileBwdLPTSchedulerILb1ELi128ELb0EEEEEEEEEvNT_6ParamsE)
        .other          _ZN7cutlass13device_kernelIN5flash19enable_sm80_to_sm89INS1_16FlashAttnBwdSm80INS1_25CollectiveMainloopBwdSm80ILi2ELi2EN4cute5tupleIJNS5_1CILi128EEES8_NS7_ILi64EEEEEENS_6half_tEfNS_4arch4Sm80ELb1ELb0ELb0ELb1ELb0ELb0ELb0ELb0ELi2ELi4ELi4ELi4ELb0EEENS1_21CollectiveEpilogueBwdISA_SB_SD_Li256ELb1ELb0ELi2EEENS1_25SingleTileBwdLPTSchedulerILb1ELi128ELb0EEEEEEEEEvNT_6ParamsE,@"STO_CUDA_ENTRY STV_DEFAULT"
_ZN7cutlass13device_kernelIN5flash19enable_sm80_to_sm89INS1_16FlashAttnBwdSm80INS1_25CollectiveMainloopBwdSm80ILi2ELi2EN4cute5tupleIJNS5_1CILi128EEES8_NS7_ILi64EEEEEENS_6half_tEfNS_4arch4Sm80ELb1ELb0ELb0ELb1ELb0ELb0ELb0ELb0ELi2ELi4ELi4ELi4ELb0EEENS1_21CollectiveEpilogueBwdISA_SB_SD_Li256ELb1ELb0ELi2EEENS1_25SingleTileBwdLPTSchedulerILb1ELi128ELb0EEEEEEEEEvNT_6ParamsE:
[----:B------:R-:W-:Y:S01]  /*0000*/  LDC R1, c[0x0][0x28] ;  /* 0x00000a00ff017b82 */ /* 0x000fe20000000800 */
[----:B------:R-:W-:Y:S05]  /*0010*/  EXIT ;  /* 0x000000000000794d */ /* 0x000fea0003800000 */
.L_x_66:
        /* <DEDUP_REMOVED lines=14> */
.L_x_134:


//--------------------- .text._ZN7cutlass13device_kernelIN5flash19enable_sm80_to_sm89INS1_16FlashAttnBwdSm80INS1_25CollectiveMainloopBwdSm80ILi2ELi2EN4cute5tupleIJNS5_1CILi128EEES8_NS7_ILi64EEEEEENS_6half_tEfNS_4arch4Sm80ELb1ELb0ELb0ELb1ELb1ELb0ELb0ELb0ELi2ELi4ELi4ELi4ELb0EEENS1_21CollectiveEpilogueBwdISA_SB_SD_Li256ELb1ELb0ELi2EEENS1_25SingleTileBwdLPTSchedulerILb1ELi128ELb1EEEEEEEEEvNT_6ParamsE --------------------------
	.section	.text._ZN7cutlass13device_kernelIN5flash19enable_sm80_to_sm89INS1_16FlashAttnBwdSm80INS1_25CollectiveMainloopBwdSm80ILi2ELi2EN4cute5tupleIJNS5_1CILi128EEES8_NS7_ILi64EEEEEENS_6half_tEfNS_4arch4Sm80ELb1ELb0ELb0ELb1ELb1ELb0ELb0ELb0ELi2ELi4ELi4ELi4ELb0EEENS1_21CollectiveEpilogueBwdISA_SB_SD_Li256ELb1ELb0ELi2EEENS1_25SingleTileBwdLPTSchedulerILb1ELi128ELb1EEEEEEEEEvNT_6ParamsE,"ax",@progbits
	.align	128
.text._ZN7cutlass13device_kernelIN5flash19enable_sm80_to_sm89INS1_16FlashAttnBwdSm80INS1_25CollectiveMainloopBwdSm80ILi2ELi2EN4cute5tupleIJNS5_1CILi128EEES8_NS7_ILi64EEEEEENS_6half_tEfNS_4arch4Sm80ELb1ELb0ELb0ELb1ELb1ELb0ELb0ELb0ELi2ELi4ELi4ELi4ELb0EEENS1_21CollectiveEpilogueBwdISA_SB_SD_Li256ELb1ELb0ELi2EEENS1_25SingleTileBwdLPTSchedulerILb1ELi128ELb1EEEEEEEEEvNT_6ParamsE:
        .type           _ZN7cutlass13device_kernelIN5flash19enable_sm80_to_sm89INS1_16FlashAttnBwdSm80INS1_25CollectiveMainloopBwdSm80ILi2ELi2EN4cute5tupleIJNS5_1CILi128EEES8_NS7_ILi64EEEEEENS_6half_tEfNS_4arch4Sm80ELb1ELb0ELb0ELb1ELb1ELb0ELb0ELb0ELi2ELi4ELi4ELi4ELb0EEENS1_21CollectiveEpilogueBwdISA_SB_SD_Li256ELb1ELb0ELi2EEENS1_25SingleTileBwdLPTSchedulerILb1ELi128ELb1EEEEEEEEEvNT_6ParamsE,@function
        .size           _ZN7cutlass13device_kernelIN5flash19enable_sm80_to_sm89INS1_16FlashAttnBwdSm80INS1_25CollectiveMainloopBwdSm80ILi2ELi2EN4cute5tupleIJNS5_1CILi128EEES8_NS7_ILi64EEEEEENS_6half_tEfNS_4arch4Sm80ELb1ELb0ELb0ELb1ELb1ELb0ELb0ELb0ELi2ELi4ELi4ELi4ELb0EEENS1_21CollectiveEpilogueBwdISA_SB_SD_Li256ELb1ELb0ELi2EEENS1_25SingleTileBwdLPTSchedulerILb1ELi128ELb1EEEEEEEEEvNT_6ParamsE,(.L_x_135 - _ZN7cutlass13device_kernelIN5flash19enable_sm80_to_sm89INS1_16FlashAttnBwdSm80INS1_25CollectiveMainloopBwdSm80ILi2ELi2EN4cute5tupleIJNS5_1CILi128EEES8_NS7_ILi64EEEEEENS_6half_tEfNS_4arch4Sm80ELb1ELb0ELb0ELb1ELb1ELb0ELb0ELb0ELi2ELi4ELi4ELi4ELb0EEENS1_21CollectiveEpilogueBwdISA_SB_SD_Li256ELb1ELb0ELi2EEENS1_25SingleTileBwdLPTSchedulerILb1ELi128ELb1EEEEEEEEEvNT_6ParamsE)
        .other          _ZN7cutlass13device_kernelIN5flash19enable_sm80_to_sm89INS1_16FlashAttnBwdSm80INS1_25CollectiveMainloopBwdSm80ILi2ELi2EN4cute5tupleIJNS5_1CILi128EEES8_NS7_ILi64EEEEEENS_6half_tEfNS_4arch4Sm80ELb1ELb0ELb0ELb1ELb1ELb0ELb0ELb0ELi2ELi4ELi4ELi4ELb0EEENS1_21CollectiveEpilogueBwdISA_SB_SD_Li256ELb1ELb0ELi2EEENS1_25SingleTileBwdLPTSchedulerILb1ELi128ELb1EEEEEEEEEvNT_6ParamsE,@"STO_CUDA_ENTRY STV_DEFAULT"
_ZN7cutlass13device_kernelIN5flash19enable_sm80_to_sm89INS1_16FlashAttnBwdSm80INS1_25CollectiveMainloopBwdSm80ILi2ELi2EN4cute5tupleIJNS5_1CILi128EEES8_NS7_ILi64EEEEEENS_6half_tEfNS_4arch4Sm80ELb1ELb0ELb0ELb1ELb1ELb0ELb0ELb0ELi2ELi4ELi4ELi4ELb0EEENS1_21CollectiveEpilogueBwdISA_SB_SD_Li256ELb1ELb0ELi2EEENS1_25SingleTileBwdLPTSchedulerILb1ELi128ELb1EEEEEEEEEvNT_6ParamsE:
[----:B------:R-:W-:Y:S01]  /*0000*/  LDC R1, c[0x0][0x28] ;  /* 0x00000a00ff017b82 */ /* 0x000fe20000000800 */
[----:B------:R-:W-:Y:S05]  /*0010*/  EXIT ;  /* 0x000000000000794d */ /* 0x000fea0003800000 */
.L_x_67:
        /* <DEDUP_REMOVED lines=14> */
.L_x_135:


//--------------------- .text._ZN7cutlass13device_kernelIN5flash19enable_sm80_to_sm89INS1_16FlashAttnBwdSm80INS1_25CollectiveMainloopBwdSm80ILi2ELi2EN4cute5tupleIJNS5_1CILi128EEES8_NS7_ILi64EEEEEENS_6half_tEfNS_4arch4Sm80ELb1ELb0ELb0ELb1ELb0ELb0ELb0ELb0ELi2ELi4ELi4ELi4ELb0EEENS1_24CollectiveEpilogueBwdGQAISA_fSD_Li256ELb1ELb0EEENS1_25SingleTileBwdLPTSchedulerILb1ELi128ELb0EEEEEEEEEvNT_6ParamsE --------------------------
	.section	.text._ZN7cutlass13device_kernelIN5flash19enable_sm80_to_sm89INS1_16FlashAttnBwdSm80INS1_25CollectiveMainloopBwdSm80ILi2ELi2EN4cute5tupleIJNS5_1CILi128EEES8_NS7_ILi64EEEEEENS_6half_tEfNS_4arch4Sm80ELb1ELb0ELb0ELb1ELb0ELb0ELb0ELb0ELi2ELi4ELi4ELi4ELb0EEENS1_24CollectiveEpilogueBwdGQAISA_fSD_Li256ELb1ELb0EEENS1_25SingleTileBwdLPTSchedulerILb1ELi128ELb0EEEEEEEEEvNT_6ParamsE,"ax",@progbits
	.align	128
.text._ZN7cutlass13device_kernelIN5flash19enable_sm80_to_sm89INS1_16FlashAttnBwdSm80INS1_25CollectiveMainloopBwdSm80ILi2ELi2EN4cute5tupleIJNS5_1CILi128EEES8_NS7_ILi64EEEEEENS_6half_tEfNS_4arch4Sm80ELb1ELb0ELb0ELb1ELb0ELb0ELb0ELb0ELi2ELi4ELi4ELi4ELb0EEENS1_24CollectiveEpilogueBwdGQAISA_fSD_Li256ELb1ELb0EEENS1_25SingleTileBwdLPTSchedulerILb1ELi128ELb0EEEEEEEEEvNT_6ParamsE:
        .type           _ZN7cutlass13device_kernelIN5flash19enable_sm80_to_sm89INS1_16FlashAttnBwdSm80INS1_25CollectiveMainloopBwdSm80ILi2ELi2EN4cute5tupleIJNS5_1CILi128EEES8_NS7_ILi64EEEEEENS_6half_tEfNS_4arch4Sm80ELb1ELb0ELb0ELb1ELb0ELb0ELb0ELb0ELi2ELi4ELi4ELi4ELb0EEENS1_24CollectiveEpilogueBwdGQAISA_fSD_Li256ELb1ELb0EEENS1_25SingleTileBwdLPTSchedulerILb1ELi128ELb0EEEEEEEEEvNT_6ParamsE,@function
        .size           _ZN7cutlass13device_kernelIN5flash19enable_sm80_to_sm89INS1_16FlashAttnBwdSm80INS1_25CollectiveMainloopBwdSm80ILi2ELi2EN4cute5tupleIJNS5_1CILi128EEES8_NS7_ILi64EEEEEENS_6half_tEfNS_4arch4Sm80ELb1ELb0ELb0ELb1ELb0ELb0ELb0ELb0ELi2ELi4ELi4ELi4ELb0EEENS1_24CollectiveEpilogueBwdGQAISA_fSD_Li256ELb1ELb0EEENS1_25SingleTileBwdLPTSchedulerILb1ELi128ELb0EEEEEEEEEvNT_6ParamsE,(.L_x_136 - _ZN7cutlass13device_kernelIN5flash19enable_sm80_to_sm89INS1_16FlashAttnBwdSm80INS1_25CollectiveMainloopBwdSm80ILi2ELi2EN4cute5tupleIJNS5_1CILi128EEES8_NS7_ILi64EEEEEENS_6half_tEfNS_4arch4Sm80ELb1ELb0ELb0ELb1ELb0ELb0ELb0ELb0ELi2ELi4ELi4ELi4ELb0EEENS1_24CollectiveEpilogueBwdGQAISA_fSD_Li256ELb1ELb0EEENS1_25SingleTileBwdLPTSchedulerILb1ELi128ELb0EEEEEEEEEvNT_6ParamsE)
        .other          _ZN7cutlass13device_kernelIN5flash19enable_sm80_to_sm89INS1_16FlashAttnBwdSm80INS1_25CollectiveMainloopBwdSm80ILi2ELi2EN4cute5tupleIJNS5_1CILi128EEES8_NS7_ILi64EEEEEENS_6half_tEfNS_4arch4Sm80ELb1ELb0ELb0ELb1ELb0ELb0ELb0ELb0ELi2ELi4ELi4ELi4ELb0EEENS1_24CollectiveEpilogueBwdGQAISA_fSD_Li256ELb1ELb0EEENS1_25SingleTileBwdLPTSchedulerILb1ELi128ELb0EEEEEEEEEvNT_6ParamsE,@"STO_CUDA_ENTRY STV_DEFAULT"
_ZN7cutlass13device_kernelIN5flash19enable_sm80_to_sm89INS1_16FlashAttnBwdSm80INS1_25CollectiveMainloopBwdSm80ILi2ELi2EN4cute5tupleIJNS5_1CILi128EEES8_NS7_ILi64EEEEEENS_6half_tEfNS_4arch4Sm80ELb1ELb0ELb0ELb1ELb0ELb0ELb0ELb0ELi2ELi4ELi4ELi4ELb0EEENS1_24CollectiveEpilogueBwdGQAISA_fSD_Li256ELb1ELb0EEENS1_25SingleTileBwdLPTSchedulerILb1ELi128ELb0EEEEEEEEEvNT_6ParamsE:
[----:B------:R-:W-:Y:S01]  /*0000*/  LDC R1, c[0x0][0x28] ;  /* 0x00000a00ff017b82 */ /* 0x000fe20000000800 */
[----:B------:R-:W-:Y:S05]  /*0010*/  EXIT ;  /* 0x000000000000794d */ /* 0x000fea0003800000 */
.L_x_68:
        /* <DEDUP_REMOVED lines=14> */
.L_x_136:


//--------------------- .text._ZN7cutlass13device_kernelIN5flash32FlashAttnBwdPostprocessConvertdQIN4cute5tupleIJNS3_1CILi128EEENS5_ILi64EEEEEENS_6half_tEfNS_4arch4Sm80ELi256ENS3_8TiledMMAINS3_8MMA_AtomIJNS3_28SM80_16x8x16_F32F16F16F32_TNEEEENS3_6LayoutINS4_IJNS5_ILi4EEENS5_ILi2EEENS5_ILi1EEEEEENS4_IJSJ_SH_NS5_ILi0EEEEEEEENS4_IJS7_NS5_ILi32EEENS5_ILi16EEEEEEEELb0EEEEEvNT_6ParamsE --------------------------
	.section	.text._ZN7cutlass13device_kernelIN5flash32FlashAttnBwdPostprocessConvertdQIN4cute5tupleIJNS3_1CILi128EEENS5_ILi64EEEEEENS_6half_tEfNS_4arch4Sm80ELi256ENS3_8TiledMMAINS3_8MMA_AtomIJNS3_28SM80_16x8x16_F32F16F16F32_TNEEEENS3_6LayoutINS4_IJNS5_ILi4EEENS5_ILi2EEENS5_ILi1EEEEEENS4_IJSJ_SH_NS5_ILi0EEEEEEEENS4_IJS7_NS5_ILi32EEENS5_ILi16EEEEEEEELb0EEEEEvNT_6ParamsE,"ax",@progbits
	.align	128
.text._ZN7cutlass13device_kernelIN5flash32FlashAttnBwdPostprocessConvertdQIN4cute5tupleIJNS3_1CILi128EEENS5_ILi64EEEEEENS_6half_tEfNS_4arch4Sm80ELi256ENS3_8TiledMMAINS3_8MMA_AtomIJNS3_28SM80_16x8x16_F32F16F16F32_TNEEEENS3_6LayoutINS4_IJNS5_ILi4EEENS5_ILi2EEENS5_ILi1EEEEEENS4_IJSJ_SH_NS5_ILi0EEEEEEEENS4_IJS7_NS5_ILi32EEENS5_ILi16EEEEEEEELb0EEEEEvNT_6ParamsE:
        .type           _ZN7cutlass13device_kernelIN5flash32FlashAttnBwdPostprocessConvertdQIN4cute5tupleIJNS3_1CILi128EEENS5_ILi64EEEEEENS_6half_tEfNS_4arch4Sm80ELi256ENS3_8TiledMMAINS3_8MMA_AtomIJNS3_28SM80_16x8x16_F32F16F16F32_TNEEEENS3_6LayoutINS4_IJNS5_ILi4EEENS5_ILi2EEENS5_ILi1EEEEEENS4_IJSJ_SH_NS5_ILi0EEEEEEEENS4_IJS7_NS5_ILi32EEENS5_ILi16EEEEEEEELb0EEEEEvNT_6ParamsE,@function
        .size           _ZN7cutlass13device_kernelIN5flash32FlashAttnBwdPostprocessConvertdQIN4cute5tupleIJNS3_1CILi128EEENS5_ILi64EEEEEENS_6half_tEfNS_4arch4Sm80ELi256ENS3_8TiledMMAINS3_8MMA_AtomIJNS3_28SM80_16x8x16_F32F16F16F32_TNEEEENS3_6LayoutINS4_IJNS5_ILi4EEENS5_ILi2EEENS5_ILi1EEEEEENS4_IJSJ_SH_NS5_ILi0EEEEEEEENS4_IJS7_NS5_ILi32EEENS5_ILi16EEEEEEEELb0EEEEEvNT_6ParamsE,(.L_x_137 - _ZN7cutlass13device_kernelIN5flash32FlashAttnBwdPostprocessConvertdQIN4cute5tupleIJNS3_1CILi128EEENS5_ILi64EEEEEENS_6half_tEfNS_4arch4Sm80ELi256ENS3_8TiledMMAINS3_8MMA_AtomIJNS3_28SM80_16x8x16_F32F16F16F32_TNEEEENS3_6LayoutINS4_IJNS5_ILi4EEENS5_ILi2EEENS5_ILi1EEEEEENS4_IJSJ_SH_NS5_ILi0EEEEEEEENS4_IJS7_NS5_ILi32EEENS5_ILi16EEEEEEEELb0EEEEEvNT_6ParamsE)
        .other          _ZN7cutlass13device_kernelIN5flash32FlashAttnBwdPostprocessConvertdQIN4cute5tupleIJNS3_1CILi128EEENS5_ILi64EEEEEENS_6half_tEfNS_4arch4Sm80ELi256ENS3_8TiledMMAINS3_8MMA_AtomIJNS3_28SM80_16x8x16_F32F16F16F32_TNEEEENS3_6LayoutINS4_IJNS5_ILi4EEENS5_ILi2EEENS5_ILi1EEEEEENS4_IJSJ_SH_NS5_ILi0EEEEEEEENS4_IJS7_NS5_ILi32EEENS5_ILi16EEEEEEEELb0EEEEEvNT_6ParamsE,@"STO_CUDA_ENTRY STV_DEFAULT"
_ZN7cutlass13device_kernelIN5flash32FlashAttnBwdPostprocessConvertdQIN4cute5tupleIJNS3_1CILi128EEENS5_ILi64EEEEEENS_6half_tEfNS_4arch4Sm80ELi256ENS3_8TiledMMAINS3_8MMA_AtomIJNS3_28SM80_16x8x16_F32F16F16F32_TNEEEENS3_6LayoutINS4_IJNS5_ILi4EEENS5_ILi2EEENS5_ILi1EEEEEENS4_IJSJ_SH_NS5_ILi0EEEEEEEENS4_IJS7_NS5_ILi32EEENS5_ILi16EEEEEEEELb0EEEEEvNT_6ParamsE:
        /* <DEDUP_REMOVED lines=24> */
.L_x_69:
[----:B------:R-:W-:Y:S02]  /*0180*/  ISETP.NE.U32.AND P1, PT, RZ, UR4, PT ;  /* 0x00000004ff007c0c */ /* 0x000fe4000bf25070 */
[----:B-----5:R-:W-:Y:S02]  /*0190*/  ISETP.LE.AND P2, PT, R39, R40, PT ;  /* 0x000000282700720c */ /* 0x020fe40003f43270 */
[----:B------:R-:W-:-:S13]  /*01a0*/  ISETP.NE.AND.EX P1, PT, RZ, UR5, PT, P1 ;  /* 0x00000005ff007c0c */ /* 0x000fda000bf25310 */
[----:B------:R-:W-:Y:S05]  /*01b0*/  @P1 EXIT P2 ;  /* 0x000000000000194d */ /* 0x000fea0001000000 */
[----:B------:R-:W0:Y:S01]  /*01c0*/  S2R R51, SR_TID.X ;  /* 0x0000000000337919 */ /* 0x000e220000002100 */
[----:B-1----:R-:W-:Y:S01]  /*01d0*/  @P0 IMAD R2, R7, 0x80, R38 ;  /* 0x0000008007020824 */ /* 0x002fe200078e0226 */
[----:B------:R-:W1:Y:S01]  /*01e0*/  S2UR UR8, SR_CTAID.Y ;  /* 0x00000000000879c3 */ /* 0x000e620000002600 */
[----:B------:R-:W-:Y:S01]  /*01f0*/  IMAD.SHL.U32 R4, R0, 0x2000, RZ ;  /* 0x0000200000047824 */ /* 0x000fe200078e00ff */
[----:B------:R-:W-:Y:S01]  /*0200*/  SHF.R.S32.HI R36, RZ, 0x1f, R7 ;  /* 0x0000001fff247819 */ /* 0x000fe20000011407 */
[----:B------:R-:W-:Y:S01]  /*0210*/  ULDC.64 UR4, c[0x0][0x230] ;  /* 0x00008c0000047ab9 */ /* 0x000fe20000000a00 */
[----:B------:R-:W-:Y:S02]  /*0220*/  @P0 SHF.R.S32.HI R3, RZ, 0x1f, R2 ;  /* 0x0000001fff030819 */ /* 0x000fe40000011402 */
[----:B------:R-:W-:Y:S02]  /*0230*/  SEL R36, R36, RZ, !P1 ;  /* 0x000000ff24247207 */ /* 0x000fe40004800000 */
[----:B------:R-:W-:Y:S01]  /*0240*/  @P0 LEA.HI R3, R3, R2, RZ, 0x7 ;  /* 0x0000000203030211 */ /* 0x000fe200078f38ff */
[----:B------:R-:W2:Y:S04]  /*0250*/  LDC.64 R8, c[0x0][0x228] ;  /* 0x00008a00ff087b82 */ /* 0x000ea80000000a00 */
[----:B------:R-:W-:-:S05]  /*0260*/  @P0 IMAD.SHL.U32 R3, R3, 0x40, RZ ;  /* 0x0000004003030824 */ /* 0x000fca00078e00ff */
[----:B------:R-:W-:Y:S02]  /*0270*/  @P0 LOP3.LUT R5, R3, 0xffffe000, RZ, 0xc0, !PT ;  /* 0xffffe00003050812 */ /* 0x000fe400078ec0ff */
[----:B------:R-:W-:Y:S02]  /*0280*/  CS2R R2, SRZ ;  /* 0x0000000000027805 */ /* 0x000fe4000001ff00 */
[--C-:B------:R-:W-:Y:S01]  /*0290*/  @P0 SHF.R.S32.HI R3, RZ, 0x1f, R5.reuse ;  /* 0x0000001fff030819 */ /* 0x100fe20000011405 */
[----:B------:R-:W-:Y:S01]  /*02a0*/  @P0 IMAD.MOV.U32 R2, RZ, RZ, R5 ;  /* 0x000000ffff020224 */ /* 0x000fe200078e0005 */
[----:B------:R-:W-:Y:S01]  /*02b0*/  SHF.R.S32.HI R5, RZ, 0x1f, R4 ;  /* 0x0000001fff057819 */ /* 0x000fe20000011404 */
[----:B-1----:R-:W-:Y:S01]  /*02c0*/  USHF.R.S32.HI UR9, URZ, 0x1f, UR8 ;  /* 0x0000001f3f097899 */ /* 0x002fe20008011408 */
[----:B0-----:R-:W-:-:S05]  /*02d0*/  IMAD.SHL.U32 R37, R51, 0x4, RZ ;  /* 0x0000000433257824 */ /* 0x001fca00078e00ff */
[----:B--2---:R-:W-:Y:S01]  /*02e0*/  IMAD R6, R8, UR9, RZ ;  /* 0x0000000908067c24 */ /* 0x004fe2000f8e02ff */
[----:B------:R-:W-:Y:S02]  /*02f0*/  IADD3 R4, P2, P3, R2, R37, R4 ;  /* 0x0000002502047210 */ /* 0x000fe40007b5e004 */
[----:B------:R-:W-:-:S04]  /*0300*/  SHF.R.S32.HI R2, RZ, 0x1f, R37 ;  /* 0x0000001fff027819 */ /* 0x000fc80000011425 */
[----:B------:R-:W-:Y:S01]  /*0310*/  IADD3.X R5, R3, R2, R5, P2, P3 ;  /* 0x0000000203057210 */ /* 0x000fe200017e6405 */
[----:B------:R-:W-:Y:S01]  /*0320*/  IMAD R3, R9, UR8, R6 ;  /* 0x0000000809037c24 */ /* 0x000fe2000f8e0206 */
[----:B------:R-:W-:Y:S01]  /*0330*/  SEL R2, R7, RZ, !P1 ;  /* 0x000000ff07027207 */ /* 0x000fe20004800000 */
[----:B------:R-:W-:Y:S02]  /*0340*/  IMAD R7, R36, UR4, RZ ;  /* 0x0000000424077c24 */ /* 0x000fe4000f8e02ff */
[----:B------:R-:W-:-:S04]  /*0350*/  IMAD.WIDE.U32 R4, R8, UR8, R4 ;  /* 0x0000000808047c25 */ /* 0x000fc8000f8e0004 */
[----:B------:R-:W-:Y:S02]  /*0360*/  IMAD.IADD R5, R5, 0x1, R3 ;  /* 0x0000000105057824 */ /* 0x000fe400078e0203 */
[C---:B------:R-:W-:Y:S02]  /*0370*/  IMAD R3, R2.reuse, UR5, R7 ;  /* 0x0000000502037c24 */ /* 0x040fe4000f8e0207 */
        /* <DEDUP_REMOVED lines=8> */
[----:B------:R-:W5:Y:S04]  /*0400*/  LDG.E.128 R16, desc[UR6][R44.64+0x3000] ;  /* 0x003000062c107981 */ /* 0x000f68000c1e1d00 */
[----:B------:R-:W5:Y:S04]  /*0410*/  LDG.E.128 R20, desc[UR6][R44.64+0x4000] ;  /* 0x004000062c147981 */ /* 0x000f68000c1e1d00 */
[----:B------:R-:W5:Y:S04]  /*0420*/  LDG.E.128 R24, desc[UR6][R44.64+0x5000] ;  /* 0x005000062c187981 */ /* 0x000f68000c1e1d00 */
[----:B------:R-:W5:Y:S04]  /*0430*/  LDG.E.128 R28, desc[UR6][R44.64+0x6000] ;  /* 0x006000062c1c7981 */ /* 0x000f68000c1e1d00 */
[----:B------:R0:W5:Y:S01]  /*0440*/  LDG.E.128 R32, desc[UR6][R44.64+0x7000] ;  /* 0x007000062c207981 */ /* 0x000162000c1e1d00 */
[----:B------:R-:W1:Y:S01]  /*0450*/  S2UR UR5, SR_CgaCtaId ;  /* 0x00000000000579c3 */ /* 0x000e620000008800 */
[----:B------:R-:W-:Y:S01]  /*0460*/  UMOV UR4, 0x400 ;  /* 0x0000040000047882 */ /* 0x000fe20000000000 */
[----:B------:R-:W-:Y:S01]  /*0470*/  SHF.R.S32.HI R46, RZ, 0x1f, R51 ;  /* 0x0000001fff2e7819 */ /* 0x000fe20000011433 */
[----:B------:R-:W-:Y:S01]  /*0480*/  BSSY B0, `(.L_x_70) ;  /* 0x00000cc000007945 */ /* 0x000fe20003800000 */
[----:B------:R-:W-:-:S02]  /*0490*/  VIADDMNMX R40, R39, -R40, 0x80, PT ;  /* 0x0000008027287446 */ /* 0x000fc40003800928 */
[CC--:B------:R-:W-:Y:S02]  /*04a0*/  LEA.HI R3, R46.reuse, R51.reuse, RZ, 0x2 ;  /* 0x000000332e037211 */ /* 0x0c0fe400078f10ff */
[CC--:B------:R-:W-:Y:S02]  /*04b0*/  LEA.HI R52, R46.reuse, R51.reuse, RZ, 0x3 ;  /* 0x000000332e347211 */ /* 0x0c0fe400078f18ff */
[--C-:B------:R-:W-:Y:S02]  /*04c0*/  SHF.R.S32.HI R43, RZ, 0x2, R3.reuse ;  /* 0x00000002ff2b7819 */ /* 0x100fe40000011403 */
[----:B------:R-:W-:Y:S02]  /*04d0*/  SHF.R.S32.HI R42, RZ, 0x1f, R3 ;  /* 0x0000001fff2a7819 */ /* 0x000fe40000011403 */
[----:B0-----:R-:W-:Y:S02]  /*04e0*/  LEA.HI R44, R46, R51, RZ, 0x5 ;  /* 0x000000332e2c7211 */ /* 0x001fe400078f28ff */
[----:B------:R-:W-:-:S02]  /*04f0*/  LEA.HI R42, R42, R43, RZ, 0x3 ;  /* 0x0000002b2a2a7211 */ /* 0x000fc400078f18ff */
[--C-:B------:R-:W-:Y:S02]  /*0500*/  SHF.R.S32.HI R41, RZ, 0x1f, R44.reuse ;  /* 0x0000001fff297819 */ /* 0x100fe4000001142c */
[----:B------:R-:W-:Y:S02]  /*0510*/  LOP3.LUT R42, R42, 0xfffffff8, RZ, 0xc0, !PT ;  /* 0xfffffff82a2a7812 */ /* 0x000fe400078ec0ff */
[----:B------:R-:W-:Y:S01]  /*0520*/  SHF.R.S32.HI R44, RZ, 0x5, R44 ;  /* 0x00000005ff2c7819 */ /* 0x000fe2000001142c */
[----:B-1----:R-:W-:Y:S02]  /*0530*/  ULEA UR4, UR5, UR4, 0x18 ;  /* 0x0000000405047291 */ /* 0x002fe4000f8ec03f */
[----:B------:R-:W-:Y:S01]  /*0540*/  IMAD.IADD R43, R43, 0x1, -R42 ;  /* 0x000000012b2b7824 */ /* 0x000fe200078e0a2a */
[----:B------:R-:W-:Y:S01]  /*0550*/  LEA.HI R41, R41, R44, RZ, 0x2 ;  /* 0x0000002c29297211 */ /* 0x000fe200078f10ff */
[----:B------:R-:W-:Y:S01]  /*0560*/  ULDC UR5, c[0x0][0x268] ;  /* 0x00009a0000057ab9 */ /* 0x000fe20000000800 */
[----:B------:R-:W-:-:S02]  /*0570*/  LEA.HI R42, R46, R51, RZ, 0x7 ;  /* 0x000000332e2a7211 */ /* 0x000fc400078f38ff */
[----:B------:R-:W-:Y:S02]  /*0580*/  LEA R45, R51, UR4, 0x4 ;  /* 0x00000004332d7c11 */ /* 0x000fe4000f8e20ff */
[----:B------:R-:W-:Y:S02]  /*0590*/  SHF.R.S32.HI R50, RZ, 0x1f, R43 ;  /* 0x0000001fff327819 */ /* 0x000fe4000001142b */
[----:B------:R-:W-:Y:S02]  /*05a0*/  LEA.HI R47, R46, R51, RZ, 0x6 ;  /* 0x000000332e2f7211 */ /* 0x000fe400078f30ff */
[----:B------:R-:W-:Y:S02]  /*05b0*/  LOP3.LUT R46, R3, 0x7ffffffc, RZ, 0xc0, !PT ;  /* 0x7ffffffc032e7812 */ /* 0x000fe400078ec0ff */
[--C-:B------:R-:W-:Y:S01]  /*05c0*/  SHF.R.S32.HI R3, RZ, 0x3, R52.reuse ;  /* 0x00000003ff037819 */ /* 0x100fe20000011434 */
[----:B------:R-:W-:Y:S01]  /*05d0*/  IMAD.SHL.U32 R47, R47, 0x2, RZ ;  /* 0x000000022f2f7824 */ /* 0x000fe200078e00ff */
[----:B------:R-:W-:Y:S01]  /*05e0*/  SHF.R.S32.HI R48, RZ, 0x1f, R52 ;  /* 0x0000001fff307819 */ /* 0x000fe20000011434 */
[----:B------:R-:W-:Y:S01]  /*05f0*/  IMAD.IADD R49, R51, 0x1, -R46 ;  /* 0x0000000133317824 */ /* 0x000fe200078e0a2e */
[----:B------:R-:W-:-:S02]  /*0600*/  LOP3.LUT R53, R41, 0xfffffc, RZ, 0xc0, !PT ;  /* 0x00fffffc29357812 */ /* 0x000fc400078ec0ff */
[----:B------:R-:W-:Y:S02]  /*0610*/  LOP3.LUT R52, R52, 0xfffffff8, RZ, 0xc0, !PT ;  /* 0xfffffff834347812 */ /* 0x000fe400078ec0ff */
[----:B------:R-:W-:Y:S01]  /*0620*/  LEA.HI R41, R50, R43, RZ, 0x2 ;  /* 0x0000002b32297211 */ /* 0x000fe200078f10ff */
[----:B------:R-:W-:Y:S01]  /*0630*/  IMAD.IADD R50, R44, 0x1, -R53 ;  /* 0x000000012c327824 */ /* 0x000fe200078e0a35 */
[----:B------:R-:W-:Y:S01]  /*0640*/  LEA.HI R48, R48, R3, RZ, 0x2 ;  /* 0x0000000330307211 */ /* 0x000fe200078f10ff */
[----:B------:R-:W-:Y:S01]  /*0650*/  IMAD.IADD R51, R51, 0x1, -R52 ;  /* 0x0000000133337824 */ /* 0x000fe200078e0a34 */
[C---:B------:R-:W-:Y:S01]  /*0660*/  LOP3.LUT R46, R41.reuse, 0x7fffffc, RZ, 0xc0, !PT ;  /* 0x07fffffc292e7812 */ /* 0x040fe200078ec0ff */
[----:B------:R-:W-:Y:S01]  /*0670*/  IMAD.SHL.U32 R44, R44, 0x40, RZ ;  /* 0x000000402c2c7824 */ /* 0x000fe200078e00ff */
[----:B------:R-:W-:Y:S01]  /*0680*/  LOP3.LUT R48, R48, 0xffffffc, RZ, 0xc0, !PT ;  /* 0x0ffffffc30307812 */ /* 0x000fe200078ec0ff */
[----:B------:R-:W-:Y:S01]  /*0690*/  IMAD.SHL.U32 R41, R41, 0x10, RZ ;  /* 0x0000001029297824 */ /* 0x000fe200078e00ff */
[----:B------:R-:W-:Y:S01]  /*06a0*/  LOP3.LUT R47, R47, 0x7fffff80, RZ, 0xc0, !PT ;  /* 0x7fffff802f2f7812 */ /* 0x000fe200078ec0ff */
[----:B------:R-:W-:Y:S01]  /*06b0*/  IMAD.IADD R46, R43, 0x1, -R46 ;  /* 0x000000012b2e7824 */ /* 0x000fe200078e0a2e */
[----:B------:R-:W-:Y:S01]  /*06c0*/  LEA.HI R43, R51, R51, RZ, 0x1 ;  /* 0x00000033332b7211 */ /* 0x000fe200078f08ff */
[----:B------:R-:W-:Y:S01]  /*06d0*/  IMAD R49, R50, 0x80, R49 ;  /* 0x0000008032317824 */ /* 0x000fe200078e0231 */
[----:B------:R-:W-:-:S02]  /*06e0*/  LOP3.LUT R53, R44, 0x40, RZ, 0xc0, !PT ;  /* 0x000000402c357812 */ /* 0x000fc400078ec0ff */
[----:B------:R-:W-:Y:S01]  /*06f0*/  IADD3 R48, R3, -R48, RZ ;  /* 0x8000003003307210 */ /* 0x000fe20007ffe0ff */
[----:B------:R-:W-:Y:S01]  /*0700*/  IMAD.SHL.U32 R43, R43, 0x400, RZ ;  /* 0x000004002b2b7824 */ /* 0x000fe200078e00ff */
[----:B------:R-:W-:Y:S01]  /*0710*/  SHF.R.U32.HI R42, RZ, 0x4, R42 ;  /* 0x00000004ff2a7819 */ /* 0x000fe2000001162a */
[----:B------:R-:W-:Y:S01]  /*0720*/  IMAD R49, R46, 0x8, R49 ;  /* 0x000000082e317824 */ /* 0x000fe200078e0231 */
[----:B------:R-:W-:Y:S01]  /*0730*/  LOP3.LUT R41, R41, 0x40, RZ, 0xc0, !PT ;  /* 0x0000004029297812 */ /* 0x000fe200078ec0ff */
[----:B------:R-:W-:-:S03]  /*0740*/  IMAD R47, R48, 0x10, R47 ;  /* 0x00000010302f7824 */ /* 0x000fc600078e022f */
[----:B------:R-:W-:Y:S02]  /*0750*/  LOP3.LUT R42, R41, 0x8, R42, 0xf8, !PT ;  /* 0x00000008292a7812 */ /* 0x000fe400078ef82a */
[----:B------:R-:W-:Y:S01]  /*0760*/  SHF.R.U32.HI R41, RZ, 0x3, R41 ;  /* 0x00000003ff297819 */ /* 0x000fe20000011629 */
[----:B--2---:R0:W-:Y:S04]  /*0770*/  STS.128 [R45], R4 ;  /* 0x000000042d007388 */ /* 0x0041e80000000c00 */
[----:B---3--:R1:W-:Y:S04]  /*0780*/  STS.128 [R45+0x1000], R8 ;  /* 0x001000082d007388 */ /* 0x0083e80000000c00 */
[----:B----4-:R-:W-:Y:S04]  /*0790*/  STS.128 [R45+0x2000], R12 ;  /* 0x0020000c2d007388 */ /* 0x010fe80000000c00 */
[----:B-----5:R-:W-:Y:S04]  /*07a0*/  STS.128 [R45+0x3000], R16 ;  /* 0x003000102d007388 */ /* 0x020fe80000000c00 */
[----:B------:R-:W-:Y:S01]  /*07b0*/  STS.128 [R45+0x4000], R20 ;  /* 0x004000142d007388 */ /* 0x000fe20000000c00 */
[----:B0-----:R-:W-:Y:S01]  /*07c0*/  IMAD.SHL.U32 R4, R51, 0x8, RZ ;  /* 0x0000000833047824 */ /* 0x001fe200078e00ff */
[----:B------:R-:W-:-:S02]  /*07d0*/  SHF.R.U32.HI R6, RZ, 0x3, R53 ;  /* 0x00000003ff067819 */ /* 0x000fc40000011635 */
[----:B------:R-:W-:Y:S01]  /*07e0*/  STS.128 [R45+0x5000], R24 ;  /* 0x005000182d007388 */ /* 0x000fe20000000c00 */
[----:B-1----:R-:W-:Y:S02]  /*07f0*/  LOP3.LUT R8, R43, 0x7ffff800, RZ, 0xc0, !PT ;  /* 0x7ffff8002b087812 */ /* 0x002fe400078ec0ff */
[----:B------:R-:W-:Y:S01]  /*0800*/  LOP3.LUT R5, R53, 0x8, R4, 0xf8, !PT ;  /* 0x0000000835057812 */ /* 0x000fe200078ef804 */
[----:B------:R-:W-:Y:S03]  /*0810*/  STS.128 [R45+0x6000], R28 ;  /* 0x0060001c2d007388 */ /* 0x000fe60000000c00 */
[----:B------:R-:W-:Y:S01]  /*0820*/  LOP3.LUT R5, R5, R6, RZ, 0x3c, !PT ;  /* 0x0000000605057212 */ /* 0x000fe200078e3cff */
[----:B------:R-:W-:Y:S01]  /*0830*/  STS.128 [R45+0x7000], R32 ;  /* 0x007000202d007388 */ /* 0x000fe20000000c00 */
[----:B------:R-:W-:Y:S02]  /*0840*/  LOP3.LUT R6, R42, R41, RZ, 0x3c, !PT ;  /* 0x000000292a067212 */ /* 0x000fe400078e3cff */
[----:B------:R-:W-:Y:S01]  /*0850*/  IADD3 R47, R5, R47, R8 ;  /* 0x0000002f052f7210 */ /* 0x000fe20007ffe008 */
[----:B------:R-:W-:Y:S02]  /*0860*/  BAR.SYNC.DEFER_BLOCKING 0x0 ;  /* 0x0000000000007b1d */ /* 0x000fe40000010000 */
[----:B------:R-:W-:-:S04]  /*0870*/  IMAD.U32 R6, R49, 0x2, R6 ;  /* 0x0000000231067824 */ /* 0x000fc800078e0006 */
[----:B------:R-:W0:Y:S04]  /*0880*/  LDS R26, [R37+UR4+0x400] ;  /* 0x00040004251a7984 */ /* 0x000e280008000800 */
[----:B------:R-:W1:Y:S04]  /*0890*/  LDS R22, [R37+UR4+0x800] ;  /* 0x0008000425167984 */ /* 0x000e680008000800 */
[----:B------:R-:W2:Y:S04]  /*08a0*/  LDS R21, [R37+UR4+0xc00] ;  /* 0x000c000425157984 */ /* 0x000ea80008000800 */
[----:B------:R-:W3:Y:S04]  /*08b0*/  LDS R31, [R37+UR4] ;  /* 0x00000004251f7984 */ /* 0x000ee80008000800 */
[----:B------:R-:W4:Y:S04]  /*08c0*/  LDS R33, [R37+UR4+0x1800] ;  /* 0x0018000425217984 */ /* 0x000f280008000800 */
[----:B------:R-:W5:Y:S04]  /*08d0*/  LDS R30, [R37+UR4+0x1c00] ;  /* 0x001c0004251e7984 */ /* 0x000f680008000800 */
[----:B------:R-:W5:Y:S04]  /*08e0*/  LDS R24, [R37+UR4+0x2000] ;  /* 0x0020000425187984 */ /* 0x000f680008000800 */
[----:B------:R-:W5:Y:S04]  /*08f0*/  LDS R19, [R37+UR4+0x4400] ;  /* 0x0044000425137984 */ /* 0x000f680008000800 */
[----:B------:R-:W5:Y:S04]  /*0900*/  LDS R12, [R37+UR4+0x4800] ;  /* 0x00480004250c7984 */ /* 0x000f680008000800 */
[----:B------:R-:W5:Y:S04]  /*0910*/  LDS R18, [R37+UR4+0x4c00] ;  /* 0x004c000425127984 */ /* 0x000f680008000800 */
[----:B------:R-:W5:Y:S01]  /*0920*/  LDS R29, [R37+UR4+0x2400] ;  /* 0x00240004251d7984 */ /* 0x000f620008000800 */
[----:B0-----:R-:W-:-:S03]  /*0930*/  FMUL.FTZ R32, R26, UR5 ;  /* 0x000000051a207c20 */ /* 0x001fc60008410000 */
[----:B------:R-:W0:Y:S01]  /*0940*/  LDS R11, [R37+UR4+0x3800] ;  /* 0x00380004250b7984 */ /* 0x000e220008000800 */
[----:B-1----:R-:W-:-:S03]  /*0950*/  FMUL.FTZ R41, R22, UR5 ;  /* 0x0000000516297c20 */ /* 0x002fc60008410000 */
[----:B------:R-:W1:Y:S01]  /*0960*/  LDS R20, [R37+UR4+0x3c00] ;  /* 0x003c000425147984 */ /* 0x000e620008000800 */
[----:B--2---:R-:W-:-:S03]  /*0970*/  FMUL.FTZ R42, R21, UR5 ;  /* 0x00000005152a7c20 */ /* 0x004fc60008410000 */
[----:B------:R-:W2:Y:S01]  /*0980*/  LDS R17, [R37+UR4+0x5400] ;  /* 0x0054000425117984 */ /* 0x000ea20008000800 */
[----:B---3--:R-:W-:-:S03]  /*0990*/  FMUL.FTZ R31, R31, UR5 ;  /* 0x000000051f1f7c20 */ /* 0x008fc60008410000 */
[----:B------:R-:W3:Y:S01]  /*09a0*/  LDS R9, [R37+UR4+0x6c00] ;  /* 0x006c000425097984 */ /* 0x000ee20008000800 */
[----:B----4-:R-:W-:Y:S01]  /*09b0*/  FMUL.FTZ R33, R33, UR5 ;  /* 0x0000000521217c20 */ /* 0x010fe20008410000 */
[----:B------:R-:W-:Y:S02]  /*09c0*/  F2FP.F16.F32.PACK_AB R31, R32, R31 ;  /* 0x0000001f201f723e */ /* 0x000fe400000000ff */
[----:B------:R-:W4:Y:S01]  /*09d0*/  LDS R35, [R37+UR4+0x1000] ;  /* 0x0010000425237984 */ /* 0x000f220008000800 */
[----:B-----5:R-:W-:Y:S01]  /*09e0*/  FMUL.FTZ R30, R30, UR5 ;  /* 0x000000051e1e7c20 */ /* 0x020fe20008410000 */
[----:B------:R-:W-:Y:S02]  /*09f0*/  F2FP.F16.F32.PACK_AB R32, R42, R41 ;  /* 0x000000292a20723e */ /* 0x000fe400000000ff */
[----:B------:R-:W5:Y:S01]  /*0a00*/  LDS R34, [R37+UR4+0x1400] ;  /* 0x0014000425227984 */ /* 0x000f620008000800 */
[----:B------:R-:W-:Y:S01]  /*0a10*/  FMUL.FTZ R41, R24, UR5 ;  /* 0x0000000518297c20 */ /* 0x000fe20008410000 */
[----:B------:R-:W-:-:S02]  /*0a20*/  F2FP.F16.F32.PACK_AB R24, R30, R33 ;  /* 0x000000211e18723e */ /* 0x000fc400000000ff */
[----:B------:R-:W5:Y:S01]  /*0a30*/  LDS R23, [R37+UR4+0x2800] ;  /* 0x0028000425177984 */ /* 0x000f620008000800 */
[----:B------:R-:W-:-:S03]  /*0a40*/  FMUL.FTZ R30, R19, UR5 ;  /* 0x00000005131e7c20 */ /* 0x000fc60008410000 */
[----:B------:R-:W5:Y:S01]  /*0a50*/  LDS R28, [R37+UR4+0x2c00] ;  /* 0x002c0004251c7984 */ /* 0x000f620008000800 */
[----:B------:R-:W-:-:S03]  /*0a60*/  FMUL.FTZ R12, R12, UR5 ;  /* 0x000000050c0c7c20 */ /* 0x000fc60008410000 */
[----:B------:R-:W-:Y:S01]  /*0a70*/  LDS R25, [R37+UR4+0x3000] ;  /* 0x0030000425197984 */ /* 0x000fe20008000800 */
[----:B------:R-:W-:-:S03]  /*0a80*/  FMUL.FTZ R19, R18, UR5 ;  /* 0x0000000512137c20 */ /* 0x000fc60008410000 */
[----:B------:R-:W5:Y:S01]  /*0a90*/  LDS R27, [R37+UR4+0x3400] ;  /* 0x00340004251b7984 */ /* 0x000f620008000800 */
[----:B------:R-:W-:Y:S01]  /*0aa0*/  FMUL.FTZ R42, R29, UR5 ;  /* 0x000000051d2a7c20 */ /* 0x000fe20008410000 */
[----:B------:R-:W-:Y:S02]  /*0ab0*/  F2FP.F16.F32.PACK_AB R19, R19, R12 ;  /* 0x0000000c1313723e */ /* 0x000fe400000000ff */
[----:B------:R-:W5:Y:S01]  /*0ac0*/  LDS R13, [R37+UR4+0x4000] ;  /* 0x00400004250d7984 */ /* 0x000f620008000800 */
[----:B0-----:R-:W-:-:S03]  /*0ad0*/  FMUL.FTZ R11, R11, UR5 ;  /* 0x000000050b0b7c20 */ /* 0x001fc60008410000 */
[----:B------:R-:W0:Y:S01]  /*0ae0*/  LDS R15, [R37+UR4+0x5000] ;  /* 0x00500004250f7984 */ /* 0x000e220008000800 */
[----:B-1----:R-:W-:-:S03]  /*0af0*/  FMUL.FTZ R20, R20, UR5 ;  /* 0x0000000514147c20 */ /* 0x002fc60008410000 */
[----:B------:R-:W1:Y:S01]  /*0b00*/  LDS R14, [R37+UR4+0x5800] ;  /* 0x00580004250e7984 */ /* 0x000e620008000800 */
[----:B--2---:R-:W-:Y:S01]  /*0b10*/  FMUL.FTZ R18, R17, UR5 ;  /* 0x0000000511127c20 */ /* 0x004fe20008410000 */
[----:B------:R-:W-:Y:S02]  /*0b20*/  F2FP.F16.F32.PACK_AB R11, R20, R11 ;  /* 0x0000000b140b723e */ /* 0x000fe400000000ff */
[----:B------:R-:W2:Y:S01]  /*0b30*/  LDS R16, [R37+UR4+0x5c00] ;  /* 0x005c000425107984 */ /* 0x000ea20008000800 */
[----:B---3--:R-:W-:Y:S01]  /*0b40*/  FMUL.FTZ R12, R9, UR5 ;  /* 0x00000005090c7c20 */ /* 0x008fe20008410000 */
[----:B------:R-:W-:Y:S02]  /*0b50*/  LEA R20, R6, UR4, 0x1 ;  /* 0x0000000406147c11 */ /* 0x000fe4000f8e08ff */
[----:B------:R-:W3:Y:S01]  /*0b60*/  LDS R7, [R37+UR4+0x6000] ;  /* 0x0060000425077984 */ /* 0x000ee20008000800 */
[----:B----4-:R-:W-:Y:S01]  /*0b70*/  FMUL.FTZ R35, R35, UR5 ;  /* 0x0000000523237c20 */ /* 0x010fe20008410000 */
[----:B------:R-:W-:-:S02]  /*0b80*/  LEA R6, R47, UR4, 0x1 ;  /* 0x000000042f067c11 */ /* 0x000fc4000f8e08ff */
[----:B------:R-:W4:Y:S01]  /*0b90*/  LDS R10, [R37+UR4+0x6400] ;  /* 0x00640004250a7984 */ /* 0x000f220008000800 */
[----:B-----5:R-:W-:-:S03]  /*0ba0*/  FMUL.FTZ R34, R34, UR5 ;  /* 0x0000000522227c20 */ /* 0x020fc60008410000 */
[----:B------:R-:W5:Y:S01]  /*0bb0*/  LDS R5, [R37+UR4+0x6800] ;  /* 0x0068000425057984 */ /* 0x000f620008000800 */
[----:B------:R-:W-:Y:S01]  /*0bc0*/  FMUL.FTZ R29, R23, UR5 ;  /* 0x00000005171d7c20 */ /* 0x000fe20008410000 */
[----:B------:R-:W-:Y:S02]  /*0bd0*/  F2FP.F16.F32.PACK_AB R23, R34, R35 ;  /* 0x000000232217723e */ /* 0x000fe400000000ff */
[----:B------:R-:W5:Y:S01]  /*0be0*/  LDS R8, [R37+UR4+0x7000] ;  /* 0x0070000425087984 */ /* 0x000f620008000800 */
[----:B------:R-:W-:-:S03]  /*0bf0*/  FMUL.FTZ R28, R28, UR5 ;  /* 0x000000051c1c7c20 */ /* 0x000fc60008410000 */
[----:B------:R-:W5:Y:S02]  /*0c00*/  LDS R22, [R37+UR4+0x7400] ;  /* 0x0074000425167984 */ /* 0x000f640008000800 */
[----:B------:R-:W-:Y:S02]  /*0c10*/  F2FP.F16.F32.PACK_AB R28, R28, R29 ;  /* 0x0000001d1c1c723e */ /* 0x000fe400000000ff */
[----:B------:R-:W5:Y:S01]  /*0c20*/  LDS R21, [R37+UR4+0x7800] ;  /* 0x0078000425157984 */ /* 0x000f620008000800 */
[----:B------:R-:W-:-:S03]  /*0c30*/  FMUL.FTZ R44, R27, UR5 ;  /* 0x000000051b2c7c20 */ /* 0x000fc60008410000 */
[----:B------:R1:W5:Y:S01]  /*0c40*/  LDS R26, [R37+UR4+0x7c00] ;  /* 0x007c0004251a7984 */ /* 0x0003620008000800 */
[----:B------:R-:W-:Y:S01]  /*0c50*/  FMUL.FTZ R13, R13, UR5 ;  /* 0x000000050d0d7c20 */ /* 0x000fe20008410000 */
[----:B------:R-:W-:Y:S01]  /*0c60*/  UIADD3 UR4, UR4, 0x8000, URZ ;  /* 0x0000800004047890 */ /* 0x000fe2000fffe03f */
[----:B0-----:R-:W-:Y:S01]  /*0c70*/  FMUL.FTZ R15, R15, UR5 ;  /* 0x000000050f0f7c20 */ /* 0x001fe20008410000 */
[----:B------:R-:W-:Y:S02]  /*0c80*/  STS [R20+0x8000], R31 ;  /* 0x0080001f14007388 */ /* 0x000fe40000000800 */
[----:B------:R-:W-:Y:S01]  /*0c90*/  F2FP.F16.F32.PACK_AB R30, R30, R13 ;  /* 0x0000000d1e1e723e */ /* 0x000fe200000000ff */
[----:B-1----:R-:W-:Y:S01]  /*0ca0*/  FMUL.FTZ R37, R25, UR5 ;  /* 0x0000000519257c20 */ /* 0x002fe20008410000 */
[----:B------:R-:W-:Y:S01]  /*0cb0*/  FMUL.FTZ R14, R14, UR5 ;  /* 0x000000050e0e7c20 */ /* 0x000fe20008410000 */
[----:B------:R-:W-:Y:S01]  /*0cc0*/  F2FP.F16.F32.PACK_AB R25, R42, R41 ;  /* 0x000000292a19723e */ /* 0x000fe200000000ff */
[----:B------:R-:W-:Y:S01]  /*0cd0*/  STS [R20+0x8100], R32 ;  /* 0x0081002014007388 */ /* 0x000fe20000000800 */
[----:B--2---:R-:W-:Y:S01]  /*0ce0*/  FMUL.FTZ R17, R16, UR5 ;  /* 0x0000000510117c20 */ /* 0x004fe20008410000 */
[----:B------:R-:W-:-:S02]  /*0cf0*/  F2FP.F16.F32.PACK_AB R27, R44, R37 ;  /* 0x000000252c1b723e */ /* 0x000fc400000000ff */
[----:B------:R-:W-:Y:S01]  /*0d00*/  F2FP.F16.F32.PACK_AB R18, R18, R15 ;  /* 0x0000000f1212723e */ /* 0x000fe200000000ff */
[----:B---3--:R-:W-:Y:S01]  /*0d10*/  FMUL.FTZ R7, R7, UR5 ;  /* 0x0000000507077c20 */ /* 0x008fe20008410000 */
[----:B------:R-:W-:Y:S01]  /*0d20*/  F2FP.F16.F32.PACK_AB R17, R17, R14 ;  /* 0x0000000e1111723e */ /* 0x000fe200000000ff */
[----:B------:R-:W-:Y:S01]  /*0d30*/  STS [R20+0x9000], R25 ;  /* 0x0090001914007388 */ /* 0x000fe20000000800 */
[----:B------:R-:W-:Y:S01]  /*0d40*/  CS2R R14, SRZ ;  /* 0x00000000000e7805 */ /* 0x000fe2000001ff00 */
[----:B----4-:R-:W-:Y:S01]  /*0d50*/  FMUL.FTZ R10, R10, UR5 ;  /* 0x000000050a0a7c20 */ /* 0x010fe20008410000 */
[----:B------:R-:W-:Y:S01]  /*0d60*/  @P0 MOV R14, R38 ;  /* 0x00000026000e0202 */ /* 0x000fe20000000f00 */
[----:B------:R-:W-:Y:S01]  /*0d70*/  STS [R20+0x9100], R28 ;  /* 0x0091001c14007388 */ /* 0x000fe20000000800 */
[----:B------:R-:W-:Y:S01]  /*0d80*/  @P0 SHF.R.S32.HI R15, RZ, 0x1f, R38 ;  /* 0x0000001fff0f0819 */ /* 0x000fe20000011426 */
[----:B-----5:R-:W-:Y:S01]  /*0d90*/  FMUL.FTZ R5, R5, UR5 ;  /* 0x0000000505057c20 */ /* 0x020fe20008410000 */
[----:B------:R-:W-:Y:S01]  /*0da0*/  F2FP.F16.F32.PACK_AB R7, R10, R7 ;  /* 0x000000070a07723e */ /* 0x000fe200000000ff */
[----:B------:R-:W-:Y:S01]  /*0db0*/  STS [R20+0x8800], R23 ;  /* 0x0088001714007388 */ /* 0x000fe20000000800 */
[C---:B------:R-:W-:Y:S01]  /*0dc0*/  IADD3 R14, P0, R3.reuse, R14, RZ ;  /* 0x0000000e030e7210 */ /* 0x040fe20007f1e0ff */
[----:B------:R-:W-:Y:S01]  /*0dd0*/  FMUL.FTZ R8, R8, UR5 ;  /* 0x0000000508087c20 */ /* 0x000fe20008410000 */
[----:B------:R-:W-:Y:S01]  /*0de0*/  F2FP.F16.F32.PACK_AB R5, R12, R5 ;  /* 0x000000050c05723e */ /* 0x000fe200000000ff */
[----:B------:R-:W-:Y:S01]  /*0df0*/  STS [R20+0x8900], R24 ;  /* 0x0089001814007388 */ /* 0x000fe20000000800 */
[----:B------:R-:W0:Y:S01]  /*0e00*/  LDC.64 R12, c[0x0][0x258] ;  /* 0x00009600ff0c7b82 */ /* 0x000e220000000a00 */
[----:B------:R-:W-:Y:S01]  /*0e10*/  FMUL.FTZ R9, R22, UR5 ;  /* 0x0000000516097c20 */ /* 0x000fe20008410000 */
[----:B------:R-:W-:Y:S01]  /*0e20*/  LEA.HI.X.SX32 R15, R3, R15, 0x1, P0 ;  /* 0x0000000f030f7211 */ /* 0x000fe200000f0eff */
[----:B------:R-:W-:Y:S01]  /*0e30*/  STS [R20+0x9800], R27 ;  /* 0x0098001b14007388 */ /* 0x000fe20000000800 */
[----:B------:R-:W-:-:S02]  /*0e40*/  FMUL.FTZ R21, R21, UR5 ;  /* 0x0000000515157c20 */ /* 0x000fc40008410000 */
[----:B------:R-:W-:Y:S01]  /*0e50*/  F2FP.F16.F32.PACK_AB R16, R9, R8 ;  /* 0x000000080910723e */ /* 0x000fe200000000ff */
[----:B------:R-:W-:Y:S01]  /*0e60*/  STS [R20+0x9900], R11 ;  /* 0x0099000b14007388 */ /* 0x000fe20000000800 */
[----:B------:R-:W-:Y:S01]  /*0e70*/  FMUL.FTZ R26, R26, UR5 ;  /* 0x000000051a1a7c20 */ /* 0x000fe20008410000 */
[----:B------:R-:W-:Y:S02]  /*0e80*/  ULDC UR5, c[0x0][0x244] ;  /* 0x0000910000057ab9 */ /* 0x000fe40000000800 */
[----:B------:R-:W-:Y:S01]  /*0e90*/  STS [R20+0xa000], R30 ;  /* 0x00a0001e14007388 */ /* 0x000fe20000000800 */
[----:B------:R-:W-:Y:S02]  /*0ea0*/  ISETP.GE.AND P0, PT, R4, UR5, PT ;  /* 0x0000000504007c0c */ /* 0x000fe4000bf06270 */
[----:B------:R-:W-:Y:S01]  /*0eb0*/  F2FP.F16.F32.PACK_AB R21, R26, R21 ;  /* 0x000000151a15723e */ /* 0x000fe200000000ff */
[----:B------:R-:W-:Y:S01]  /*0ec0*/  STS [R20+0xa100], R19 ;  /* 0x00a1001314007388 */ /* 0x000fe20000000800 */
[----:B------:R-:W-:-:S03]  /*0ed0*/  ISETP.GE.OR P3, PT, R3, R40, P0 ;  /* 0x000000280300720c */ /* 0x000fc60000766670 */
[----:B------:R1:W-:Y:S04]  /*0ee0*/  STS [R20+0xb000], R7 ;  /* 0x00b0000714007388 */ /* 0x0003e80000000800 */
[----:B------:R2:W-:Y:S04]  /*0ef0*/  STS [R20+0xb100], R5 ;  /* 0x00b1000514007388 */ /* 0x0005e80000000800 */
[----:B------:R-:W-:Y:S01]  /*0f00*/  STS [R20+0xa800], R18 ;  /* 0x00a8001214007388 */ /* 0x000fe20000000800 */
[----:B-1----:R-:W-:-:S03]  /*0f10*/  VIADD R7, R3, 0x20 ;  /* 0x0000002003077836 */ /* 0x002fc60000000000 */
[----:B------:R-:W-:Y:S01]  /*0f20*/  STS [R20+0xa900], R17 ;  /* 0x00a9001114007388 */ /* 0x000fe20000000800 */
[----:B--2---:R-:W-:-:S03]  /*0f30*/  SHF.R.S32.HI R5, RZ, 0x1f, R4 ;  /* 0x0000001fff057819 */ /* 0x004fc60000011404 */
[----:B------:R1:W-:Y:S01]  /*0f40*/  STS [R20+0xb800], R16 ;  /* 0x00b8001014007388 */ /* 0x0003e20000000800 */
[-C--:B------:R-:W-:Y:S01]  /*0f50*/  ISETP.GE.OR P2, PT, R7, R40.reuse, P0 ;  /* 0x000000280700720c */ /* 0x080fe20000746670 */
[C---:B------:R-:W-:Y:S02]  /*0f60*/  VIADD R7, R3.reuse, 0x40 ;  /* 0x0000004003077836 */ /* 0x040fe40000000000 */
[----:B------:R2:W-:Y:S01]  /*0f70*/  STS [R20+0xb900], R21 ;  /* 0x00b9001514007388 */ /* 0x0005e20000000800 */
[C---:B0-----:R-:W-:Y:S01]  /*0f80*/  IMAD.WIDE.U32 R4, R12.reuse, UR8, R4 ;  /* 0x000000080c047c25 */ /* 0x041fe2000f8e0004 */
[----:B------:R-:W-:Y:S03]  /*0f90*/  BAR.SYNC.DEFER_BLOCKING 0x0 ;  /* 0x0000000000007b1d */ /* 0x000fe60000010000 */
[----:B------:R-:W-:Y:S01]  /*0fa0*/  VIADD R3, R3, 0x60 ;  /* 0x0000006003037836 */ /* 0x000fe20000000000 */
[----:B------:R-:W-:Y:S01]  /*0fb0*/  ISETP.GE.OR P1, PT, R7, R40, P0 ;  /* 0x000000280700720c */ /* 0x000fe20000726670 */
[----:B-1----:R-:W-:-:S03]  /*0fc0*/  IMAD R16, R12, UR9, RZ ;  /* 0x000000090c107c24 */ /* 0x002fc6000f8e02ff */
[----:B------:R-:W-:Y:S01]  /*0fd0*/  ISETP.GE.OR P0, PT, R3, R40, P0 ;  /* 0x000000280300720c */ /* 0x000fe20000706670 */
[----:B------:R-:W-:Y:S01]  /*0fe0*/  IMAD R13, R13, UR8, R16 ;  /* 0x000000080d0d7c24 */ /* 0x000fe2000f8e0210 */
[----:B------:R-:W-:Y:S01]  /*0ff0*/  ULDC.64 UR8, c[0x0][0x260] ;  /* 0x0000980000087ab9 */ /* 0x000fe20000000a00 */
[----:B------:R-:W-:Y:S01]  /*1000*/  LEA R16, R47, UR4, 0x1 ;  /* 0x000000042f107c11 */ /* 0x000fe2000f8e08ff */
[----:B------:R-:W-:Y:S02]  /*1010*/  IMAD R7, R36, UR8, RZ ;  /* 0x0000000824077c24 */ /* 0x000fe4000f8e02ff */
[----:B------:R-:W-:Y:S02]  /*1020*/  IMAD.IADD R5, R5, 0x1, R13 ;  /* 0x0000000105057824 */ /* 0x000fe400078e020d */
[C---:B------:R-:W-:Y:S02]  /*1030*/  IMAD R7, R2.reuse, UR9, R7 ;  /* 0x0000000902077c24 */ /* 0x040fe4000f8e0207 */
[----:B------:R-:W-:-:S04]  /*1040*/  IMAD.WIDE.U32 R2, R2, UR8, R4 ;  /* 0x0000000802027c25 */ /* 0x000fc8000f8e0004 */
[----:B------:R-:W-:Y:S01]  /*1050*/  IMAD.WIDE R4, R0, 0x80, R14 ;  /* 0x0000008000047825 */ /* 0x000fe200078e020e */
[----:B------:R2:W0:Y:S03]  /*1060*/  LDS.128 R8, [R6+0x8c00] ;  /* 0x008c000006087984 */ /* 0x0004260000000c00 */
[----:B------:R-:W-:Y:S01]  /*1070*/  IMAD.IADD R13, R3, 0x1, R7 ;  /* 0x00000001030d7824 */ /* 0x000fe200078e0207 */
[----:B------:R-:W-:Y:S06]  /*1080*/  @P3 BRA `(.L_x_71) ;  /* 0x00000000002c3947 */ /* 0x000fec0003800000 */
[----:B------:R-:W1:Y:S01]  /*1090*/  LDS.128 R16, [R16] ;  /* 0x0000000010107984 */ /* 0x000e620000000c00 */
[----:B------:R-:W-:Y:S01]  /*10a0*/  ULDC.64 UR4, c[0x0][0x250] ;  /* 0x0000940000047ab9 */ /* 0x000fe20000000a00 */
[----:B------:R-:W-:Y:S02]  /*10b0*/  IMAD.MOV.U32 R12, RZ, RZ, R2 ;  /* 0x000000ffff0c7224 */ /* 0x000fe400078e0002 */
[----:B------:R-:W-:Y:S02]  /*10c0*/  IMAD R7, R5, UR4, RZ ;  /* 0x0000000405077c24 */ /* 0x000fe4000f8e02ff */
[----:B------:R-:W-:-:S04]  /*10d0*/  IMAD.WIDE.U32 R14, R4, UR4, R12 ;  /* 0x00000004040e7c25 */ /* 0x000fc8000f8e000c */
[----:B------:R-:W-:Y:S01]  /*10e0*/  IMAD R7, R4, UR5, R7 ;  /* 0x0000000504077c24 */ /* 0x000fe2000f8e0207 */
[----:B------:R-:W-:Y:S02]  /*10f0*/  ULDC.64 UR4, c[0x0][0x238] ;  /* 0x00008e0000047ab9 */ /* 0x000fe40000000a00 */
[----:B--2---:R-:W-:Y:S01]  /*1100*/  LEA R20, P3, R14, UR4, 0x1 ;  /* 0x000000040e147c11 */ /* 0x004fe2000f8608ff */
[----:B------:R-:W-:-:S05]  /*1110*/  IMAD.IADD R7, R15, 0x1, R7 ;  /* 0x000000010f077824 */ /* 0x000fca00078e0207 */
[----:B------:R-:W-:-:S05]  /*1120*/  LEA.HI.X R21, R14, UR5, R7, 0x1, P3 ;  /* 0x000000050e157c11 */ /* 0x000fca00098f0c07 */
[----:B-1----:R1:W-:Y:S02]  /*1130*/  STG.E.128 desc[UR6][R20.64], R16 ;  /* 0x0000001014007986 */ /* 0x0023e4000c101d06 */
.L_x_71:
[----:B------:R-:W-:Y:S05]  /*1140*/  BSYNC B0 ;  /* 0x0000000000007941 */ /* 0x000fea0003800000 */
.L_x_70:
[----:B-1----:R1:W3:Y:S01]  /*1150*/  LDS.128 R16, [R6+0x8400] ;  /* 0x0084000006107984 */ /* 0x0022e20000000c00 */
[----:B------:R-:W-:Y:S04]  /*1160*/  BSSY B0, `(.L_x_72) ;  /* 0x000000f000007945 */ /* 0x000fe80003800000 */
[----:B------:R-:W-:Y:S05]  /*1170*/  @P2 BRA `(.L_x_73) ;  /* 0x0000000000342947 */ /* 0x000fea0003800000 */
[----:B------:R-:W-:Y:S01]  /*1180*/  IADD3 R7, P2, R4, 0x20, RZ ;  /* 0x0000002004077810 */ /* 0x000fe20007f5e0ff */
[----:B------:R-:W-:Y:S01]  /*1190*/  ULDC.64 UR4, c[0x0][0x250] ;  /* 0x0000940000047ab9 */ /* 0x000fe20000000a00 */
[----:B------:R-:W-:Y:S01]  /*11a0*/  MOV R15, R13 ;  /* 0x0000000d000f7202 */ /* 0x000fe20000000f00 */
[----:B------:R-:W-:Y:S02]  /*11b0*/  IMAD.MOV.U32 R14, RZ, RZ, R2 ;  /* 0x000000ffff0e7224 */ /* 0x000fe400078e0002 */
[----:B------:R-:W-:Y:S02]  /*11c0*/  IMAD.X R0, RZ, RZ, R5, P2 ;  /* 0x000000ffff007224 */ /* 0x000fe400010e0605 */
[----:B------:R-:W-:-:S04]  /*11d0*/  IMAD.WIDE.U32 R14, R7, UR4, R14 ;  /* 0x00000004070e7c25 */ /* 0x000fc8000f8e000e */
[----:B------:R-:W-:-:S04]  /*11e0*/  IMAD R0, R0, UR4, RZ ;  /* 0x0000000400007c24 */ /* 0x000fc8000f8e02ff */
[----:B------:R-:W-:Y:S01]  /*11f0*/  IMAD R7, R7, UR5, R0 ;  /* 0x0000000507077c24 */ /* 0x000fe2000f8e0200 */
[----:B------:R-:W-:Y:S02]  /*1200*/  ULDC.64 UR4, c[0x0][0x238] ;  /* 0x00008e0000047ab9 */ /* 0x000fe40000000a00 */
[----:B--2---:R-:W-:Y:S01]  /*1210*/  LEA R20, P2, R14, UR4, 0x1 ;  /* 0x000000040e147c11 */ /* 0x004fe2000f8408ff */
[----:B------:R-:W-:-:S05]  /*1220*/  IMAD.IADD R7, R15, 0x1, R7 ;  /* 0x000000010f077824 */ /* 0x000fca00078e0207 */
[----:B------:R-:W-:-:S05]  /*1230*/  LEA.HI.X R21, R14, UR5, R7, 0x1, P2 ;  /* 0x000000050e157c11 */ /* 0x000fca00090f0c07 */
[----:B---3--:R4:W-:Y:S02]  /*1240*/  STG.E.128 desc[UR6][R20.64], R16 ;  /* 0x0000001014007986 */ /* 0x0089e4000c101d06 */
.L_x_73:
[----:B------:R-:W-:Y:S05]  /*1250*/  BSYNC B0 ;  /* 0x0000000000007941 */ /* 0x000fea0003800000 */
.L_x_72:
[----:B---34-:R3:W4:Y:S01]  /*1260*/  LDS.128 R16, [R6+0x8800] ;  /* 0x0088000006107984 */ /* 0x0187220000000c00 */
[----:B------:R-:W-:Y:S04]  /*1270*/  BSSY B0, `(.L_x_74) ;  /* 0x000000f000007945 */ /* 0x000fe80003800000 */
[----:B------:R-:W-:Y:S05]  /*1280*/  @P1 BRA `(.L_x_75) ;  /* 0x0000000000341947 */ /* 0x000fea0003800000 */
[----:B------:R-:W-:Y:S01]  /*1290*/  IADD3 R15, P1, R4, 0x40, RZ ;  /* 0x00000040040f7810 */ /* 0x000fe20007f3e0ff */
[----:B------:R-:W-:Y:S01]  /*12a0*/  ULDC.64 UR4, c[0x0][0x250] ;  /* 0x0000940000047ab9 */ /* 0x000fe20000000a00 */
[----:B-123--:R-:W-:Y:S02]  /*12b0*/  IMAD.MOV.U32 R6, RZ, RZ, R2 ;  /* 0x000000ffff067224 */ /* 0x00efe400078e0002 */
        /* <DEDUP_REMOVED lines=9> */
[----:B----4-:R1:W-:Y:S02]  /*1350*/  STG.E.128 desc[UR6][R14.64], R16 ;  /* 0x000000100e007986 */ /* 0x0103e4000c101d06 */
.L_x_75:
[----:B------:R-:W-:Y:S05]  /*1360*/  BSYNC B0 ;  /* 0x0000000000007941 */ /* 0x000fea0003800000 */
.L_x_74:
[----:B------:R-:W-:Y:S05]  /*1370*/  @P0 EXIT ;  /* 0x000000000000094d */ /* 0x000fea0003800000 */
[----:B------:R-:W-:Y:S01]  /*1380*/  IADD3 R7, P0, R4, 0x60, RZ ;  /* 0x0000006004077810 */ /* 0x000fe20007f1e0ff */
[----:B------:R-:W-:Y:S01]  /*1390*/  ULDC.64 UR4, c[0x0][0x250] ;  /* 0x0000940000047ab9 */ /* 0x000fe20000000a00 */
[----:B------:R-:W-:-:S03]  /*13a0*/  IMAD.MOV.U32 R3, RZ, RZ, R13 ;  /* 0x000000ffff037224 */ /* 0x000fc600078e000d */
        /* <DEDUP_REMOVED lines=10> */
.L_x_76:
        /* <DEDUP_REMOVED lines=11> */
.L_x_137:


//--------------------- .text._ZN7cutlass13device_kernelIN5flash19enable_sm80_to_sm89INS1_16FlashAttnBwdSm80INS1_25CollectiveMainloopBwdSm80ILi2ELi2EN4cute5tupleIJNS5_1CILi128EEES8_NS7_ILi64EEEEEENS_6half_tEfNS_4arch4Sm80ELb1ELb0ELb0ELb1ELb1ELb0ELb0ELb0ELi2ELi4ELi4ELi4ELb0EEENS1_24CollectiveEpilogueBwdGQAISA_fSD_Li256ELb1ELb1EEENS1_25SingleTileBwdLPTSchedulerILb1ELi128ELb1EEEEEEEEEvNT_6ParamsE --------------------------
	.section	.text._ZN7cutlass13device_kernelIN5flash19enable_sm80_to_sm89INS1_16FlashAttnBwdSm80INS1_25CollectiveMainloopBwdSm80ILi2ELi2EN4cute5tupleIJNS5_1CILi128EEES8_NS7_ILi64EEEEEENS_6half_tEfNS_4arch4Sm80ELb1ELb0ELb0ELb1ELb1ELb0ELb0ELb0ELi2ELi4ELi4ELi4ELb0EEENS1_24CollectiveEpilogueBwdGQAISA_fSD_Li256ELb1ELb1EEENS1_25SingleTileBwdLPTSchedulerILb1ELi128ELb1EEEEEEEEEvNT_6ParamsE,"ax",@progbits
	.align	128
.text._ZN7cutlass13device_kernelIN5flash19enable_sm80_to_sm89INS1_16FlashAttnBwdSm80INS1_25CollectiveMainloopBwdSm80ILi2ELi2EN4cute5tupleIJNS5_1CILi128EEES8_NS7_ILi64EEEEEENS_6half_tEfNS_4arch4Sm80ELb1ELb0ELb0ELb1ELb1ELb0ELb0ELb0ELi2ELi4ELi4ELi4ELb0EEENS1_24CollectiveEpilogueBwdGQAISA_fSD_Li256ELb1ELb1EEENS1_25SingleTileBwdLPTSchedulerILb1ELi128ELb1EEEEEEEEEvNT_6ParamsE:
        .type           _ZN7cutlass13device_kernelIN5flash19enable_sm80_to_sm89INS1_16FlashAttnBwdSm80INS1_25CollectiveMainloopBwdSm80ILi2ELi2EN4cute5tupleIJNS5_1CILi128EEES8_NS7_ILi64EEEEEENS_6half_tEfNS_4arch4Sm80ELb1ELb0ELb0ELb1ELb1ELb0ELb0ELb0ELi2ELi4ELi4ELi4ELb0EEENS1_24CollectiveEpilogueBwdGQAISA_fSD_Li256ELb1ELb1EEENS1_25SingleTileBwdLPTSchedulerILb1ELi128ELb1EEEEEEEEEvNT_6ParamsE,@function
        .size           _ZN7cutlass13device_kernelIN5flash19enable_sm80_to_sm89INS1_16FlashAttnBwdSm80INS1_25CollectiveMainloopBwdSm80ILi2ELi2EN4cute5tupleIJNS5_1CILi128EEES8_NS7_ILi64EEEEEENS_6half_tEfNS_4arch4Sm80ELb1ELb0ELb0ELb1ELb1ELb0ELb0ELb0ELi2ELi4ELi4ELi4ELb0EEENS1_24CollectiveEpilogueBwdGQAISA_fSD_Li256ELb1ELb1EEENS1_25SingleTileBwdLPTSchedulerILb1ELi128ELb1EEEEEEEEEvNT_6ParamsE,(.L_x_138 - _ZN7cutlass13device_kernelIN5flash19enable_sm80_to_sm89INS1_16FlashAttnBwdSm80INS1_25CollectiveMainloopBwdSm80ILi2ELi2EN4cute5tupleIJNS5_1CILi128EEES8_NS7_ILi64EEEEEENS_6half_tEfNS_4arch4Sm80ELb1ELb0ELb0ELb1ELb1ELb0ELb0ELb0ELi2ELi4ELi4ELi4ELb0EEENS1_24CollectiveEpilogueBwdGQAISA_fSD_Li256ELb1ELb1EEENS1_25SingleTileBwdLPTSchedulerILb1ELi128ELb1EEEEEEEEEvNT_6ParamsE)
        .other          _ZN7cutlass13device_kernelIN5flash19enable_sm80_to_sm89INS1_16FlashAttnBwdSm80INS1_25CollectiveMainloopBwdSm80ILi2ELi2EN4cute5tupleIJNS5_1CILi128EEES8_NS7_ILi64EEEEEENS_6half_tEfNS_4arch4Sm80ELb1ELb0ELb0ELb1ELb1ELb0ELb0ELb0ELi2ELi4ELi4ELi4ELb0EEENS1_24CollectiveEpilogueBwdGQAISA_fSD_Li256ELb1ELb1EEENS1_25SingleTileBwdLPTSchedulerILb1ELi128ELb1EEEEEEEEEvNT_6ParamsE,@"STO_CUDA_ENTRY STV_DEFAULT"
_ZN7cutlass13device_kernelIN5flash19enable_sm80_to_sm89INS1_16FlashAttnBwdSm80INS1_25CollectiveMainloopBwdSm80ILi2ELi2EN4cute5tupleIJNS5_1CILi128EEES8_NS7_ILi64EEEEEENS_6half_tEfNS_4arch4Sm80ELb1ELb0ELb0ELb1ELb1ELb0ELb0ELb0ELi2ELi4ELi4ELi4ELb0EEENS1_24CollectiveEpilogueBwdGQAISA_fSD_Li256ELb1ELb1EEENS1_25SingleTileBwdLPTSchedulerILb1ELi128ELb1EEEEEEEEEvNT_6ParamsE:
[----:B------:R-:W-:Y:S01]  /*0000*/  LDC R1, c[0x0][0x28] ;  /* 0x00000a00ff017b82 */ /* 0x000fe20000000800 */
[----:B------:R-:W-:Y:S05]  /*0010*/  EXIT ;  /* 0x000000000000794d */ /* 0x000fea0003800000 */
.L_x_77:
        /* <DEDUP_REMOVED lines=14> */
.L_x_138:


//--------------------- .text._ZN7cutlass13device_kernelIN5flash22FlashAttnBwdPreprocessIN4cute5tupleIJNS3_1CILi128EEENS5_ILi64EEEEEENS_6half_tEfNS_4arch4Sm80ELb1ELb1EEEEEvNT_6ParamsE --------------------------
	.section	.text._ZN7cutlass13device_kernelIN5flash22FlashAttnBwdPreprocessIN4cute5tupleIJNS3_1CILi128EEENS5_ILi64EEEEEENS_6half_tEfNS_4arch4Sm80ELb1ELb1EEEEEvNT_6ParamsE,"ax",@progbits
	.align	128
.text._ZN7cutlass13device_kernelIN5flash22FlashAttnBwdPreprocessIN4cute5tupleIJNS3_1CILi128EEENS5_ILi64EEEEEENS_6half_tEfNS_4arch4Sm80ELb1ELb1EEEEEvNT_6ParamsE:
        .type           _ZN7cutlass13device_kernelIN5flash22FlashAttnBwdPreprocessIN4cute5tupleIJNS3_1CILi128EEENS5_ILi64EEEEEENS_6half_tEfNS_4arch4Sm80ELb1ELb1EEEEEvNT_6ParamsE,@function
        .size           _ZN7cutlass13device_kernelIN5flash22FlashAttnBwdPreprocessIN4cute5tupleIJNS3_1CILi128EEENS5_ILi64EEEEEENS_6half_tEfNS_4arch4Sm80ELb1ELb1EEEEEvNT_6ParamsE,(.L_x_139 - _ZN7cutlass13device_kernelIN5flash22FlashAttnBwdPreprocessIN4cute5tupleIJNS3_1CILi128EEENS5_ILi64EEEEEENS_6half_tEfNS_4arch4Sm80ELb1ELb1EEEEEvNT_6ParamsE)
        .other          _ZN7cutlass13device_kernelIN5flash22FlashAttnBwdPreprocessIN4cute5tupleIJNS3_1CILi128EEENS5_ILi64EEEEEENS_6half_tEfNS_4arch4Sm80ELb1ELb1EEEEEvNT_6ParamsE,@"STO_CUDA_ENTRY STV_DEFAULT"
_ZN7cutlass13device_kernelIN5flash22FlashAttnBwdPreprocessIN4cute5tupleIJNS3_1CILi128EEENS5_ILi64EEEEEENS_6half_tEfNS_4arch4Sm80ELb1ELb1EEEEEvNT_6ParamsE:
        /* <DEDUP_REMOVED lines=27> */
.L_x_78:
[----:B-----5:R-:W-:-:S13]  /*01b0*/  ISETP.LE.AND P1, PT, R4, R5, PT ;  /* 0x000000050400720c */ /* 0x020fda0003f23270 */
[----:B------:R-:W-:Y:S05]  /*01c0*/  @P2 EXIT P1 ;  /* 0x000000000000294d */ /* 0x000fea0000800000 */
[----:B------:R-:W0:Y:S01]  /*01d0*/  S2UR UR6, SR_CTAID.Y ;  /* 0x00000000000679c3 */ /* 0x000e220000002600 */
[----:B------:R-:W-:Y:S01]  /*01e0*/  ISETP.GT.AND P1, PT, R3, 0x7f, PT ;  /* 0x0000007f0300780c */ /* 0x000fe20003f24270 */
[----:B------:R-:W-:Y:S01]  /*01f0*/  BSSY B0, `(.L_x_79) ;  /* 0x0000026000007945 */ /* 0x000fe20003800000 */
[----:B------:R-:W-:Y:S02]  /*0200*/  IADD3 R47, -R5, R4, RZ ;  /* 0x00000004052f7210 */ /* 0x000fe40007ffe1ff */
[----:B------:R-:W-:Y:S02]  /*0210*/  CS2R R14, SRZ ;  /* 0x00000000000e7805 */ /* 0x000fe4000001ff00 */
[----:B-1----:R-:W-:Y:S02]  /*0220*/  SHF.R.S32.HI R6, RZ, 0x1f, R3 ;  /* 0x0000001fff067819 */ /* 0x002fe40000011403 */
[----:B------:R-:W-:Y:S01]  /*0230*/  ISETP.GE.OR P4, PT, R3, R47, P1 ;  /* 0x0000002f0300720c */ /* 0x000fe20000f86670 */
[----:B------:R-:W1:Y:S01]  /*0240*/  LDC.64 R10, c[0x0][0x230] ;  /* 0x00008c00ff0a7b82 */ /* 0x000e620000000a00 */
[----:B------:R-:W-:-:S02]  /*0250*/  LEA.HI R7, R6, R3, RZ, 0x3 ;  /* 0x0000000306077211 */ /* 0x000fc400078f18ff */
[----:B------:R-:W-:Y:S02]  /*0260*/  SHF.R.S32.HI R41, RZ, 0x1f, R0 ;  /* 0x0000001fff297819 */ /* 0x000fe40000011400 */
[----:B------:R-:W-:Y:S02]  /*0270*/  LOP3.LUT R8, R7, 0xfffffff8, RZ, 0xc0, !PT ;  /* 0xfffffff807087812 */ /* 0x000fe400078ec0ff */
[----:B------:R-:W-:Y:S02]  /*0280*/  SHF.R.S32.HI R6, RZ, 0x3, R7 ;  /* 0x00000003ff067819 */ /* 0x000fe40000011407 */
[----:B------:R-:W-:Y:S02]  /*0290*/  IADD3 R45, -R8, R3, RZ ;  /* 0x00000003082d7210 */ /* 0x000fe40007ffe1ff */
[----:B------:R-:W-:Y:S02]  /*02a0*/  @P0 SHF.R.S32.HI R15, RZ, 0x1f, R48 ;  /* 0x0000001fff0f0819 */ /* 0x000fe40000011430 */
[----:B------:R-:W-:-:S02]  /*02b0*/  @P0 MOV R14, R48 ;  /* 0x00000030000e0202 */ /* 0x000fc40000000f00 */
[----:B------:R-:W-:Y:S01]  /*02c0*/  ISETP.GE.AND P3, PT, R6, R47, PT ;  /* 0x0000002f0600720c */ /* 0x000fe20003f66270 */
[----:B0-----:R-:W-:Y:S01]  /*02d0*/  USHF.R.S32.HI UR7, URZ, 0x1f, UR6 ;  /* 0x0000001f3f077899 */ /* 0x001fe20008011406 */
[----:B------:R-:W-:Y:S02]  /*02e0*/  SEL R7, R0, RZ, !P2 ;  /* 0x000000ff00077207 */ /* 0x000fe40005000000 */
        /* <DEDUP_REMOVED lines=22> */
.L_x_80:
[----:B------:R-:W-:Y:S05]  /*0450*/  BSYNC B0 ;  /* 0x0000000000007941 */ /* 0x000fea0003800000 */
.L_x_79:
[----:B------:R-:W-:Y:S01]  /*0460*/  ULDC UR8, c[0x0][0x21c] ;  /* 0x0000870000087ab9 */ /* 0x000fe20000000800 */
[----:B0-----:R-:W0:Y:S01]  /*0470*/  LDC.64 R16, c[0x0][0x250] ;  /* 0x00009400ff107b82 */ /* 0x001e220000000a00 */
[----:B------:R-:W-:Y:S02]  /*0480*/  ISETP.LT.AND P6, PT, R8, UR8, !P3 ;  /* 0x0000000808007c0c */ /* 0x000fe4000dfc1270 */
[----:B------:R-:W-:Y:S02]  /*0490*/  SHF.R.S32.HI R42, RZ, 0x1f, R6 ;  /* 0x0000001fff2a7819 */ /* 0x000fe40000011406 */
[----:B------:R-:W-:Y:S01]  /*04a0*/  IADD3 R36, P2, R6, R14, RZ ;  /* 0x0000000e06247210 */ /* 0x000fe20007f5e0ff */
[----:B-1----:R-:W-:Y:S01]  /*04b0*/  IMAD R14, R10, UR7, RZ ;  /* 0x000000070a0e7c24 */ /* 0x002fe2000f8e02ff */
[----:B------:R-:W-:Y:S02]  /*04c0*/  SHF.R.S32.HI R9, RZ, 0x1f, R8 ;  /* 0x0000001fff097819 */ /* 0x000fe40000011408 */
[----:B------:R-:W-:Y:S01]  /*04d0*/  IADD3.X R37, R42, R15, RZ, P2, !PT ;  /* 0x0000000f2a257210 */ /* 0x000fe200017fe4ff */
[----:B------:R-:W-:Y:S01]  /*04e0*/  IMAD R11, R11, UR6, R14 ;  /* 0x000000060b0b7c24 */ /* 0x000fe2000f8e020e */
[----:B------:R-:W-:Y:S01]  /*04f0*/  ISETP.GE.AND P2, PT, R8, UR8, PT ;  /* 0x0000000808007c0c */ /* 0x000fe2000bf46270 */
[----:B------:R-:W-:Y:S01]  /*0500*/  IMAD.WIDE.U32 R14, R10, UR6, R8 ;  /* 0x000000060a0e7c25 */ /* 0x000fe2000f8e0008 */
[----:B------:R-:W-:Y:S01]  /*0510*/  IADD3 R44, R6, 0x20, RZ ;  /* 0x00000020062c7810 */ /* 0x000fe20007ffe0ff */
[----:B------:R-:W1:Y:S01]  /*0520*/  @P6 LDC.64 R12, c[0x0][0x228] ;  /* 0x00008a00ff0c6b82 */ /* 0x000e620000000a00 */
[----:B------:R-:W-:Y:S01]  /*0530*/  ULDC.64 UR8, c[0x0][0x238] ;  /* 0x00008e0000087ab9 */ /* 0x000fe20000000a00 */
[----:B------:R-:W-:Y:S01]  /*0540*/  IMAD.WIDE R36, R2, 0x80, R36 ;  /* 0x0000008002247825 */ /* 0x000fe200078e0224 */
[----:B------:R-:W-:-:S02]  /*0550*/  ISETP.LT.AND P4, PT, R44, R47, !P2 ;  /* 0x0000002f2c00720c */ /* 0x000fc40005781270 */
[----:B------:R-:W-:Y:S01]  /*0560*/  IADD3 R15, R15, R11, RZ ;  /* 0x0000000b0f0f7210 */ /* 0x000fe20007ffe0ff */
[----:B------:R-:W-:Y:S01]  /*0570*/  IMAD R18, R41, UR8, RZ ;  /* 0x0000000829127c24 */ /* 0x000fe2000f8e02ff */
[----:B------:R-:W-:Y:S01]  /*0580*/  IADD3 R43, R6, 0x40, RZ ;  /* 0x00000040062b7810 */ /* 0x000fe20007ffe0ff */
[----:B------:R-:W2:Y:S02]  /*0590*/  @P6 LDC.64 R20, c[0x0][0x210] ;  /* 0x00008400ff146b82 */ /* 0x000ea40000000a00 */
[C---:B------:R-:W-:Y:S02]  /*05a0*/  IMAD R19, R7.reuse, UR9, R18 ;  /* 0x0000000907137c24 */ /* 0x040fe4000f8e0212 */
[C---:B0-----:R-:W-:Y:S02]  /*05b0*/  IMAD R22, R16.reuse, UR7, RZ ;  /* 0x0000000710167c24 */ /* 0x041fe4000f8e02ff */
[----:B------:R-:W-:Y:S01]  /*05c0*/  IMAD.WIDE.U32 R38, R7, UR8, R14 ;  /* 0x0000000807267c25 */ /* 0x000fe2000f8e000e */
[----:B------:R-:W-:Y:S01]  /*05d0*/  ULDC.64 UR8, c[0x0][0x258] ;  /* 0x0000960000087ab9 */ /* 0x000fe20000000a00 */
[----:B------:R-:W0:Y:S02]  /*05e0*/  @P6 LDC.64 R10, c[0x0][0x248] ;  /* 0x00009200ff0a6b82 */ /* 0x000e240000000a00 */
[----:B------:R-:W-:Y:S01]  /*05f0*/  IMAD R17, R17, UR6, R22 ;  /* 0x0000000611117c24 */ /* 0x000fe2000f8e0216 */
[----:B------:R-:W-:Y:S01]  /*0600*/  IADD3 R39, R39, R19, RZ ;  /* 0x0000001327277210 */ /* 0x000fe20007ffe0ff */
[----:B------:R-:W-:Y:S01]  /*0610*/  IMAD.WIDE.U32 R8, R16, UR6, R8 ;  /* 0x0000000610087c25 */ /* 0x000fe2000f8e0008 */
[----:B------:R-:W-:-:S02]  /*0620*/  @P4 MOV R24, R38 ;  /* 0x0000002600184202 */ /* 0x000fc40000000f00 */
[----:B------:R-:W-:Y:S01]  /*0630*/  @P4 MOV R25, R39 ;  /* 0x0000002700194202 */ /* 0x000fe20000000f00 */
[-C--:B-1----:R-:W-:Y:S01]  /*0640*/  @P6 IMAD R18, R37, R12.reuse, RZ ;  /* 0x0000000c25126224 */ /* 0x082fe200078e02ff */
[----:B------:R-:W1:Y:S01]  /*0650*/  @P6 LDC.64 R22, c[0x0][0x240] ;  /* 0x00009000ff166b82 */ /* 0x000e620000000a00 */
[----:B------:R-:W-:Y:S01]  /*0660*/  IADD3 R9, R9, R17, RZ ;  /* 0x0000001109097210 */ /* 0x000fe20007ffe0ff */
[----:B------:R-:W-:Y:S02]  /*0670*/  IMAD R14, R41, UR8, RZ ;  /* 0x00000008290e7c24 */ /* 0x000fe4000f8e02ff */
[C---:B------:R-:W-:Y:S02]  /*0680*/  @P6 IMAD R15, R36.reuse, R13, R18 ;  /* 0x0000000d240f6224 */ /* 0x040fe400078e0212 */
[----:B------:R-:W-:Y:S02]  /*0690*/  @P6 IMAD.WIDE.U32 R12, R36, R12, R38 ;  /* 0x0000000c240c6225 */ /* 0x000fe400078e0026 */
[----:B------:R-:W3:Y:S02]  /*06a0*/  @P4 LDC.64 R18, c[0x0][0x228] ;  /* 0x00008a00ff124b82 */ /* 0x000ee40000000a00 */
[C---:B------:R-:W-:Y:S01]  /*06b0*/  IMAD R53, R7.reuse, UR9, R14 ;  /* 0x0000000907357c24 */ /* 0x040fe2000f8e020e */
[----:B--2---:R-:W-:Y:S01]  /*06c0*/  @P6 LEA R20, P5, R12, R20, 0x1 ;  /* 0x000000140c146211 */ /* 0x004fe200078a08ff */
[----:B------:R-:W-:Y:S01]  /*06d0*/  IMAD.WIDE.U32 R58, R7, UR8, R8 ;  /* 0x00000008073a7c25 */ /* 0x000fe2000f8e0008 */
[----:B------:R-:W-:-:S02]  /*06e0*/  @P6 IADD3 R8, R13, R15, RZ ;  /* 0x0000000f0d086210 */ /* 0x000fc40007ffe0ff */
[----:B------:R-:W-:Y:S01]  /*06f0*/  CS2R R14, SRZ ;  /* 0x00000000000e7805 */ /* 0x000fe2000001ff00 */
[----:B------:R-:W2:Y:S01]  /*0700*/  @P4 LDC.64 R60, c[0x0][0x210] ;  /* 0x00008400ff3c4b82 */ /* 0x000ea20000000a00 */
[----:B0-----:R-:W-:Y:S01]  /*0710*/  @P6 IMAD R9, R37, R10, RZ ;  /* 0x0000000a25096224 */ /* 0x001fe200078e02ff */
[----:B------:R-:W-:Y:S02]  /*0720*/  IADD3 R53, R59, R53, RZ ;  /* 0x000000353b357210 */ /* 0x000fe40007ffe0ff */
[----:B------:R-:W-:Y:S01]  /*0730*/  @P6 LEA.HI.X R21, R12, R21, R8, 0x1, P5 ;  /* 0x000000150c156211 */ /* 0x000fe200028f0c08 */
[C---:B------:R-:W-:Y:S01]  /*0740*/  @P6 IMAD R13, R36.reuse, R11, R9 ;  /* 0x0000000b240d6224 */ /* 0x040fe200078e0209 */
[----:B------:R-:W-:Y:S02]  /*0750*/  @P6 MOV R52, R58 ;  /* 0x0000003a00346202 */ /* 0x000fe40000000f00 */
[C---:B------:R-:W-:Y:S01]  /*0760*/  @P4 IADD3 R27, P5, R36.reuse, 0x20, RZ ;  /* 0x00000020241b4810 */ /* 0x040fe20007fbe0ff */
[----:B------:R-:W0:Y:S02]  /*0770*/  @P4 LDC.64 R16, c[0x0][0x248] ;  /* 0x00009200ff104b82 */ /* 0x000e240000000a00 */
[----:B------:R-:W-:Y:S01]  /*0780*/  @P6 IMAD.WIDE.U32 R10, R36, R10, R52 ;  /* 0x0000000a240a6225 */ /* 0x000fe200078e0034 */
[----:B------:R-:W-:-:S04]  /*0790*/  @P4 IADD3.X R9, RZ, R37, RZ, P5, !PT ;  /* 0x00000025ff094210 */ /* 0x000fc80002ffe4ff */
[----:B------:R-:W-:Y:S01]  /*07a0*/  @P6 IADD3 R8, R11, R13, RZ ;  /* 0x0000000d0b086210 */ /* 0x000fe20007ffe0ff */
[----:B---3--:R-:W-:Y:S01]  /*07b0*/  @P4 IMAD R12, R9, R18, RZ ;  /* 0x00000012090c4224 */ /* 0x008fe200078e02ff */
[C---:B-1----:R-:W-:Y:S01]  /*07c0*/  @P6 LEA R22, P5, R10.reuse, R22, 0x1 ;  /* 0x000000160a166211 */ /* 0x042fe200078a08ff */
[----:B------:R-:W1:Y:S02]  /*07d0*/  @P4 LDC.64 R32, c[0x0][0x240] ;  /* 0x00009000ff204b82 */ /* 0x000e640000000a00 */
[----:B------:R-:W-:Y:S01]  /*07e0*/  @P4 IMAD R29, R27, R19, R12 ;  /* 0x000000131b1d4224 */ /* 0x000fe200078e020c */
[----:B------:R-:W-:Y:S02]  /*07f0*/  @P6 LEA.HI.X R23, R10, R23, R8, 0x1, P5 ;  /* 0x000000170a176211 */ /* 0x000fe400028f0c08 */
[----:B------:R-:W-:Y:S02]  /*0800*/  CS2R R8, SRZ ;  /* 0x0000000000087805 */ /* 0x000fe4000001ff00 */
[----:B------:R-:W-:-:S02]  /*0810*/  CS2R R10, SRZ ;  /* 0x00000000000a7805 */ /* 0x000fc4000001ff00 */
[----:B------:R-:W-:Y:S01]  /*0820*/  CS2R R12, SRZ ;  /* 0x00000000000c7805 */ /* 0x000fe2000001ff00 */
[----:B------:R-:W-:Y:S01]  /*0830*/  @P4 IMAD.WIDE.U32 R18, R27, R18, R24 ;  /* 0x000000121b124225 */ /* 0x000fe200078e0018 */
[----:B------:R-:W-:Y:S02]  /*0840*/  ISETP.LT.AND P5, PT, R43, R47, !P2 ;  /* 0x0000002f2b00720c */ /* 0x000fe400057a1270 */
[----:B------:R-:W-:Y:S01]  /*0850*/  IADD3 R46, R6, 0x60, RZ ;  /* 0x00000060062e7810 */ /* 0x000fe20007ffe0ff */
[----:B------:R3:W4:Y:S01]  /*0860*/  @P6 LDG.E.128 R8, desc[UR4][R20.64] ;  /* 0x0000000414086981 */ /* 0x000722000c1e1d00 */
[----:B------:R-:W-:-:S03]  /*0870*/  @P4 IADD3 R19, R19, R29, RZ ;  /* 0x0000001d13134210 */ /* 0x000fc60007ffe0ff */
[----:B------:R0:W4:Y:S01]  /*0880*/  @P6 LDG.E.128 R12, desc[UR4][R22.64] ;  /* 0x00000004160c6981 */ /* 0x000122000c1e1d00 */
[----:B--2---:R-:W-:Y:S02]  /*0890*/  @P4 LEA R60, P6, R18, R60, 0x1 ;  /* 0x0000003c123c4211 */ /* 0x004fe400078c08ff */
[----:B------:R-:W-:Y:S02]  /*08a0*/  ISETP.LT.AND P2, PT, R46, R47, !P2 ;  /* 0x0000002f2e00720c */ /* 0x000fe40005741270 */
[----:B------:R-:W-:Y:S01]  /*08b0*/  @P4 LEA.HI.X R61, R18, R61, R19, 0x1, P6 ;  /* 0x0000003d123d4211 */ /* 0x000fe200030f0c13 */
[----:B------:R-:W2:Y:S01]  /*08c0*/  @P5 LDC.64 R56, c[0x0][0x228] ;  /* 0x00008a00ff385b82 */ /* 0x000ea20000000a00 */
[----:B------:R-:W-:Y:S02]  /*08d0*/  @P4 IADD3 R27, P6, R36, 0x20, RZ ;  /* 0x00000020241b4810 */ /* 0x000fe40007fde0ff */
[----:B---3--:R-:W-:Y:S02]  /*08e0*/  @P4 MOV R20, R58 ;  /* 0x0000003a00144202 */ /* 0x008fe40000000f00 */
[----:B------:R-:W-:-:S02]  /*08f0*/  @P4 IADD3.X R19, RZ, R37, RZ, P6, !PT ;  /* 0x00000025ff134210 */ /* 0x000fc400037fe4ff */
[----:B------:R-:W-:Y:S01]  /*0900*/  @P4 MOV R21, R53 ;  /* 0x0000003500154202 */ /* 0x000fe20000000f00 */
[----:B------:R-:W3:Y:S01]  /*0910*/  @P5 LDC.64 R50, c[0x0][0x248] ;  /* 0x00009200ff325b82 */ /* 0x000ee20000000a00 */
[----:B------:R-:W-:Y:S01]  /*0920*/  @P5 MOV R54, R38 ;  /* 0x0000002600365202 */ /* 0x000fe20000000f00 */
[-C--:B0-----:R-:W-:Y:S01]  /*0930*/  @P4 IMAD R18, R19, R16.reuse, RZ ;  /* 0x0000001013124224 */ /* 0x081fe200078e02ff */
[C---:B------:R-:W-:Y:S02]  /*0940*/  @P5 IADD3 R19, P6, R36.reuse, 0x40, RZ ;  /* 0x0000004024135810 */ /* 0x040fe40007fde0ff */
[----:B------:R-:W-:Y:S01]  /*0950*/  @P5 MOV R55, R39 ;  /* 0x0000002700375202 */ /* 0x000fe20000000f00 */
[C---:B------:R-:W-:Y:S01]  /*0960*/  @P4 IMAD R25, R27.reuse, R17, R18 ;  /* 0x000000111b194224 */ /* 0x040fe200078e0212 */
[----:B------:R-:W-:Y:S01]  /*0970*/  @P5 IADD3.X R23, RZ, R37, RZ, P6, !PT ;  /* 0x00000025ff175210 */ /* 0x000fe200037fe4ff */
[----:B------:R-:W0:Y:S01]  /*0980*/  @P2 LDC.64 R34, c[0x0][0x228] ;  /* 0x00008a00ff222b82 */ /* 0x000e220000000a00 */
[----:B------:R-:W-:Y:S01]  /*0990*/  @P5 IADD3 R18, P6, R36, 0x40, RZ ;  /* 0x0000004024125810 */ /* 0x000fe20007fde0ff */
[----:B------:R-:W-:-:S03]  /*09a0*/  @P4 IMAD.WIDE.U32 R16, R27, R16, R20 ;  /* 0x000000101b104225 */ /* 0x000fc600078e0014 */
[----:B------:R-:W-:Y:S02]  /*09b0*/  @P5 IADD3.X R49, RZ, R37, RZ, P6, !PT ;  /* 0x00000025ff315210 */ /* 0x000fe400037fe4ff */
[----:B------:R-:W-:Y:S01]  /*09c0*/  @P4 IADD3 R17, R17, R25, RZ ;  /* 0x0000001911114210 */ /* 0x000fe20007ffe0ff */
[----:B------:R-:W0:Y:S01]  /*09d0*/  @P5 LDC.64 R30, c[0x0][0x210] ;  /* 0x00008400ff1e5b82 */ /* 0x000e220000000a00 */
[C---:B-1----:R-:W-:Y:S01]  /*09e0*/  @P4 LEA R32, P6, R16.reuse, R32, 0x1 ;  /* 0x0000002010204211 */ /* 0x042fe200078c08ff */
[-C--:B--2---:R-:W-:Y:S01]  /*09f0*/  @P5 IMAD R20, R23, R56.reuse, RZ ;  /* 0x0000003817145224 */ /* 0x084fe200078e02ff */
[----:B------:R-:W-:Y:S01]  /*0a00*/  CS2R R22, SRZ ;  /* 0x0000000000167805 */ /* 0x000fe2000001ff00 */
[C---:B------:R-:W-:Y:S01]  /*0a10*/  @P5 IMAD.WIDE.U32 R54, R19.reuse, R56, R54 ;  /* 0x0000003813365225 */ /* 0x040fe200078e0036 */
[----:B------:R-:W-:Y:S02]  /*0a20*/  @P4 LEA.HI.X R33, R16, R33, R17, 0x1, P6 ;  /* 0x0000002110214211 */ /* 0x000fe400030f0c11 */
[----:B------:R-:W-:Y:S01]  /*0a30*/  @P2 IADD3 R52, P6, R36, 0x60, RZ ;  /* 0x0000006024342810 */ /* 0x000fe20007fde0ff */
[----:B------:R-:W1:Y:S01]  /*0a40*/  @P2 LDC.64 R24, c[0x0][0x248] ;  /* 0x00009200ff182b82 */ /* 0x000e620000000a00 */
[----:B------:R-:W-:Y:S01]  /*0a50*/  @P5 IMAD R57, R19, R57, R20 ;  /* 0x0000003913395224 */ /* 0x000fe200078e0214 */
[----:B------:R-:W-:Y:S01]  /*0a60*/  @P5 MOV R16, R58 ;  /* 0x0000003a00105202 */ /* 0x000fe20000000f00 */
[----:B---3--:R-:W-:Y:S01]  /*0a70*/  @P5 IMAD R49, R49, R50, RZ ;  /* 0x0000003231315224 */ /* 0x008fe200078e02ff */
[----:B------:R-:W-:-:S02]  /*0a80*/  @P2 IADD3.X R21, RZ, R37, RZ, P6, !PT ;  /* 0x00000025ff152210 */ /* 0x000fc400037fe4ff */
[----:B------:R-:W-:Y:S01]  /*0a90*/  @P5 MOV R17, R53 ;  /* 0x0000003500115202 */ /* 0x000fe20000000f00 */
[C---:B------:R-:W-:Y:S01]  /*0aa0*/  @P5 IMAD R49, R18.reuse, R51, R49 ;  /* 0x0000003312315224 */ /* 0x040fe200078e0231 */
[----:B------:R-:W2:Y:S01]  /*0ab0*/  @P2 LDC.64 R28, c[0x0][0x210] ;  /* 0x00008400ff1c2b82 */ /* 0x000ea20000000a00 */
[----:B0-----:R-:W-:Y:S01]  /*0ac0*/  @P2 IMAD R56, R21, R34, RZ ;  /* 0x0000002215382224 */ /* 0x001fe200078e02ff */
[----:B------:R-:W-:Y:S01]  /*0ad0*/  CS2R R20, SRZ ;  /* 0x0000000000147805 */ /* 0x000fe2000001ff00 */
[----:B------:R-:W-:Y:S01]  /*0ae0*/  @P5 IMAD.WIDE.U32 R50, R18, R50, R16 ;  /* 0x0000003212325225 */ /* 0x000fe200078e0010 */
[----:B------:R-:W-:Y:S02]  /*0af0*/  CS2R R16, SRZ ;  /* 0x0000000000107805 */ /* 0x000fe4000001ff00 */
[----:B------:R-:W-:Y:S01]  /*0b00*/  CS2R R18, SRZ ;  /* 0x0000000000127805 */ /* 0x000fe2000001ff00 */
[----:B------:R-:W-:Y:S01]  /*0b10*/  @P2 IMAD R35, R52, R35, R56 ;  /* 0x0000002334232224 */ /* 0x000fe200078e0238 */
[----:B------:R-:W0:Y:S01]  /*0b20*/  @P5 LDC.64 R26, c[0x0][0x240] ;  /* 0x00009000ff1a5b82 */ /* 0x000e220000000a00 */
[----:B------:R3:W4:Y:S01]  /*0b30*/  @P4 LDG.E.128 R20, desc[UR4][R32.64] ;  /* 0x0000000420144981 */ /* 0x000722000c1e1d00 */
[----:B------:R-:W-:-:S03]  /*0b40*/  @P2 IADD3 R56, P6, R36, 0x60, RZ ;  /* 0x0000006024382810 */ /* 0x000fc60007fde0ff */
[----:B------:R-:W4:Y:S03]  /*0b50*/  @P4 LDG.E.128 R16, desc[UR4][R60.64] ;  /* 0x000000043c104981 */ /* 0x000f26000c1e1d00 */
[----:B---3--:R-:W3:Y:S01]  /*0b60*/  @P2 LDC.64 R32, c[0x0][0x240] ;  /* 0x00009000ff202b82 */ /* 0x008ee20000000a00 */
[----:B------:R-:W-:Y:S02]  /*0b70*/  @P5 LEA R36, P4, R54, R30, 0x1 ;  /* 0x0000001e36245211 */ /* 0x000fe400078808ff */
[----:B------:R-:W-:Y:S01]  /*0b80*/  @P2 IADD3.X R30, RZ, R37, RZ, P6, !PT ;  /* 0x00000025ff1e2210 */ /* 0x000fe200037fe4ff */
[----:B------:R-:W-:Y:S01]  /*0b90*/  @P2 IMAD.WIDE.U32 R38, R52, R34, R38 ;  /* 0x0000002234262225 */ /* 0x000fe200078e0026 */
[----:B------:R-:W-:Y:S02]  /*0ba0*/  @P5 IADD3 R55, R55, R57, RZ ;  /* 0x0000003937375210 */ /* 0x000fe40007ffe0ff */
[----:B------:R-:W-:Y:S01]  /*0bb0*/  @P2 MOV R59, R53 ;  /* 0x00000035003b2202 */ /* 0x000fe20000000f00 */
[----:B-1----:R-:W-:Y:S01]  /*0bc0*/  @P2 IMAD R30, R30, R24, RZ ;  /* 0x000000181e1e2224 */ /* 0x002fe200078e02ff */
[----:B------:R-:W-:-:S02]  /*0bd0*/  @P5 LEA.HI.X R37, R54, R31, R55, 0x1, P4 ;  /* 0x0000001f36255211 */ /* 0x000fc400020f0c37 */
[----:B------:R-:W-:Y:S01]  /*0be0*/  @P2 IADD3 R35, R39, R35, RZ ;  /* 0x0000002327232210 */ /* 0x000fe20007ffe0ff */
[----:B------:R-:W-:Y:S01]  /*0bf0*/  @P2 IMAD R31, R56, R25, R30 ;  /* 0x00000019381f2224 */ /* 0x000fe200078e021e */
[----:B--2---:R-:W-:Y:S01]  /*0c00*/  @P2 LEA R52, P4, R38, R28, 0x1 ;  /* 0x0000001c26342211 */ /* 0x004fe200078808ff */
[----:B------:R-:W-:Y:S01]  /*0c10*/  @P2 IMAD.WIDE.U32 R58, R56, R24, R58 ;  /* 0x00000018383a2225 */ /* 0x000fe200078e003a */
[----:B------:R-:W-:Y:S02]  /*0c20*/  @P5 IADD3 R49, R51, R49, RZ ;  /* 0x0000003133315210 */ /* 0x000fe40007ffe0ff */
[----:B0-----:R-:W-:Y:S02]  /*0c30*/  @P5 LEA R34, P6, R50, R26, 0x1 ;  /* 0x0000001a32225211 */ /* 0x001fe400078c08ff */
[----:B------:R-:W-:Y:S02]  /*0c40*/  @P2 LEA.HI.X R53, R38, R29, R35, 0x1, P4 ;  /* 0x0000001d26352211 */ /* 0x000fe400020f0c23 */
[----:B------:R-:W-:-:S02]  /*0c50*/  CS2R R24, SRZ ;  /* 0x0000000000187805 */ /* 0x000fc4000001ff00 */
[----:B------:R-:W-:Y:S02]  /*0c60*/  @P5 LEA.HI.X R35, R50, R27, R49, 0x1, P6 ;  /* 0x0000001b32235211 */ /* 0x000fe400030f0c31 */
[----:B------:R-:W-:Y:S02]  /*0c70*/  CS2R R26, SRZ ;  /* 0x00000000001a7805 */ /* 0x000fe4000001ff00 */
[----:B------:R-:W-:Y:S02]  /*0c80*/  @P2 IADD3 R38, R59, R31, RZ ;  /* 0x0000001f3b262210 */ /* 0x000fe40007ffe0ff */
[----:B------:R-:W-:Y:S02]  /*0c90*/  CS2R R28, SRZ ;  /* 0x00000000001c7805 */ /* 0x000fe4000001ff00 */
[----:B------:R-:W-:Y:S02]  /*0ca0*/  CS2R R30, SRZ ;  /* 0x00000000001e7805 */ /* 0x000fe4000001ff00 */
[C---:B---3--:R-:W-:Y:S01]  /*0cb0*/  @P2 LEA R50, P4, R58.reuse, R32, 0x1 ;  /* 0x000000203a322211 */ /* 0x048fe200078808ff */
[----:B------:R0:W2:Y:S03]  /*0cc0*/  @P5 LDG.E.128 R24, desc[UR4][R36.64] ;  /* 0x0000000424185981 */ /* 0x0000a6000c1e1d00 */
[----:B------:R-:W-:-:S02]  /*0cd0*/  @P2 LEA.HI.X R51, R58, R33, R38, 0x1, P4 ;  /* 0x000000213a332211 */ /* 0x000fc400020f0c26 */
[----:B------:R-:W-:Y:S01]  /*0ce0*/  CS2R R32, SRZ ;  /* 0x0000000000207805 */ /* 0x000fe2000001ff00 */
[----:B------:R1:W3:Y:S01]  /*0cf0*/  @P5 LDG.E.128 R28, desc[UR4][R34.64] ;  /* 0x00000004221c5981 */ /* 0x0002e2000c1e1d00 */
[----:B------:R-:W-:Y:S02]  /*0d00*/  CS2R R38, SRZ ;  /* 0x0000000000267805 */ /* 0x000fe4000001ff00 */
[----:B0-----:R-:W-:Y:S02]  /*0d10*/  CS2R R36, SRZ ;  /* 0x0000000000247805 */ /* 0x001fe4000001ff00 */
[----:B-1----:R-:W-:-:S04]  /*0d20*/  CS2R R34, SRZ ;  /* 0x0000000000227805 */ /* 0x002fc8000001ff00 */
[----:B------:R0:W3:Y:S04]  /*0d30*/  @P2 LDG.E.128 R36, desc[UR4][R50.64] ;  /* 0x0000000432242981 */ /* 0x0000e8000c1e1d00 */
[----:B------:R1:W3:Y:S01]  /*0d40*/  @P2 LDG.E.128 R32, desc[UR4][R52.64] ;  /* 0x0000000434202981 */ /* 0x0002e2000c1e1d00 */
[----:B------:R-:W-:Y:S02]  /*0d50*/  ISETP.NE.AND P5, PT, R45, RZ, PT ;  /* 0x000000ff2d00720c */ /* 0x000fe40003fa5270 */
[----:B------:R-:W-:Y:S01]  /*0d60*/  @P0 LEA R48, R0, R48, 0x7 ;  /* 0x0000003000300211 */ /* 0x000fe200078e38ff */
[----:B------:R-:W-:Y:S01]  /*0d70*/  BSSY B0, `(.L_x_81) ;  /* 0x000009b000007945 */ /* 0x000fe20003800000 */
[-C--:B------:R-:W-:Y:S02]  /*0d80*/  ISETP.GE.AND P4, PT, R44, R47.reuse, PT ;  /* 0x0000002f2c00720c */ /* 0x080fe40003f86270 */
[----:B------:R-:W-:Y:S01]  /*0d90*/  ISETP.GE.AND P2, PT, R43, R47, PT ;  /* 0x0000002f2b00720c */ /* 0x000fe20003f46270 */
[----:B----4-:R-:W-:-:S02]  /*0da0*/  HADD2.F32 R49, -RZ, R8.H0_H0 ;  /* 0x20000008ff317230 */ /* 0x010fc40000004100 */
[----:B------:R-:W-:Y:S02]  /*0db0*/  HADD2.F32 R8, -RZ, R8.H1_H1 ;  /* 0x30000008ff087230 */ /* 0x000fe40000004100 */
[----:B------:R-:W-:Y:S02]  /*0dc0*/  HADD2.F32 R59, -RZ, R12.H1_H1 ;  /* 0x3000000cff3b7230 */ /* 0x000fe40000004100 */
[--C-:B------:R-:W-:Y:S02]  /*0dd0*/  HADD2.F32 R54, -RZ, R9.reuse.H0_H0 ;  /* 0x20000009ff367230 */ /* 0x100fe40000004100 */
[----:B------:R-:W-:Y:S02]  /*0de0*/  HADD2.F32 R55, -RZ, R9.H1_H1 ;  /* 0x30000009ff377230 */ /* 0x000fe40000004100 */
[----:B------:R-:W-:Y:S01]  /*0df0*/  FMUL.FTZ R8, R8, R59 ;  /* 0x0000003b08087220 */ /* 0x000fe20000410000 */
[--C-:B------:R-:W-:Y:S02]  /*0e00*/  HADD2.F32 R9, -RZ, R10.reuse.H0_H0 ;  /* 0x2000000aff097230 */ /* 0x100fe40000004100 */
[----:B------:R-:W-:-:S02]  /*0e10*/  HADD2.F32 R57, -RZ, R10.H1_H1 ;  /* 0x3000000aff397230 */ /* 0x000fc40000004100 */
[----:B------:R-:W-:Y:S02]  /*0e20*/  HADD2.F32 R58, -RZ, R12.H0_H0 ;  /* 0x2000000cff3a7230 */ /* 0x000fe40000004100 */
[--C-:B0-----:R-:W-:Y:S02]  /*0e30*/  HADD2.F32 R51, -RZ, R13.reuse.H0_H0 ;  /* 0x2000000dff337230 */ /* 0x101fe40000004100 */
[----:B------:R-:W-:Y:S02]  /*0e40*/  HADD2.F32 R50, -RZ, R13.H1_H1 ;  /* 0x3000000dff327230 */ /* 0x000fe40000004100 */
[--C-:B------:R-:W-:Y:S02]  /*0e50*/  HADD2.F32 R13, -RZ, R15.reuse.H0_H0 ;  /* 0x2000000fff0d7230 */ /* 0x100fe40000004100 */
[----:B------:R-:W-:Y:S02]  /*0e60*/  HADD2.F32 R10, -RZ, R15.H1_H1 ;  /* 0x3000000fff0a7230 */ /* 0x000fe40000004100 */
[----:B------:R-:W-:-:S02]  /*0e70*/  HADD2.F32 R12, -RZ, R14.H0_H0 ;  /* 0x2000000eff0c7230 */ /* 0x000fc40000004100 */
[----:B------:R-:W-:Y:S02]  /*0e80*/  HADD2.F32 R14, -RZ, R14.H1_H1 ;  /* 0x3000000eff0e7230 */ /* 0x000fe40000004100 */
[----:B-1----:R-:W-:Y:S02]  /*0e90*/  HADD2.F32 R52, -RZ, R20.H1_H1 ;  /* 0x30000014ff347230 */ /* 0x002fe40000004100 */
[--C-:B------:R-:W-:Y:S02]  /*0ea0*/  HADD2.F32 R53, -RZ, R16.reuse.H1_H1 ;  /* 0x30000010ff357230 */ /* 0x100fe40000004100 */
[----:B------:R-:W-:Y:S02]  /*0eb0*/  HADD2.F32 R16, -RZ, R16.H0_H0 ;  /* 0x20000010ff107230 */ /* 0x000fe40000004100 */
[----:B------:R-:W-:Y:S02]  /*0ec0*/  HADD2.F32 R15, -RZ, R20.H0_H0 ;  /* 0x20000014ff0f7230 */ /* 0x000fe40000004100 */
[----:B------:R-:W-:Y:S01]  /*0ed0*/  FMUL.FTZ R59, R53, R52 ;  /* 0x00000034353b7220 */ /* 0x000fe20000410000 */
[----:B------:R-:W-:Y:S01]  /*0ee0*/  FFMA.FTZ R53, R49, R58, R8 ;  /* 0x0000003a31357223 */ /* 0x000fe20000010008 */
[----:B------:R-:W-:-:S02]  /*0ef0*/  HADD2.F32 R8, -RZ, R17.H0_H0 ;  /* 0x20000011ff087230 */ /* 0x000fc40000004100 */
[----:B------:R-:W-:Y:S02]  /*0f00*/  HADD2.F32 R49, -RZ, R21.H0_H0 ;  /* 0x20000015ff317230 */ /* 0x000fe40000004100 */
[----:B------:R-:W-:Y:S01]  /*0f10*/  FFMA.FTZ R15, R16, R15, R59 ;  /* 0x0000000f100f7223 */ /* 0x000fe2000001003b */
[----:B------:R-:W-:Y:S02]  /*0f20*/  HADD2.F32 R17, -RZ, R17.H1_H1 ;  /* 0x30000011ff117230 */ /* 0x000fe40000004100 */
[----:B------:R-:W-:Y:S02]  /*0f30*/  HADD2.F32 R16, -RZ, R21.H1_H1 ;  /* 0x30000015ff107230 */ /* 0x000fe40000004100 */
[----:B------:R-:W-:Y:S01]  /*0f40*/  FFMA.FTZ R20, R8, R49, R15 ;  /* 0x0000003108147223 */ /* 0x000fe2000001000f */
[----:B------:R-:W-:Y:S01]  /*0f50*/  FFMA.FTZ R54, R54, R51, R53 ;  /* 0x0000003336367223 */ /* 0x000fe20000010035 */
[----:B------:R-:W-:Y:S02]  /*0f60*/  HADD2.F32 R8, -RZ, R18.H0_H0 ;  /* 0x20000012ff087230 */ /* 0x000fe40000004100 */
[----:B------:R-:W-:-:S02]  /*0f70*/  HADD2.F32 R15, -RZ, R22.H0_H0 ;  /* 0x20000016ff0f7230 */ /* 0x000fc40000004100 */
[----:B------:R-:W-:Y:S01]  /*0f80*/  FFMA.FTZ R17, R17, R16, R20 ;  /* 0x0000001011117223 */ /* 0x000fe20000010014 */
[----:B------:R-:W-:-:S03]  /*0f90*/  FFMA.FTZ R50, R55, R50, R54 ;  /* 0x0000003237327223 */ /* 0x000fc60000010036 */
[----:B------:R-:W-:Y:S01]  /*0fa0*/  FFMA.FTZ R17, R8, R15, R17 ;  /* 0x0000000f08117223 */ /* 0x000fe20000010011 */
[----:B------:R-:W-:Y:S01]  /*0fb0*/  FFMA.FTZ R12, R9, R12, R50 ;  /* 0x0000000c090c7223 */ /* 0x000fe20000010032 */
[--C-:B------:R-:W-:Y:S02]  /*0fc0*/  HADD2.F32 R15, -RZ, R23.reuse.H0_H0 ;  /* 0x20000017ff0f7230 */ /* 0x100fe40000004100 */
[----:B------:R-:W-:Y:S02]  /*0fd0*/  HADD2.F32 R8, -RZ, R23.H1_H1 ;  /* 0x30000017ff087230 */ /* 0x000fe40000004100 */
[----:B------:R-:W-:Y:S02]  /*0fe0*/  HADD2.F32 R9, -RZ, R22.H1_H1 ;  /* 0x30000016ff097230 */ /* 0x000fe40000004100 */
[----:B------:R-:W-:Y:S02]  /*0ff0*/  HADD2.F32 R18, -RZ, R18.H1_H1 ;  /* 0x30000012ff127230 */ /* 0x000fe40000004100 */
[----:B--2---:R-:W-:-:S02]  /*1000*/  HADD2.F32 R21, -RZ, R24.H0_H0 ;  /* 0x20000018ff157230 */ /* 0x004fc40000004100 */
[----:B------:R-:W-:Y:S02]  /*1010*/  HADD2.F32 R24, -RZ, R24.H1_H1 ;  /* 0x30000018ff187230 */ /* 0x000fe40000004100 */
[--C-:B---3--:R-:W-:Y:S02]  /*1020*/  HADD2.F32 R50, -RZ, R28.reuse.H0_H0 ;  /* 0x2000001cff327230 */ /* 0x108fe40000004100 */
[----:B------:R-:W-:Y:S02]  /*1030*/  HADD2.F32 R23, -RZ, R28.H1_H1 ;  /* 0x3000001cff177230 */ /* 0x000fe40000004100 */
[--C-:B------:R-:W-:Y:S02]  /*1040*/  HADD2.F32 R28, -RZ, R29.reuse.H0_H0 ;  /* 0x2000001dff1c7230 */ /* 0x100fe40000004100 */
[----:B------:R-:W-:Y:S02]  /*1050*/  HADD2.F32 R20, -RZ, R29.H1_H1 ;  /* 0x3000001dff147230 */ /* 0x000fe40000004100 */
[----:B------:R-:W-:Y:S01]  /*1060*/  FMUL.FTZ R24, R24, R23 ;  /* 0x0000001718187220 */ /* 0x000fe20000410000 */
[----:B------:R-:W-:-:S02]  /*1070*/  HADD2.F32 R29, -RZ, R36.H1_H1 ;  /* 0x30000024ff1d7230 */ /* 0x000fc40000004100 */
[--C-:B------:R-:W-:Y:S02]  /*1080*/  HADD2.F32 R22, -RZ, R32.reuse.H1_H1 ;  /* 0x30000020ff167230 */ /* 0x100fe40000004100 */
[----:B------:R-:W-:Y:S01]  /*1090*/  FFMA.FTZ R9, R18, R9, R17 ;  /* 0x0000000912097223 */ /* 0x000fe20000010011 */
[----:B------:R-:W-:Y:S02]  /*10a0*/  HADD2.F32 R32, -RZ, R32.H0_H0 ;  /* 0x20000020ff207230 */ /* 0x000fe40000004100 */
[----:B------:R-:W-:Y:S02]  /*10b0*/  HADD2.F32 R23, -RZ, R36.H0_H0 ;  /* 0x20000024ff177230 */ /* 0x000fe40000004100 */
[----:B------:R-:W-:Y:S01]  /*10c0*/  FMUL.FTZ R29, R22, R29 ;  /* 0x0000001d161d7220 */ /* 0x000fe20000410000 */
[----:B------:R-:W-:Y:S02]  /*10d0*/  HADD2.F32 R17, -RZ, R25.H0_H0 ;  /* 0x20000019ff117230 */ /* 0x000fe40000004100 */
[----:B------:R-:W-:Y:S01]  /*10e0*/  FFMA.FTZ R24, R21, R50, R24 ;  /* 0x0000003215187223 */ /* 0x000fe20000010018 */
[----:B------:R-:W-:-:S02]  /*10f0*/  HADD2.F32 R56, -RZ, R11.H0_H0 ;  /* 0x2000000bff387230 */ /* 0x000fc40000004100 */
[----:B------:R-:W-:Y:S01]  /*1100*/  FFMA.FTZ R57, R57, R14, R12 ;  /* 0x0000000e39397223 */ /* 0x000fe2000001000c */
[----:B------:R-:W-:Y:S02]  /*1110*/  HADD2.F32 R21, -RZ, R33.H0_H0 ;  /* 0x20000021ff157230 */ /* 0x000fe40000004100 */
[----:B------:R-:W-:Y:S01]  /*1120*/  FFMA.FTZ R32, R32, R23, R29 ;  /* 0x0000001720207223 */ /* 0x000fe2000001001d */
[----:B------:R-:W-:Y:S02]  /*1130*/  HADD2.F32 R22, -RZ, R37.H0_H0 ;  /* 0x20000025ff167230 */ /* 0x000fe40000004100 */
[----:B------:R-:W-:Y:S01]  /*1140*/  FFMA.FTZ R28, R17, R28, R24 ;  /* 0x0000001c111c7223 */ /* 0x000fe20000010018 */
[----:B------:R-:W-:Y:S02]  /*1150*/  HADD2.F32 R25, -RZ, R25.H1_H1 ;  /* 0x30000019ff197230 */ /* 0x000fe40000004100 */
[----:B------:R-:W-:Y:S01]  /*1160*/  FFMA.FTZ R56, R56, R13, R57 ;  /* 0x0000000d38387223 */ /* 0x000fe20000010039 */
[----:B------:R-:W-:-:S02]  /*1170*/  HADD2.F32 R12, -RZ, R19.H0_H0 ;  /* 0x20000013ff0c7230 */ /* 0x000fc40000004100 */
        /* <DEDUP_REMOVED lines=15> */
[----:B------:R-:W-:-:S02]  /*1270*/  HADD2.F32 R21, -RZ, R38.H1_H1 ;  /* 0x30000026ff157230 */ /* 0x000fc40000004100 */
[----:B------:R-:W-:Y:S01]  /*1280*/  FFMA.FTZ R26, R26, R15, R13 ;  /* 0x0000000f1a1a7223 */ /* 0x000fe2000001000d */
[----:B------:R-:W-:Y:S02]  /*1290*/  HADD2.F32 R9, -RZ, R27.H0_H0 ;  /* 0x2000001bff097230 */ /* 0x000fe40000004100 */
[----:B------:R-:W-:Y:S02]  /*12a0*/  HADD2.F32 R16, -RZ, R31.H0_H0 ;  /* 0x2000001fff107230 */ /* 0x000fe40000004100 */
[----:B------:R-:W-:Y:S01]  /*12b0*/  FFMA.FTZ R34, R34, R21, R17 ;  /* 0x0000001522227223 */ /* 0x000fe20000010011 */
[----:B------:R-:W-:Y:S02]  /*12c0*/  HADD2.F32 R13, -RZ, R35.H0_H0 ;  /* 0x20000023ff0d7230 */ /* 0x000fe40000004100 */
[----:B------:R-:W-:Y:S02]  /*12d0*/  HADD2.F32 R18, -RZ, R39.H0_H0 ;  /* 0x20000027ff127230 */ /* 0x000fe40000004100 */
[----:B------:R-:W-:Y:S01]  /*12e0*/  FFMA.FTZ R26, R9, R16, R26 ;  /* 0x00000010091a7223 */ /* 0x000fe2000001001a */
[----:B------:R-:W-:-:S02]  /*12f0*/  HADD2.F32 R11, -RZ, R11.H1_H1 ;  /* 0x3000000bff0b7230 */ /* 0x000fc40000004100 */
[----:B------:R-:W-:Y:S02]  /*1300*/  HADD2.F32 R19, -RZ, R19.H1_H1 ;  /* 0x30000013ff137230 */ /* 0x000fe40000004100 */
[----:B------:R-:W-:Y:S01]  /*1310*/  FFMA.FTZ R18, R13, R18, R34 ;  /* 0x000000120d127223 */ /* 0x000fe20000010022 */
[----:B------:R-:W-:Y:S02]  /*1320*/  HADD2.F32 R27, -RZ, R27.H1_H1 ;  /* 0x3000001bff1b7230 */ /* 0x000fe40000004100 */
[----:B------:R-:W-:Y:S02]  /*1330*/  HADD2.F32 R14, -RZ, R31.H1_H1 ;  /* 0x3000001fff0e7230 */ /* 0x000fe40000004100 */
[----:B------:R-:W-:Y:S02]  /*1340*/  HADD2.F32 R35, -RZ, R35.H1_H1 ;  /* 0x30000023ff237230 */ /* 0x000fe40000004100 */
[----:B------:R-:W-:Y:S02]  /*1350*/  HADD2.F32 R16, -RZ, R39.H1_H1 ;  /* 0x30000027ff107230 */ /* 0x000fe40000004100 */
[----:B------:R-:W-:Y:S01]  /*1360*/  FFMA.FTZ R10, R11, R10, R56 ;  /* 0x0000000a0b0a7223 */ /* 0x000fe20000010038 */
[----:B------:R-:W-:Y:S01]  /*1370*/  FFMA.FTZ R12, R19, R8, R12 ;  /* 0x00000008130c7223 */ /* 0x000fe2000001000c */
[----:B------:R-:W-:Y:S01]  /*1380*/  FFMA.FTZ R26, R27, R14, R26 ;  /* 0x0000000e1b1a7223 */ /* 0x000fe2000001001a */
        /* <DEDUP_REMOVED lines=13> */
[----:B0-----:R-:W-:-:S02]  /*1460*/  FADD.FTZ R12, R9, R8 ;  /* 0x00000008090c7221 */ /* 0x001fc40000010000 */
[----:B------:R-:W0:Y:S01]  /*1470*/  LDC.64 R8, c[0x0][0x2d0] ;  /* 0x0000b400ff087b82 */ /* 0x000e220000000a00 */
[----:B-1----:R-:W-:Y:S01]  /*1480*/  FADD.FTZ R14, R11, R14 ;  /* 0x0000000e0b0e7221 */ /* 0x002fe20000010000 */
[----:B--2---:R-:W-:Y:S01]  /*1490*/  FADD.FTZ R17, R16, R13 ;  /* 0x0000000d10117221 */ /* 0x004fe20000010000 */
[----:B---3--:R-:W-:Y:S01]  /*14a0*/  FADD.FTZ R20, R19, R10 ;  /* 0x0000000a13147221 */ /* 0x008fe20000010000 */
[----:B------:R-:W1:Y:S04]  /*14b0*/  SHFL.BFLY PT, R13, R12, 0x1, 0x1f ;  /* 0x0c201f000c0d7f89 */ /* 0x000e6800000e0000 */
[----:B------:R-:W2:Y:S04]  /*14c0*/  SHFL.BFLY PT, R15, R14, 0x1, 0x1f ;  /* 0x0c201f000e0f7f89 */ /* 0x000ea800000e0000 */
[----:B------:R-:W3:Y:S04]  /*14d0*/  SHFL.BFLY PT, R18, R17, 0x1, 0x1f ;  /* 0x0c201f0011127f89 */ /* 0x000ee800000e0000 */
[----:B------:R-:W4:Y:S01]  /*14e0*/  SHFL.BFLY PT, R21, R20, 0x1, 0x1f ;  /* 0x0c201f0014157f89 */ /* 0x000f2200000e0000 */
[----:B------:R-:W-:Y:S01]  /*14f0*/  @P0 SHF.R.S32.HI R11, RZ, 0x1f, R48 ;  /* 0x0000001fff0b0819 */ /* 0x000fe20000011430 */
[----:B------:R-:W-:-:S03]  /*1500*/  HFMA2.MMA R10, -RZ, RZ, 0, 0 ;  /* 0x00000000ff0a7435 */ /* 0x000fc600000001ff */
[----:B------:R-:W-:-:S04]  /*1510*/  @P0 LEA.HI R11, R11, R48, RZ, 0x7 ;  /* 0x000000300b0b0211 */ /* 0x000fc800078f38ff */
[----:B------:R-:W-:Y:S02]  /*1520*/  @P0 LOP3.LUT R10, R11, 0xffffff80, RZ, 0xc0, !PT ;  /* 0xffffff800b0a0812 */ /* 0x000fe400078ec0ff */
[----:B------:R-:W-:Y:S01]  /*1530*/  ISETP.GE.AND P0, PT, R46, R47, PT ;  /* 0x0000002f2e00720c */ /* 0x000fe20003f06270 */
[----:B-1----:R-:W-:Y:S01]  /*1540*/  FADD.FTZ R19, R12, R13 ;  /* 0x0000000d0c137221 */ /* 0x002fe20000010000 */
[----:B--2---:R-:W-:Y:S01]  /*1550*/  FADD.FTZ R15, R14, R15 ;  /* 0x0000000f0e0f7221 */ /* 0x004fe20000010000 */
[----:B---3--:R-:W-:Y:S01]  /*1560*/  FADD.FTZ R18, R17, R18 ;  /* 0x0000001211127221 */ /* 0x008fe20000010000 */
[----:B----4-:R-:W-:Y:S01]  /*1570*/  FADD.FTZ R21, R20, R21 ;  /* 0x0000001514157221 */ /* 0x010fe20000010000 */
[----:B0-----:R-:W-:Y:S08]  /*1580*/  @P5 BRA `(.L_x_82) ;  /* 0x0000000000645947 */ /* 0x001ff00003800000 */
[----:B------:R-:W0:Y:S01]  /*1590*/  LDC.64 R16, c[0x0][0x278] ;  /* 0x00009e00ff107b82 */ /* 0x000e220000000a00 */
[----:B------:R-:W-:Y:S01]  /*15a0*/  SHF.R.S32.HI R14, RZ, 0x1f, R10 ;  /* 0x0000001fff0e7819 */ /* 0x000fe2000001140a */
[----:B------:R-:W-:Y:S01]  /*15b0*/  ULDC.64 UR8, c[0x0][0x280] ;  /* 0x0000a00000087ab9 */ /* 0x000fe20000000a00 */
[----:B------:R-:W-:Y:S02]  /*15c0*/  IADD3 R12, P5, R5, R10, RZ ;  /* 0x0000000a050c7210 */ /* 0x000fe40007fbe0ff */
[----:B------:R-:W-:Y:S02]  /*15d0*/  FSEL R15, R15, RZ, !P4 ;  /* 0x000000ff0f0f7208 */ /* 0x000fe40006000000 */
[----:B------:R-:W-:Y:S01]  /*15e0*/  LEA.HI.X.SX32 R13, R5, R14, 0x1, P5 ;  /* 0x0000000e050d7211 */ /* 0x000fe200028f0eff */
[C---:B0-----:R-:W-:Y:S02]  /*15f0*/  IMAD R14, R16.reuse, UR7, RZ ;  /* 0x00000007100e7c24 */ /* 0x041fe4000f8e02ff */
[----:B------:R-:W-:-:S04]  /*1600*/  IMAD.WIDE.U32 R12, R16, UR6, R12 ;  /* 0x00000006100c7c25 */ /* 0x000fc8000f8e000c */
[----:B------:R-:W-:Y:S01]  /*1610*/  IMAD R11, R17, UR6, R14 ;  /* 0x00000006110b7c24 */ /* 0x000fe2000f8e020e */
[----:B------:R-:W-:Y:S01]  /*1620*/  FSEL R17, R18, RZ, !P2 ;  /* 0x000000ff12117208 */ /* 0x000fe20005000000 */
[----:B------:R-:W-:-:S03]  /*1630*/  IMAD R14, R41, UR8, RZ ;  /* 0x00000008290e7c24 */ /* 0x000fc6000f8e02ff */
[----:B------:R-:W-:Y:S01]  /*1640*/  IADD3 R13, R13, R11, RZ ;  /* 0x0000000b0d0d7210 */ /* 0x000fe20007ffe0ff */
[C---:B------:R-:W-:Y:S02]  /*1650*/  IMAD R11, R7.reuse, UR9, R14 ;  /* 0x00000009070b7c24 */ /* 0x040fe4000f8e020e */
[----:B------:R-:W-:Y:S01]  /*1660*/  IMAD.WIDE.U32 R12, R7, UR8, R12 ;  /* 0x00000008070c7c25 */ /* 0x000fe2000f8e000c */
[----:B------:R-:W-:Y:S02]  /*1670*/  ULDC.64 UR8, c[0x0][0x260] ;  /* 0x0000980000087ab9 */ /* 0x000fe40000000a00 */
[----:B------:R-:W-:-:S04]  /*1680*/  IADD3 R6, P5, R6, R12, RZ ;  /* 0x0000000c06067210 */ /* 0x000fc80007fbe0ff */
[----:B------:R-:W-:Y:S02]  /*1690*/  IADD3.X R13, R42, R13, R11, P5, !PT ;  /* 0x0000000d2a0d7210 */ /* 0x000fe40002ffe40b */
[C---:B------:R-:W-:Y:S02]  /*16a0*/  LEA R12, P5, R6.reuse, UR8, 0x2 ;  /* 0x00000008060c7c11 */ /* 0x040fe4000f8a10ff */
[----:B------:R-:W-:Y:S02]  /*16b0*/  FSEL R11, R19, RZ, !P3 ;  /* 0x000000ff130b7208 */ /* 0x000fe40005800000 */
[----:B------:R-:W-:Y:S02]  /*16c0*/  LEA.HI.X R13, R6, UR9, R13, 0x2, P5 ;  /* 0x00000009060d7c11 */ /* 0x000fe4000a8f140d */
[----:B------:R-:W-:-:S03]  /*16d0*/  FSEL R19, R21, RZ, !P0 ;  /* 0x000000ff15137208 */ /* 0x000fc60004000000 */
[----:B------:R0:W-:Y:S04]  /*16e0*/  STG.E desc[UR4][R12.64], R11 ;  /* 0x0000000b0c007986 */ /* 0x0001e8000c101904 */
[----:B------:R0:W-:Y:S04]  /*16f0*/  STG.E desc[UR4][R12.64+0x80], R15 ;  /* 0x0000800f0c007986 */ /* 0x0001e8000c101904 */
[----:B------:R0:W-:Y:S04]  /*1700*/  STG.E desc[UR4][R12.64+0x100], R17 ;  /* 0x000100110c007986 */ /* 0x0001e8000c101904 */
[----:B------:R0:W-:Y:S02]  /*1710*/  STG.E desc[UR4][R12.64+0x180], R19 ;  /* 0x000180130c007986 */ /* 0x0001e4000c101904 */
.L_x_82:
[----:B------:R-:W-:Y:S05]  /*1720*/  BSYNC B0 ;  /* 0x0000000000007941 */ /* 0x000fea0003800000 */
.L_x_81:
        /* <DEDUP_REMOVED lines=9> */
[----:B------:R-:W-:Y:S02]  /*17c0*/  IADD3 R4, -R5, R4, RZ ;  /* 0x0000000405047210 */ /* 0x000fe40007ffe1ff */
[--C-:B------:R-:W-:Y:S02]  /*17d0*/  IADD3 R12, P0, P2, R12, R6, R13.reuse ;  /* 0x000000060c0c7210 */ /* 0x100fe40007a1e00d */
[----:B------:R-:W-:Y:S02]  /*17e0*/  ISETP.GE.OR P1, PT, R3, R4, P1 ;  /* 0x000000040300720c */ /* 0x000fe40000f26670 */
[----:B------:R-:W-:-:S02]  /*17f0*/  SHF.R.S32.HI R13, RZ, 0x1f, R13 ;  /* 0x0000001fff0d7819 */ /* 0x000fc4000001140d */
[----:B------:R-:W-:-:S04]  /*1800*/  SHF.R.S32.HI R6, RZ, 0x1f, R6 ;  /* 0x0000001fff067819 */ /* 0x000fc80000011406 */
[----:B------:R-:W-:Y:S01]  /*1810*/  IADD3.X R13, R14, R6, R13, P0, P2 ;  /* 0x000000060e0d7210 */ /* 0x000fe200007e440d */
[----:B------:R-:W-:-:S04]  /*1820*/  IMAD R6, R8, UR7, RZ ;  /* 0x0000000708067c24 */ /* 0x000fc8000f8e02ff */
[----:B------:R-:W-:Y:S02]  /*1830*/  IMAD R9, R9, UR6, R6 ;  /* 0x0000000609097c24 */ /* 0x000fe4000f8e0206 */
[----:B------:R-:W-:-:S05]  /*1840*/  IMAD.WIDE.U32 R12, R8, UR6, R12 ;  /* 0x00000006080c7c25 */ /* 0x000fca000f8e000c */
[----:B------:R-:W-:Y:S01]  /*1850*/  IADD3 R11, R13, R9, RZ ;  /* 0x000000090d0b7210 */ /* 0x000fe20007ffe0ff */
[----:B------:R-:W-:Y:S06]  /*1860*/  @P1 BRA `(.L_x_84) ;  /* 0x0000000000581947 */ /* 0x000fec0003800000 */
[----:B------:R-:W0:Y:S01]  /*1870*/  LDC.64 R8, c[0x0][0x2a8] ;  /* 0x0000aa00ff087b82 */ /* 0x000e220000000a00 */
[----:B------:R-:W-:Y:S01]  /*1880*/  SHF.R.S32.HI R6, RZ, 0x1f, R5 ;  /* 0x0000001fff067819 */ /* 0x000fe20000011405 */
[----:B------:R-:W-:Y:S01]  /*1890*/  ULDC.64 UR8, c[0x0][0x2b0] ;  /* 0x0000ac0000087ab9 */ /* 0x000fe20000000a00 */
[--C-:B------:R-:W-:Y:S02]  /*18a0*/  IADD3 R4, P0, P1, R10, R5, R3.reuse ;  /* 0x000000050a047210 */ /* 0x100fe4000791e003 */
        /* <DEDUP_REMOVED lines=18> */
.L_x_84:
[----:B------:R-:W-:Y:S05]  /*19d0*/  BSYNC B0 ;  /* 0x0000000000007941 */ /* 0x000fea0003800000 */
.L_x_83:
[----:B------:R-:W-:Y:S01]  /*19e0*/  ULDC.64 UR10, c[0x0][0x2e8] ;  /* 0x0000ba00000a7ab9 */ /* 0x000fe20000000a00 */
[----:B------:R-:W-:Y:S01]  /*19f0*/  ULDC.64 UR8, c[0x0][0x2d8] ;  /* 0x0000b60000087ab9 */ /* 0x000fe20000000a00 */
[----:B------:R-:W-:Y:S01]  /*1a00*/  MOV R10, R12 ;  /* 0x0000000c000a7202 */ /* 0x000fe20000000f00 */
[----:B------:R-:W-:Y:S01]  /*1a10*/  IMAD R6, R41, UR8, RZ ;  /* 0x0000000829067c24 */ /* 0x000fe2000f8e02ff */
[----:B------:R-:W-:-:S03]  /*1a20*/  ISETP.NE.U32.AND P0, PT, RZ, UR10, PT ;  /* 0x0000000aff007c0c */ /* 0x000fc6000bf05070 */
[----:B0-----:R-:W-:Y:S01]  /*1a30*/  IMAD.WIDE.U32 R4, R7, UR8, R10 ;  /* 0x0000000807047c25 */ /* 0x001fe2000f8e000a */
[----:B------:R-:W-:-:S03]  /*1a40*/  ISETP.NE.AND.EX P0, PT, RZ, UR11, PT, P0 ;  /* 0x0000000bff007c0c */ /* 0x000fc6000bf05300 */
[----:B------:R-:W-:Y:S01]  /*1a50*/  IMAD R7, R7, UR9, R6 ;  /* 0x0000000907077c24 */ /* 0x000fe2000f8e0206 */
[----:B------:R-:W-:Y:S01]  /*1a60*/  ISETP.NE.OR P0, PT, R3, RZ, !P0 ;  /* 0x000000ff0300720c */ /* 0x000fe20004705670 */
[----:B------:R-:W-:Y:S02]  /*1a70*/  ULDC.64 UR8, c[0x0][0x2b8] ;  /* 0x0000ae0000087ab9 */ /* 0x000fe40000000a00 */
[----:B------:R-:W-:Y:S02]  /*1a80*/  LEA R6, P1, R4, UR8, 0x2 ;  /* 0x0000000804067c11 */ /* 0x000fe4000f8210ff */
[----:B------:R-:W-:-:S04]  /*1a90*/  IADD3 R5, R5, R7, RZ ;  /* 0x0000000705057210 */ /* 0x000fc80007ffe0ff */
[----:B------:R-:W-:-:S05]  /*1aa0*/  LEA.HI.X R7, R4, UR9, R5, 0x2, P1 ;  /* 0x0000000904077c11 */ /* 0x000fca00088f1405 */
        /* <DEDUP_REMOVED lines=9> */
[----:B------:R-:W1:Y:S08]  /*1b40*/  LDC R3, c[0x0][0x2e0] ;  /* 0x0000b800ff037b82 */ /* 0x000e700000000800 */
[----:B0-----:R-:W0:Y:S08]  /*1b50*/  LDC R7, c[0x0][0x220] ;  /* 0x00008800ff077b82 */ /* 0x001e300000000800 */
[----:B------:R-:W2:Y:S01]  /*1b60*/  LDC.64 R4, c[0x0][0x2e8] ;  /* 0x0000ba00ff047b82 */ /* 0x000ea20000000a00 */
[----:B-1----:R-:W-:-:S04]  /*1b70*/  IMAD R0, R2, R3, R0 ;  /* 0x0000000302007224 */ /* 0x002fc800078e0200 */
[----:B0-----:R-:W-:-:S04]  /*1b80*/  IMAD R3, R0, R7, UR6 ;  /* 0x0000000600037e24 */ /* 0x001fc8000f8e0207 */
[----:B--2---:R-:W-:-:S05]  /*1b90*/  IMAD.WIDE R2, R3, 0x4, R4 ;  /* 0x0000000403027825 */ /* 0x004fca00078e0204 */
[----:B------:R-:W-:Y:S01]  /*1ba0*/  STG.E desc[UR4][R2.64], RZ ;  /* 0x000000ff02007986 */ /* 0x000fe2000c101904 */
[----:B------:R-:W-:Y:S05]  /*1bb0*/  EXIT ;  /* 0x000000000000794d */ /* 0x000fea0003800000 */
.L_x_85:
        /* <DEDUP_REMOVED lines=12> */
.L_x_139:


//--------------------- .nv.shared._ZN7cutlass13device_kernelIN5flash19enable_sm80_to_sm89INS1_16FlashAttnBwdSm80INS1_25CollectiveMainloopBwdSm80ILi2ELi2EN4cute5tupleIJNS5_1CILi64EEENS7_ILi128EEES8_EEENS_6half_tEfNS_4arch4Sm80ELb0ELb0ELb0ELb0ELb0ELb0ELb0ELb0ELi2ELi2ELi4ELi2ELb1EEENS1_21CollectiveEpilogueBwdISA_SB_SD_Li256ELb0ELb0ELi2EEENS1_19SingleTileSchedulerILb0ELb0ELb0ELi128EEEEEEEEEvNT_6ParamsE --------------------------
	.section	.nv.shared._ZN7cutlass13device_kernelIN5flash19enable_sm80_to_sm89INS1_16FlashAttnBwdSm80INS1_25CollectiveMainloopBwdSm80ILi2ELi2EN4cute5tupleIJNS5_1CILi64EEENS7_ILi128EEES8_EEENS_6half_tEfNS_4arch4Sm80ELb0ELb0ELb0ELb0ELb0ELb0ELb0ELb0ELi2ELi2ELi4ELi2ELb1EEENS1_21CollectiveEpilogueBwdISA_SB_SD_Li256ELb0ELb0ELi2EEENS1_19SingleTileSchedulerILb0ELb0ELb0ELi128EEEEEEEEEvNT_6ParamsE,"aw",@nobits
	.sectionflags	@""
	.align	16
	.zero		1024


//--------------------- .nv.shared.reserved.0     --------------------------
	.section	.nv.shared.reserved.0,"aw",@nobits
	.weak		__nv_reservedSMEM_offset_0_alias
	.size		__nv_reservedSMEM_offset_0_alias, 0, 0
	.other		__nv_reservedSMEM_offset_0_alias,@"STO_CUDA_RESERVED_SHARED STV_DEFAULT"
__nv_reservedSMEM_offset_0_alias:
	.zero		0


//--------------------- .nv.global                --------------------------
	.section	.nv.global,"aw",@nobits
.nv.global:
	.type		_ZN65_INTERNAL_aefb61c1_29_flash_bwd_hdim64_fp16_sm80_cu_3fbc093a_30304cute1_E,@object
	.size		_ZN65_INTERNAL_aefb61c1_29_flash_bwd_hdim64_fp16_sm80_cu_3fbc093a_30304cute1_E,(_ZN65_INTERNAL_aefb61c1_29_flash_bwd_hdim64_fp16_sm80_cu_3fbc093a_30304cuda3std3__45__cpo6cbeginE - _ZN65_INTERNAL_aefb61c1_29_flash_bwd_hdim64_fp16_sm80_cu_3fbc093a_30304cute1_E)
_ZN65_INTERNAL_aefb61c1_29_flash_bwd_hdim64_fp16_sm80_cu_3fbc093a_30304cute1_E:
	.zero		1
	.type		_ZN65_INTERNAL_aefb61c1_29_flash_bwd_hdim64_fp16_sm80_cu_3fbc093a_30304cuda3std3__45__cpo6cbeginE,@object
	.size		_ZN65_INTERNAL_aefb61c1_29_flash_bwd_hdim64_fp16_sm80_cu_3fbc093a_30304cuda3std3__45__cpo6cbeginE,(_ZN65_INTERNAL_aefb61c1_29_flash_bwd_hdim64_fp16_sm80_cu_3fbc093a_30304cuda3std3__48in_placeE - _ZN65_INTERNAL_aefb61c1_29_flash_bwd_hdim64_fp16_sm80_cu_3fbc093a_30304cuda3std3__45__cpo6cbeginE)
_ZN65_INTERNAL_aefb61c1_29_flash_bwd_hdim64_fp16_sm80_cu_3fbc093a_30304cuda3std3__45__cpo6cbeginE:
	.zero		1
	.type		_ZN65_INTERNAL_aefb61c1_29_flash_bwd_hdim64_fp16_sm80_cu_3fbc093a_30304cuda3std3__48in_placeE,@object
	.size		_ZN65_INTERNAL_aefb61c1_29_flash_bwd_hdim64_fp16_sm80_cu_3fbc093a_30304cuda3std3__48in_placeE,(_ZN65_INTERNAL_aefb61c1_29_flash_bwd_hdim64_fp16_sm80_cu_3fbc093a_30304cuda3std6ranges3__45__cpo9iter_moveE - _ZN65_INTERNAL_aefb61c1_29_flash_bwd_hdim64_fp16_sm80_cu_3fbc093a_30304cuda3std3__48in_placeE)
_ZN65_INTERNAL_aefb61c1_29_flash_bwd_hdim64_fp16_sm80_cu_3fbc093a_30304cuda3std3__48in_placeE:
	.zero		1
	.type		_ZN65_INTERNAL_aefb61c1_29_flash_bwd_hdim64_fp16_sm80_cu_3fbc093a_30304cuda3std6ranges3__45__cpo9iter_moveE,@object
	.size		_ZN65_INTERNAL_aefb61c1_29_flash_bwd_hdim64_fp16_sm80_cu_3fbc093a_30304cuda3std6ranges3__45__cpo9iter_moveE,(_ZN65_INTERNAL_aefb61c1_29_flash_bwd_hdim64_fp16_sm80_cu_3fbc093a_30304cuda3std3__45__cpo5beginE - _ZN65_INTERNAL_aefb61c1_29_flash_bwd_hdim64_fp16_sm80_cu_3fbc093a_30304cuda3std6ranges3__45__cpo9iter_moveE)
_ZN65_INTERNAL_aefb61c1_29_flash_bwd_hdim64_fp16_sm80_cu_3fbc093a_30304cuda3std6ranges3__45__cpo9iter_moveE:
	.zero		1
	.type		_ZN65_INTERNAL_aefb61c1_29_flash_bwd_hdim64_fp16_sm80_cu_3fbc093a_30304cuda3std3__45__cpo5beginE,@object
	.size		_ZN65_INTERNAL_aefb61c1_29_flash_bwd_hdim64_fp16_sm80_cu_3fbc093a_30304cuda3std3__45__cpo5beginE,(_ZN65_INTERNAL_aefb61c1_29_flash_bwd_hdim64_fp16_sm80_cu_3fbc093a_30304cuda3std3__467_GLOBAL__N__aefb61c1_29_flash_bwd_hdim64_fp16_sm80_cu_3fbc093a_30306ignoreE - _ZN65_INTERNAL_aefb61c1_29_flash_bwd_hdim64_fp16_sm80_cu_3fbc093a_30304cuda3std3__45__cpo5beginE)
_ZN65_INTERNAL_aefb61c1_29_flash_bwd_hdim64_fp16_sm80_cu_3fbc093a_30304cuda3std3__45__cpo5beginE:
	.zero		1
	.type		_ZN65_INTERNAL_aefb61c1_29_flash_bwd_hdim64_fp16_sm80_cu_3fbc093a_30304cuda3std3__467_GLOBAL__N__aefb61c1_29_flash_bwd_hdim64_fp16_sm80_cu_3fbc093a_30306ignoreE,@object
	.size		_ZN65_INTERNAL_aefb61c1_29_flash_bwd_hdim64_fp16_sm80_cu_3fbc093a_30304cuda3std3__467_GLOBAL__N__aefb61c1_29_flash_bwd_hdim64_fp16_sm80_cu_3fbc093a_30306ignoreE,(_ZN65_INTERNAL_aefb61c1_29_flash_bwd_hdim64_fp16_sm80_cu_3fbc093a_30304cute7productE - _ZN65_INTERNAL_aefb61c1_29_flash_bwd_hdim64_fp16_sm80_cu_3fbc093a_30304cuda3std3__467_GLOBAL__N__aefb61c1_29_flash_bwd_hdim64_fp16_sm80_cu_3fbc093a_30306ignoreE)
_ZN65_INTERNAL_aefb61c1_29_flash_bwd_hdim64_fp16_sm80_cu_3fbc093a_30304cuda3std3__467_GLOBAL__N__aefb61c1_29_flash_bwd_hdim64_fp16_sm80_cu_3fbc093a_30306ignoreE:
	.zero		1
	.type		_ZN65_INTERNAL_aefb61c1_29_flash_bwd_hdim64_fp16_sm80_cu_3fbc093a_30304cute7productE,@object
	.size		_ZN65_INTERNAL_aefb61c1_29_flash_bwd_hdim64_fp16_sm80_cu_3fbc093a_30304cute7productE,(_ZN65_INTERNAL_aefb61c1_29_flash_bwd_hdim64_fp16_sm80_cu_3fbc093a_30304cuda3std3__45__cpo3endE - _ZN65_INTERNAL_aefb61c1_29_flash_bwd_hdim64_fp16_sm80_cu_3fbc093a_30304cute7productE)
_ZN65_INTERNAL_aefb61c1_29_flash_bwd_hdim64_fp16_sm80_cu_3fbc093a_30304cute7productE:
	.zero		1
	.type		_ZN65_INTERNAL_aefb61c1_29_flash_bwd_hdim64_fp16_sm80_cu_3fbc093a_30304cuda3std3__45__cpo3endE,@object
	.size		_ZN65_INTERNAL_aefb61c1_29_flash_bwd_hdim64_fp16_sm80_cu_3fbc093a_30304cuda3std3__45__cpo3endE,(_ZN65_INTERNAL_aefb61c1_29_flash_bwd_hdim64_fp16_sm80_cu_3fbc093a_30304cuda3std3__419piecewise_constructE - _ZN65_INTERNAL_aefb61c1_29_flash_bwd_hdim64_fp16_sm80_cu_3fbc093a_30304cuda3std3__45__cpo3endE)
_ZN65_INTERNAL_aefb61c1_29_flash_bwd_hdim64_fp16_sm80_cu_3fbc093a_30304cuda3std3__45__cpo3endE:
	.zero		1
	.type		_ZN65_INTERNAL_aefb61c1_29_flash_bwd_hdim64_fp16_sm80_cu_3fbc093a_30304cuda3std3__419piecewise_constructE,@object
	.size		_ZN65_INTERNAL_aefb61c1_29_flash_bwd_hdim64_fp16_sm80_cu_3fbc093a_30304cuda3std3__419piecewise_constructE,(_ZN65_INTERNAL_aefb61c1_29_flash_bwd_hdim64_fp16_sm80_cu_3fbc093a_30304cuda3std3__45__cpo4cendE - _ZN65_INTERNAL_aefb61c1_29_flash_bwd_hdim64_fp16_sm80_cu_3fbc093a_30304cuda3std3__419piecewise_constructE)
_ZN65_INTERNAL_aefb61c1_29_flash_bwd_hdim64_fp16_sm80_cu_3fbc093a_30304cuda3std3__419piecewise_constructE:
	.zero		1
	.type		_ZN65_INTERNAL_aefb61c1_29_flash_bwd_hdim64_fp16_sm80_cu_3fbc093a_30304cuda3std3__45__cpo4cendE,@object
	.size		_ZN65_INTERNAL_aefb61c1_29_flash_bwd_hdim64_fp16_sm80_cu_3fbc093a_30304cuda3std3__45__cpo4cendE,(_ZN65_INTERNAL_aefb61c1_29_flash_bwd_hdim64_fp16_sm80_cu_3fbc093a_30304cuda3std6ranges3__45__cpo4swapE - _ZN65_INTERNAL_aefb61c1_29_flash_bwd_hdim64_fp16_sm80_cu_3fbc093a_30304cuda3std3__45__cpo4cendE)
_ZN65_INTERNAL_aefb61c1_29_flash_bwd_hdim64_fp16_sm80_cu_3fbc093a_30304cuda3std3__45__cpo4cendE:
	.zero		1
	.type		_ZN65_INTERNAL_aefb61c1_29_flash_bwd_hdim64_fp16_sm80_cu_3fbc093a_30304cuda3std6ranges3__45__cpo4swapE,@object
	.size		_ZN65_INTERNAL_aefb61c1_29_flash_bwd_hdim64_fp16_sm80_cu_3fbc093a_30304cuda3std6ranges3__45__cpo4swapE,(.L_7 - _ZN65_INTERNAL_aefb61c1_29_flash_bwd_hdim64_fp16_sm80_cu_3fbc093a_30304cuda3std6ranges3__45__cpo4swapE)
_ZN65_INTERNAL_aefb61c1_29_flash_bwd_hdim64_fp16_sm80_cu_3fbc093a_30304cuda3std6ranges3__45__cpo4swapE:
	.zero		1
.L_7:


//--------------------- .nv.shared._ZN7cutlass13device_kernelIN5flash19enable_sm80_to_sm89INS1_16FlashAttnBwdSm80INS1_25CollectiveMainloopBwdSm80ILi2ELi2EN4cute5tupleIJNS5_1CILi64EEENS7_ILi128EEES8_EEENS_6half_tEfNS_4arch4Sm80ELb0ELb0ELb0ELb0ELb1ELb0ELb0ELb0ELi2ELi2ELi4ELi2ELb1EEENS1_21CollectiveEpilogueBwdISA_SB_SD_Li256ELb0ELb0ELi2EEENS1_19SingleTileSchedulerILb0ELb0ELb0ELi128EEEEEEEEEvNT_6ParamsE --------------------------
	.section	.nv.shared._ZN7cutlass13device_kernelIN5flash19enable_sm80_to_sm89INS1_16FlashAttnBwdSm80INS1_25CollectiveMainloopBwdSm80ILi2ELi2EN4cute5tupleIJNS5_1CILi64EEENS7_ILi128EEES8_EEENS_6half_tEfNS_4arch4Sm80ELb0ELb0ELb0ELb0ELb1ELb0ELb0ELb0ELi2ELi2ELi4ELi2ELb1EEENS1_21CollectiveEpilogueBwdISA_SB_SD_Li256ELb0ELb0ELi2EEENS1_19SingleTileSchedulerILb0ELb0ELb0ELi128EEEEEEEEEvNT_6ParamsE,"aw",@nobits
	.sectionflags	@""
	.align	16
	.zero		1024


//--------------------- .nv.shared._ZN7cutlass13device_kernelIN5flash19enable_sm80_to_sm89INS1_16FlashAttnBwdSm80INS1_25CollectiveMainloopBwdSm80ILi2ELi2EN4cute5tupleIJNS5_1CILi64EEENS7_ILi128EEES8_EEENS_6half_tEfNS_4arch4Sm80ELb0ELb0ELb0ELb0ELb0ELb0ELb0ELb0ELi2ELi2ELi4ELi2ELb1EEENS1_24CollectiveEpilogueBwdGQAISA_fSD_Li256ELb0ELb0EEENS1_19SingleTileSchedulerILb0ELb0ELb0ELi128EEEEEEEEEvNT_6ParamsE --------------------------
	.section	.nv.shared._ZN7cutlass13device_kernelIN5flash19enable_sm80_to_sm89INS1_16FlashAttnBwdSm80INS1_25CollectiveMainloopBwdSm80ILi2ELi2EN4cute5tupleIJNS5_1CILi64EEENS7_ILi128EEES8_EEENS_6half_tEfNS_4arch4Sm80ELb0ELb0ELb0ELb0ELb0ELb0ELb0ELb0ELi2ELi2ELi4ELi2ELb1EEENS1_24CollectiveEpilogueBwdGQAISA_fSD_Li256ELb0ELb0EEENS1_19SingleTileSchedulerILb0ELb0ELb0ELi128EEEEEEEEEvNT_6ParamsE,"aw",@nobits
	.sectionflags	@""
	.align	16
	.zero		1024


//--------------------- .nv.shared._ZN7cutlass13device_kernelIN5flash19enable_sm80_to_sm89INS1_16FlashAttnBwdSm80INS1_25CollectiveMainloopBwdSm80ILi2ELi2EN4cute5tupleIJNS5_1CILi64EEENS7_ILi128EEES8_EEENS_6half_tEfNS_4arch4Sm80ELb0ELb0ELb0ELb0ELb1ELb0ELb0ELb0ELi2ELi2ELi4ELi2ELb1EEENS1_24CollectiveEpilogueBwdGQAISA_fSD_Li256ELb0ELb1EEENS1_19SingleTileSchedulerILb0ELb0ELb0ELi128EEEEEEEEEvNT_6ParamsE --------------------------
	.section	.nv.shared._ZN7cutlass13device_kernelIN5flash19enable_sm80_to_sm89INS1_16FlashAttnBwdSm80INS1_25CollectiveMainloopBwdSm80ILi2ELi2EN4cute5tupleIJNS5_1CILi64EEENS7_ILi128EEES8_EEENS_6half_tEfNS_4arch4Sm80ELb0ELb0ELb0ELb0ELb1ELb0ELb0ELb0ELi2ELi2ELi4ELi2ELb1EEENS1_24CollectiveEpilogueBwdGQAISA_fSD_Li256ELb0ELb1EEENS1_19SingleTileSchedulerILb0ELb0ELb0ELi128EEEEEEEEEvNT_6ParamsE,"aw",@nobits
	.sectionflags	@""
	.align	16
	.zero		1024


//--------------------- .nv.shared._ZN7cutlass13device_kernelIN5flash19enable_sm80_to_sm89INS1_16FlashAttnBwdSm80INS1_25CollectiveMainloopBwdSm80ILi2ELi2EN4cute5tupleIJNS5_1CILi64EEENS7_ILi128EEES8_EEENS_6half_tEfNS_4arch4Sm80ELb0ELb0ELb0ELb1ELb0ELb0ELb0ELb0ELi2ELi2ELi4ELi2ELb1EEENS1_21CollectiveEpilogueBwdISA_SB_SD_Li256ELb1ELb0ELi2EEENS1_19SingleTileSchedulerILb1ELb0ELb0ELi128EEEEEEEEEvNT_6ParamsE --------------------------
	.section	.nv.shared._ZN7cutlass13device_kernelIN5flash19enable_sm80_to_sm89INS1_16FlashAttnBwdSm80INS1_25CollectiveMainloopBwdSm80ILi2ELi2EN4cute5tupleIJNS5_1CILi64EEENS7_ILi128EEES8_EEENS_6half_tEfNS_4arch4Sm80ELb0ELb0ELb0ELb1ELb0ELb0ELb0ELb0ELi2ELi2ELi4ELi2ELb1EEENS1_21CollectiveEpilogueBwdISA_SB_SD_Li256ELb1ELb0ELi2EEENS1_19SingleTileSchedulerILb1ELb0ELb0ELi128EEEEEEEEEvNT_6ParamsE,"aw",@nobits
	.sectionflags	@""
	.align	16
	.zero		1024


//--------------------- .nv.shared._ZN7cutlass13device_kernelIN5flash19enable_sm80_to_sm89INS1_16FlashAttnBwdSm80INS1_25CollectiveMainloopBwdSm80ILi2ELi2EN4cute5tupleIJNS5_1CILi64EEENS7_ILi128EEES8_EEENS_6half_tEfNS_4arch4Sm80ELb0ELb0ELb0ELb1ELb1ELb0ELb0ELb0ELi2ELi2ELi4ELi2ELb1EEENS1_21CollectiveEpilogueBwdISA_SB_SD_Li256ELb1ELb0ELi2EEENS1_19SingleTileSchedulerILb1ELb0ELb0ELi128EEEEEEEEEvNT_6ParamsE --------------------------
	.section	.nv.shared._ZN7cutlass13device_kernelIN5flash19enable_sm80_to_sm89INS1_16FlashAttnBwdSm80INS1_25CollectiveMainloopBwdSm80ILi2ELi2EN4cute5tupleIJNS5_1CILi64EEENS7_ILi128EEES8_EEENS_6half_tEfNS_4arch4Sm80ELb0ELb0ELb0ELb1ELb1ELb0ELb0ELb0ELi2ELi2ELi4ELi2ELb1EEENS1_21CollectiveEpilogueBwdISA_SB_SD_Li256ELb1ELb0ELi2EEENS1_19SingleTileSchedulerILb1ELb0ELb0ELi128EEEEEEEEEvNT_6ParamsE,"aw",@nobits
	.sectionflags	@""
	.align	16
	.zero		1024


//--------------------- .nv.shared._ZN7cutlass13device_kernelIN5flash19enable_sm80_to_sm89INS1_16FlashAttnBwdSm80INS1_25CollectiveMainloopBwdSm80ILi2ELi2EN4cute5tupleIJNS5_1CILi64EEENS7_ILi128EEES8_EEENS_6half_tEfNS_4arch4Sm80ELb0ELb0ELb0ELb1ELb0ELb0ELb0ELb0ELi2ELi2ELi4ELi2ELb1EEENS1_24CollectiveEpilogueBwdGQAISA_fSD_Li256ELb1ELb0EEENS1_19SingleTileSchedulerILb1ELb0ELb0ELi128EEEEEEEEEvNT_6ParamsE --------------------------
	.section	.nv.shared._ZN7cutlass13device_kernelIN5flash19enable_sm80_to_sm89INS1_16FlashAttnBwdSm80INS1_25CollectiveMainloopBwdSm80ILi2ELi2EN4cute5tupleIJNS5_1CILi64EEENS7_ILi128EEES8_EEENS_6half_tEfNS_4arch4Sm80ELb0ELb0ELb0ELb1ELb0ELb0ELb0ELb0ELi2ELi2ELi4ELi2ELb1EEENS1_24CollectiveEpilogueBwdGQAISA_fSD_Li256ELb1ELb0EEENS1_19SingleTileSchedulerILb1ELb0ELb0ELi128EEEEEEEEEvNT_6ParamsE,"aw",@nobits
	.sectionflags	@""
	.align	16
	.zero		1024


//--------------------- .nv.shared._ZN7cutlass13device_kernelIN5flash19enable_sm80_to_sm89INS1_16FlashAttnBwdSm80INS1_25CollectiveMainloopBwdSm80ILi2ELi2EN4cute5tupleIJNS5_1CILi64EEENS7_ILi128EEES8_EEENS_6half_tEfNS_4arch4Sm80ELb0ELb0ELb0ELb1ELb1ELb0ELb0ELb0ELi2ELi2ELi4ELi2ELb1EEENS1_24CollectiveEpilogueBwdGQAISA_fSD_Li256ELb1ELb1EEENS1_19SingleTileSchedulerILb1ELb0ELb0ELi128EEEEEEEEEvNT_6ParamsE --------------------------
	.section	.nv.shared._ZN7cutlass13device_kernelIN5flash19enable_sm80_to_sm89INS1_16FlashAttnBwdSm80INS1_25CollectiveMainloopBwdSm80ILi2ELi2EN4cute5tupleIJNS5_1CILi64EEENS7_ILi128EEES8_EEENS_6half_tEfNS_4arch4Sm80ELb0ELb0ELb0ELb1ELb1ELb0ELb0ELb0ELi2ELi2ELi4ELi2ELb1EEENS1_24CollectiveEpilogueBwdGQAISA_fSD_Li256ELb1ELb1EEENS1_19SingleTileSchedulerILb1ELb0ELb0ELi128EEEEEEEEEvNT_6ParamsE,"aw",@nobits
	.sectionflags	@""
	.align	16
	.zero		1024


//--------------------- .nv.shared._ZN7cutlass13device_kernelIN5flash19enable_sm80_to_sm89INS1_16FlashAttnBwdSm80INS1_25CollectiveMainloopBwdSm80ILi2ELi2EN4cute5tupleIJNS5_1CILi64EEENS7_ILi128EEES8_EEENS_6half_tEfNS_4arch4Sm80ELb0ELb1ELb0ELb0ELb0ELb0ELb0ELb0ELi2ELi2ELi4ELi2ELb1EEENS1_21CollectiveEpilogueBwdISA_SB_SD_Li256ELb0ELb0ELi2EEENS1_19SingleTileSchedulerILb0ELb0ELb0ELi128EEEEEEEEEvNT_6ParamsE --------------------------
	.section	.nv.shared._ZN7cutlass13device_kernelIN5flash19enable_sm80_to_sm89INS1_16FlashAttnBwdSm80INS1_25CollectiveMainloopBwdSm80ILi2ELi2EN4cute5tupleIJNS5_1CILi64EEENS7_ILi128EEES8_EEENS_6half_tEfNS_4arch4Sm80ELb0ELb1ELb0ELb0ELb0ELb0ELb0ELb0ELi2ELi2ELi4ELi2ELb1EEENS1_21CollectiveEpilogueBwdISA_SB_SD_Li256ELb0ELb0ELi2EEENS1_19SingleTileSchedulerILb0ELb0ELb0ELi128EEEEEEEEEvNT_6ParamsE,"aw",@nobits
	.sectionflags	@""
	.align	16
	.zero		1024


//--------------------- .nv.shared._ZN7cutlass13device_kernelIN5flash19enable_sm80_to_sm89INS1_16FlashAttnBwdSm80INS1_25CollectiveMainloopBwdSm80ILi2ELi2EN4cute5tupleIJNS5_1CILi64EEENS7_ILi128EEES8_EEENS_6half_tEfNS_4arch4Sm80ELb0ELb1ELb0ELb0ELb1ELb0ELb0ELb0ELi2ELi2ELi4ELi2ELb1EEENS1_21CollectiveEpilogueBwdISA_SB_SD_Li256ELb0ELb0ELi2EEENS1_19SingleTileSchedulerILb0ELb0ELb0ELi128EEEEEEEEEvNT_6ParamsE --------------------------
	.section	.nv.shared._ZN7cutlass13device_kernelIN5flash19enable_sm80_to_sm89INS1_16FlashAttnBwdSm80INS1_25CollectiveMainloopBwdSm80ILi2ELi2EN4cute5tupleIJNS5_1CILi64EEENS7_ILi128EEES8_EEENS_6half_tEfNS_4arch4Sm80ELb0ELb1ELb0ELb0ELb1ELb0ELb0ELb0ELi2ELi2ELi4ELi2ELb1EEENS1_21CollectiveEpilogueBwdISA_SB_SD_Li256ELb0ELb0ELi2EEENS1_19SingleTileSchedulerILb0ELb0ELb0ELi128EEEEEEEEEvNT_6ParamsE,"aw",@nobits
	.sectionflags	@""
	.align	16
	.zero		1024


//--------------------- .nv.shared._ZN7cutlass13device_kernelIN5flash19enable_sm80_to_sm89INS1_16FlashAttnBwdSm80INS1_25CollectiveMainloopBwdSm80ILi2ELi2EN4cute5tupleIJNS5_1CILi64EEENS7_ILi128EEES8_EEENS_6half_tEfNS_4arch4Sm80ELb0ELb1ELb0ELb0ELb0ELb0ELb0ELb0ELi2ELi2ELi4ELi2ELb1EEENS1_24CollectiveEpilogueBwdGQAISA_fSD_Li256ELb0ELb0EEENS1_19SingleTileSchedulerILb0ELb0ELb0ELi128EEEEEEEEEvNT_6ParamsE --------------------------
	.section	.nv.shared._ZN7cutlass13device_kernelIN5flash19enable_sm80_to_sm89INS1_16FlashAttnBwdSm80INS1_25CollectiveMainloopBwdSm80ILi2ELi2EN4cute5tupleIJNS5_1CILi64EEENS7_ILi128EEES8_EEENS_6half_tEfNS_4arch4Sm80ELb0ELb1ELb0ELb0ELb0ELb0ELb0ELb0ELi2ELi2ELi4ELi2ELb1EEENS1_24CollectiveEpilogueBwdGQAISA_fSD_Li256ELb0ELb0EEENS1_19SingleTileSchedulerILb0ELb0ELb0ELi128EEEEEEEEEvNT_6ParamsE,"aw",@nobits
	.sectionflags	@""
	.align	16
	.zero		1024


//--------------------- .nv.shared._ZN7cutlass13device_kernelIN5flash19enable_sm80_to_sm89INS1_16FlashAttnBwdSm80INS1_25CollectiveMainloopBwdSm80ILi2ELi2EN4cute5tupleIJNS5_1CILi64EEENS7_ILi128EEES8_EEENS_6half_tEfNS_4arch4Sm80ELb0ELb1ELb0ELb0ELb1ELb0ELb0ELb0ELi2ELi2ELi4ELi2ELb1EEENS1_24CollectiveEpilogueBwdGQAISA_fSD_Li256ELb0ELb1EEENS1_19SingleTileSchedulerILb0ELb0ELb0ELi128EEEEEEEEEvNT_6ParamsE --------------------------
	.section	.nv.shared._ZN7cutlass13device_kernelIN5flash19enable_sm80_to_sm89INS1_16FlashAttnBwdSm80INS1_25CollectiveMainloopBwdSm80ILi2ELi2EN4cute5tupleIJNS5_1CILi64EEENS7_ILi128EEES8_EEENS_6half_tEfNS_4arch4Sm80ELb0ELb1ELb0ELb0ELb1ELb0ELb0ELb0ELi2ELi2ELi4ELi2ELb1EEENS1_24CollectiveEpilogueBwdGQAISA_fSD_Li256ELb0ELb1EEENS1_19SingleTileSchedulerILb0ELb0ELb0ELi128EEEEEEEEEvNT_6ParamsE,"aw",@nobits
	.sectionflags	@""
	.align	16
	.zero		1024


//--------------------- .nv.shared._ZN7cutlass13device_kernelIN5flash19enable_sm80_to_sm89INS1_16FlashAttnBwdSm80INS1_25CollectiveMainloopBwdSm80ILi2ELi2EN4cute5tupleIJNS5_1CILi64EEENS7_ILi128EEES8_EEENS_6half_tEfNS_4arch4Sm80ELb0ELb1ELb0ELb1ELb0ELb0ELb0ELb0ELi2ELi2ELi4ELi2ELb1EEENS1_21CollectiveEpilogueBwdISA_SB_SD_Li256ELb1ELb0ELi2EEENS1_19SingleTileSchedulerILb1ELb0ELb0ELi128EEEEEEEEEvNT_6ParamsE --------------------------
	.section	.nv.shared._ZN7cutlass13device_kernelIN5flash19enable_sm80_to_sm89INS1_16FlashAttnBwdSm80INS1_25CollectiveMainloopBwdSm80ILi2ELi2EN4cute5tupleIJNS5_1CILi64EEENS7_ILi128EEES8_EEENS_6half_tEfNS_4arch4Sm80ELb0ELb1ELb0ELb1ELb0ELb0ELb0ELb0ELi2ELi2ELi4ELi2ELb1EEENS1_21CollectiveEpilogueBwdISA_SB_SD_Li256ELb1ELb0ELi2EEENS1_19SingleTileSchedulerILb1ELb0ELb0ELi128EEEEEEEEEvNT_6ParamsE,"aw",@nobits
	.sectionflags	@""
	.align	16
	.zero		1024


//--------------------- .nv.shared._ZN7cutlass13device_kernelIN5flash19enable_sm80_to_sm89INS1_16FlashAttnBwdSm80INS1_25CollectiveMainloopBwdSm80ILi2ELi2EN4cute5tupleIJNS5_1CILi64EEENS7_ILi128EEES8_EEENS_6half_tEfNS_4arch4Sm80ELb0ELb1ELb0ELb1ELb1ELb0ELb0ELb0ELi2ELi2ELi4ELi2ELb1EEENS1_21CollectiveEpilogueBwdISA_SB_SD_Li256ELb1ELb0ELi2EEENS1_19SingleTileSchedulerILb1ELb0ELb0ELi128EEEEEEEEEvNT_6ParamsE --------------------------
	.section	.nv.shared._ZN7cutlass13device_kernelIN5flash19enable_sm80_to_sm89INS1_16FlashAttnBwdSm80INS1_25CollectiveMainloopBwdSm80ILi2ELi2EN4cute5tupleIJNS5_1CILi64EEENS7_ILi128EEES8_EEENS_6half_tEfNS_4arch4Sm80ELb0ELb1ELb0ELb1ELb1ELb0ELb0ELb0ELi2ELi2ELi4ELi2ELb1EEENS1_21CollectiveEpilogueBwdISA_SB_SD_Li256ELb1ELb0ELi2EEENS1_19SingleTileSchedulerILb1ELb0ELb0ELi128EEEEEEEEEvNT_6ParamsE,"aw",@nobits
	.sectionflags	@""
	.align	16
	.zero		1024


//--------------------- .nv.shared._ZN7cutlass13device_kernelIN5flash19enable_sm80_to_sm89INS1_16FlashAttnBwdSm80INS1_25CollectiveMainloopBwdSm80ILi2ELi2EN4cute5tupleIJNS5_1CILi64EEENS7_ILi128EEES8_EEENS_6half_tEfNS_4arch4Sm80ELb0ELb1ELb0ELb1ELb0ELb0ELb0ELb0ELi2ELi2ELi4ELi2ELb1EEENS1_24CollectiveEpilogueBwdGQAISA_fSD_Li256ELb1ELb0EEENS1_19SingleTileSchedulerILb1ELb0ELb0ELi128EEEEEEEEEvNT_6ParamsE --------------------------
	.section	.nv.shared._ZN7cutlass13device_kernelIN5flash19enable_sm80_to_sm89INS1_16FlashAttnBwdSm80INS1_25CollectiveMainloopBwdSm80ILi2ELi2EN4cute5tupleIJNS5_1CILi64EEENS7_ILi128EEES8_EEENS_6half_tEfNS_4arch4Sm80ELb0ELb1ELb0ELb1ELb0ELb0ELb0ELb0ELi2ELi2ELi4ELi2ELb1EEENS1_24CollectiveEpilogueBwdGQAISA_fSD_Li256ELb1ELb0EEENS1_19SingleTileSchedulerILb1ELb0ELb0ELi128EEEEEEEEEvNT_6ParamsE,"aw",@nobits
	.sectionflags	@""
	.align	16
	.zero		1024


//--------------------- .nv.shared._ZN7cutlass13device_kernelIN5flash19enable_sm80_to_sm89INS1_16FlashAttnBwdSm80INS1_25CollectiveMainloopBwdSm80ILi2ELi2EN4cute5tupleIJNS5_1CILi64EEENS7_ILi128EEES8_EEENS_6half_tEfNS_4arch4Sm80ELb0ELb1ELb0ELb1ELb1ELb0ELb0ELb0ELi2ELi2ELi4ELi2ELb1EEENS1_24CollectiveEpilogueBwdGQAISA_fSD_Li256ELb1ELb1EEENS1_19SingleTileSchedulerILb1ELb0ELb0ELi128EEEEEEEEEvNT_6ParamsE --------------------------
	.section	.nv.shared._ZN7cutlass13device_kernelIN5flash19enable_sm80_to_sm89INS1_16FlashAttnBwdSm80INS1_25CollectiveMainloopBwdSm80ILi2ELi2EN4cute5tupleIJNS5_1CILi64EEENS7_ILi128EEES8_EEENS_6half_tEfNS_4arch4Sm80ELb0ELb1ELb0ELb1ELb1ELb0ELb0ELb0ELi2ELi2ELi4ELi2ELb1EEENS1_24CollectiveEpilogueBwdGQAISA_fSD_Li256ELb1ELb1EEENS1_19SingleTileSchedulerILb1ELb0ELb0ELi128EEEEEEEEEvNT_6ParamsE,"aw",@nobits
	.sectionflags	@""
	.align	16
	.zero		1024


//--------------------- .nv.shared._ZN7cutlass13device_kernelIN5flash19enable_sm80_to_sm89INS1_16FlashAttnBwdSm80INS1_25CollectiveMainloopBwdSm80ILi2ELi2EN4cute5tupleIJNS5_1CILi64EEENS7_ILi128EEES8_EEENS_6half_tEfNS_4arch4Sm80ELb1ELb0ELb0ELb0ELb0ELb0ELb0ELb0ELi2ELi2ELi4ELi2ELb1EEENS1_21CollectiveEpilogueBwdISA_SB_SD_Li256ELb0ELb0ELi2EEENS1_25SingleTileBwdLPTSchedulerILb0ELi128ELb0EEEEEEEEEvNT_6ParamsE --------------------------
	.section	.nv.shared._ZN7cutlass13device_kernelIN5flash19enable_sm80_to_sm89INS1_16FlashAttnBwdSm80INS1_25CollectiveMainloopBwdSm80ILi2ELi2EN4cute5tupleIJNS5_1CILi64EEENS7_ILi128EEES8_EEENS_6half_tEfNS_4arch4Sm80ELb1ELb0ELb0ELb0ELb0ELb0ELb0ELb0ELi2ELi2ELi4ELi2ELb1EEENS1_21CollectiveEpilogueBwdISA_SB_SD_Li256ELb0ELb0ELi2EEENS1_25SingleTileBwdLPTSchedulerILb0ELi128ELb0EEEEEEEEEvNT_6ParamsE,"aw",@nobits
	.sectionflags	@""
	.align	16
	.zero		1024


//--------------------- .nv.shared._ZN7cutlass13device_kernelIN5flash19enable_sm80_to_sm89INS1_16FlashAttnBwdSm80INS1_25CollectiveMainloopBwdSm80ILi2ELi2EN4cute5tupleIJNS5_1CILi64EEENS7_ILi128EEES8_EEENS_6half_tEfNS_4arch4Sm80ELb1ELb0ELb0ELb0ELb1ELb0ELb0ELb0ELi2ELi2ELi4ELi2ELb1EEENS1_21CollectiveEpilogueBwdISA_SB_SD_Li256ELb0ELb0ELi2EEENS1_25SingleTileBwdLPTSchedulerILb0ELi128ELb1EEEEEEEEEvNT_6ParamsE --------------------------
	.section	.nv.shared._ZN7cutlass13device_kernelIN5flash19enable_sm80_to_sm89INS1_16FlashAttnBwdSm80INS1_25CollectiveMainloopBwdSm80ILi2ELi2EN4cute5tupleIJNS5_1CILi64EEENS7_ILi128EEES8_EEENS_6half_tEfNS_4arch4Sm80ELb1ELb0ELb0ELb0ELb1ELb0ELb0ELb0ELi2ELi2ELi4ELi2ELb1EEENS1_21CollectiveEpilogueBwdISA_SB_SD_Li256ELb0ELb0ELi2EEENS1_25SingleTileBwdLPTSchedulerILb0ELi128ELb1EEEEEEEEEvNT_6ParamsE,"aw",@nobits
	.sectionflags	@""
	.align	16
	.zero		1024


//--------------------- .nv.shared._ZN7cutlass13device_kernelIN5flash19enable_sm80_to_sm89INS1_16FlashAttnBwdSm80INS1_25CollectiveMainloopBwdSm80ILi2ELi2EN4cute5tupleIJNS5_1CILi64EEENS7_ILi128EEES8_EEENS_6half_tEfNS_4arch4Sm80ELb1ELb0ELb0ELb0ELb0ELb0ELb0ELb0ELi2ELi2ELi4ELi2ELb1EEENS1_24CollectiveEpilogueBwdGQAISA_fSD_Li256ELb0ELb0EEENS1_25SingleTileBwdLPTSchedulerILb0ELi128ELb0EEEEEEEEEvNT_6ParamsE --------------------------
	.section	.nv.shared._ZN7cutlass13device_kernelIN5flash19enable_sm80_to_sm89INS1_16FlashAttnBwdSm80INS1_25CollectiveMainloopBwdSm80ILi2ELi2EN4cute5tupleIJNS5_1CILi64EEENS7_ILi128EEES8_EEENS_6half_tEfNS_4arch4Sm80ELb1ELb0ELb0ELb0ELb0ELb0ELb0ELb0ELi2ELi2ELi4ELi2ELb1EEENS1_24CollectiveEpilogueBwdGQAISA_fSD_Li256ELb0ELb0EEENS1_25SingleTileBwdLPTSchedulerILb0ELi128ELb0EEEEEEEEEvNT_6ParamsE,"aw",@nobits
	.sectionflags	@""
	.align	16
	.zero		1024


//--------------------- .nv.shared._ZN7cutlass13device_kernelIN5flash19enable_sm80_to_sm89INS1_16FlashAttnBwdSm80INS1_25CollectiveMainloopBwdSm80ILi2ELi2EN4cute5tupleIJNS5_1CILi64EEENS7_ILi128EEES8_EEENS_6half_tEfNS_4arch4Sm80ELb1ELb0ELb0ELb0ELb1ELb0ELb0ELb0ELi2ELi2ELi4ELi2ELb1EEENS1_24CollectiveEpilogueBwdGQAISA_fSD_Li256ELb0ELb1EEENS1_25SingleTileBwdLPTSchedulerILb0ELi128ELb1EEEEEEEEEvNT_6ParamsE --------------------------
	.section	.nv.shared._ZN7cutlass13device_kernelIN5flash19enable_sm80_to_sm89INS1_16FlashAttnBwdSm80INS1_25CollectiveMainloopBwdSm80ILi2ELi2EN4cute5tupleIJNS5_1CILi64EEENS7_ILi128EEES8_EEENS_6half_tEfNS_4arch4Sm80ELb1ELb0ELb0ELb0ELb1ELb0ELb0ELb0ELi2ELi2ELi4ELi2ELb1EEENS1_24CollectiveEpilogueBwdGQAISA_fSD_Li256ELb0ELb1EEENS1_25SingleTileBwdLPTSchedulerILb0ELi128ELb1EEEEEEEEEvNT_6ParamsE,"aw",@nobits
	.sectionflags	@""
	.align	16
	.zero		1024


//--------------------- .nv.shared._ZN7cutlass13device_kernelIN5flash22FlashAttnBwdPreprocessIN4cute5tupleIJNS3_1CILi64EEES6_EEENS_6half_tEfNS_4arch4Sm80ELb1ELb0EEEEEvNT_6ParamsE --------------------------
	.section	.nv.shared._ZN7cutlass13device_kernelIN5flash22FlashAttnBwdPreprocessIN4cute5tupleIJNS3_1CILi64EEES6_EEENS_6half_tEfNS_4arch4Sm80ELb1ELb0EEEEEvNT_6ParamsE,"aw",@nobits
	.sectionflags	@""
	.align	16
	.zero		1024


//--------------------- .nv.shared._ZN7cutlass13device_kernelIN5flash19enable_sm80_to_sm89INS1_16FlashAttnBwdSm80INS1_25CollectiveMainloopBwdSm80ILi2ELi2EN4cute5tupleIJNS5_1CILi64EEENS7_ILi128EEES8_EEENS_6half_tEfNS_4arch4Sm80ELb1ELb0ELb0ELb1ELb0ELb0ELb0ELb0ELi2ELi2ELi4ELi2ELb1EEENS1_21CollectiveEpilogueBwdISA_SB_SD_Li256ELb1ELb0ELi2EEENS1_25SingleTileBwdLPTSchedulerILb1ELi128ELb0EEEEEEEEEvNT_6ParamsE --------------------------
	.section	.nv.shared._ZN7cutlass13device_kernelIN5flash19enable_sm80_to_sm89INS1_16FlashAttnBwdSm80INS1_25CollectiveMainloopBwdSm80ILi2ELi2EN4cute5tupleIJNS5_1CILi64EEENS7_ILi128EEES8_EEENS_6half_tEfNS_4arch4Sm80ELb1ELb0ELb0ELb1ELb0ELb0ELb0ELb0ELi2ELi2ELi4ELi2ELb1EEENS1_21CollectiveEpilogueBwdISA_SB_SD_Li256ELb1ELb0ELi2EEENS1_25SingleTileBwdLPTSchedulerILb1ELi128ELb0EEEEEEEEEvNT_6ParamsE,"aw",@nobits
	.sectionflags	@""
	.align	16
	.zero		1024


//--------------------- .nv.shared._ZN7cutlass13device_kernelIN5flash19enable_sm80_to_sm89INS1_16FlashAttnBwdSm80INS1_25CollectiveMainloopBwdSm80ILi2ELi2EN4cute5tupleIJNS5_1CILi64EEENS7_ILi128EEES8_EEENS_6half_tEfNS_4arch4Sm80ELb1ELb0ELb0ELb1ELb1ELb0ELb0ELb0ELi2ELi2ELi4ELi2ELb1EEENS1_21CollectiveEpilogueBwdISA_SB_SD_Li256ELb1ELb0ELi2EEENS1_25SingleTileBwdLPTSchedulerILb1ELi128ELb1EEEEEEEEEvNT_6ParamsE --------------------------
	.section	.nv.shared._ZN7cutlass13device_kernelIN5flash19enable_sm80_to_sm89INS1_16FlashAttnBwdSm80INS1_25CollectiveMainloopBwdSm80ILi2ELi2EN4cute5tupleIJNS5_1CILi64EEENS7_ILi128EEES8_EEENS_6half_tEfNS_4arch4Sm80ELb1ELb0ELb0ELb1ELb1ELb0ELb0ELb0ELi2ELi2ELi4ELi2ELb1EEENS1_21CollectiveEpilogueBwdISA_SB_SD_Li256ELb1ELb0ELi2EEENS1_25SingleTileBwdLPTSchedulerILb1ELi128ELb1EEEEEEEEEvNT_6ParamsE,"aw",@nobits
	.sectionflags	@""
	.align	16
	.zero		1024


//--------------------- .nv.shared._ZN7cutlass13device_kernelIN5flash19enable_sm80_to_sm89INS1_16FlashAttnBwdSm80INS1_25CollectiveMainloopBwdSm80ILi2ELi2EN4cute5tupleIJNS5_1CILi64EEENS7_ILi128EEES8_EEENS_6half_tEfNS_4arch4Sm80ELb1ELb0ELb0ELb1ELb0ELb0ELb0ELb0ELi2ELi2ELi4ELi2ELb1EEENS1_24CollectiveEpilogueBwdGQAISA_fSD_Li256ELb1ELb0EEENS1_25SingleTileBwdLPTSchedulerILb1ELi128ELb0EEEEEEEEEvNT_6ParamsE --------------------------
	.section	.nv.shared._ZN7cutlass13device_kernelIN5flash19enable_sm80_to_sm89INS1_16FlashAttnBwdSm80INS1_25CollectiveMainloopBwdSm80ILi2ELi2EN4cute5tupleIJNS5_1CILi64EEENS7_ILi128EEES8_EEENS_6half_tEfNS_4arch4Sm80ELb1ELb0ELb0ELb1ELb0ELb0ELb0ELb0ELi2ELi2ELi4ELi2ELb1EEENS1_24CollectiveEpilogueBwdGQAISA_fSD_Li256ELb1ELb0EEENS1_25SingleTileBwdLPTSchedulerILb1ELi128ELb0EEEEEEEEEvNT_6ParamsE,"aw",@nobits
	.sectionflags	@""
	.align	16
	.zero		1024


//--------------------- .nv.shared._ZN7cutlass13device_kernelIN5flash32FlashAttnBwdPostprocessConvertdQIN4cute5tupleIJNS3_1CILi64EEES6_EEENS_6half_tEfNS_4arch4Sm80ELi256ENS3_8TiledMMAINS3_8MMA_AtomIJNS3_28SM80_16x8x16_F32F16F16F32_TNEEEENS3_6LayoutINS4_IJNS5_ILi2EEENS5_ILi4EEENS5_ILi1EEEEEENS4_IJSI_SG_NS5_ILi0EEEEEEEENS4_IJNS5_ILi32EEES6_NS5_ILi16EEEEEEEELb0EEEEEvNT_6ParamsE --------------------------
	.section	.nv.shared._ZN7cutlass13device_kernelIN5flash32FlashAttnBwdPostprocessConvertdQIN4cute5tupleIJNS3_1CILi64EEES6_EEENS_6half_tEfNS_4arch4Sm80ELi256ENS3_8TiledMMAINS3_8MMA_AtomIJNS3_28SM80_16x8x16_F32F16F16F32_TNEEEENS3_6LayoutINS4_IJNS5_ILi2EEENS5_ILi4EEENS5_ILi1EEEEEENS4_IJSI_SG_NS5_ILi0EEEEEEEENS4_IJNS5_ILi32EEES6_NS5_ILi16EEEEEEEELb0EEEEEvNT_6ParamsE,"aw",@nobits
	.sectionflags	@""
	.align	16
	.zero		1024


//--------------------- .nv.shared._ZN7cutlass13device_kernelIN5flash19enable_sm80_to_sm89INS1_16FlashAttnBwdSm80INS1_25CollectiveMainloopBwdSm80ILi2ELi2EN4cute5tupleIJNS5_1CILi64EEENS7_ILi128EEES8_EEENS_6half_tEfNS_4arch4Sm80ELb1ELb0ELb0ELb1ELb1ELb0ELb0ELb0ELi2ELi2ELi4ELi2ELb1EEENS1_24CollectiveEpilogueBwdGQAISA_fSD_Li256ELb1ELb1EEENS1_25SingleTileBwdLPTSchedulerILb1ELi128ELb1EEEEEEEEEvNT_6ParamsE --------------------------
	.section	.nv.shared._ZN7cutlass13device_kernelIN5flash19enable_sm80_to_sm89INS1_16FlashAttnBwdSm80INS1_25CollectiveMainloopBwdSm80ILi2ELi2EN4cute5tupleIJNS5_1CILi64EEENS7_ILi128EEES8_EEENS_6half_tEfNS_4arch4Sm80ELb1ELb0ELb0ELb1ELb1ELb0ELb0ELb0ELi2ELi2ELi4ELi2ELb1EEENS1_24CollectiveEpilogueBwdGQAISA_fSD_Li256ELb1ELb1EEENS1_25SingleTileBwdLPTSchedulerILb1ELi128ELb1EEEEEEEEEvNT_6ParamsE,"aw",@nobits
	.sectionflags	@""
	.align	16
	.zero		1024


//--------------------- .nv.shared._ZN7cutlass13device_kernelIN5flash22FlashAttnBwdPreprocessIN4cute5tupleIJNS3_1CILi64EEES6_EEENS_6half_tEfNS_4arch4Sm80ELb1ELb1EEEEEvNT_6ParamsE --------------------------
	.section	.nv.shared._ZN7cutlass13device_kernelIN5flash22FlashAttnBwdPreprocessIN4cute5tupleIJNS3_1CILi64EEES6_EEENS_6half_tEfNS_4arch4Sm80ELb1ELb1EEEEEvNT_6ParamsE,"aw",@nobits
	.sectionflags	@""
	.align	16
	.zero		1024


//--------------------- .nv.shared._ZN7cutlass13device_kernelIN5flash19enable_sm80_to_sm89INS1_16FlashAttnBwdSm80INS1_25CollectiveMainloopBwdSm80ILi2ELi2EN4cute5tupleIJNS5_1CILi128EEES8_NS7_ILi64EEEEEENS_6half_tEfNS_4arch4Sm80ELb0ELb0ELb0ELb0ELb0ELb0ELb0ELb0ELi2ELi4ELi4ELi4ELb0EEENS1_21CollectiveEpilogueBwdISA_SB_SD_Li256ELb0ELb0ELi2EEENS1_19SingleTileSchedulerILb0ELb0ELb0ELi128EEEEEEEEEvNT_6ParamsE --------------------------
	.section	.nv.shared._ZN7cutlass13device_kernelIN5flash19enable_sm80_to_sm89INS1_16FlashAttnBwdSm80INS1_25CollectiveMainloopBwdSm80ILi2ELi2EN4cute5tupleIJNS5_1CILi128EEES8_NS7_ILi64EEEEEENS_6half_tEfNS_4arch4Sm80ELb0ELb0ELb0ELb0ELb0ELb0ELb0ELb0ELi2ELi4ELi4ELi4ELb0EEENS1_21CollectiveEpilogueBwdISA_SB_SD_Li256ELb0ELb0ELi2EEENS1_19SingleTileSchedulerILb0ELb0ELb0ELi128EEEEEEEEEvNT_6ParamsE,"aw",@nobits
	.sectionflags	@""
	.align	16
	.zero		1024


//--------------------- .nv.shared._ZN7cutlass13device_kernelIN5flash19enable_sm80_to_sm89INS1_16FlashAttnBwdSm80INS1_25CollectiveMainloopBwdSm80ILi2ELi2EN4cute5tupleIJNS5_1CILi128EEES8_NS7_ILi64EEEEEENS_6half_tEfNS_4arch4Sm80ELb0ELb0ELb0ELb0ELb1ELb0ELb0ELb0ELi2ELi4ELi4ELi4ELb0EEENS1_21CollectiveEpilogueBwdISA_SB_SD_Li256ELb0ELb0ELi2EEENS1_19SingleTileSchedulerILb0ELb0ELb0ELi128EEEEEEEEEvNT_6ParamsE --------------------------
	.section	.nv.shared._ZN7cutlass13device_kernelIN5flash19enable_sm80_to_sm89INS1_16FlashAttnBwdSm80INS1_25CollectiveMainloopBwdSm80ILi2ELi2EN4cute5tupleIJNS5_1CILi128EEES8_NS7_ILi64EEEEEENS_6half_tEfNS_4arch4Sm80ELb0ELb0ELb0ELb0ELb1ELb0ELb0ELb0ELi2ELi4ELi4ELi4ELb0EEENS1_21CollectiveEpilogueBwdISA_SB_SD_Li256ELb0ELb0ELi2EEENS1_19SingleTileSchedulerILb0ELb0ELb0ELi128EEEEEEEEEvNT_6ParamsE,"aw",@nobits
	.sectionflags	@""
	.align	16
	.zero		1024


//--------------------- .nv.shared._ZN7cutlass13device_kernelIN5flash19enable_sm80_to_sm89INS1_16FlashAttnBwdSm80INS1_25CollectiveMainloopBwdSm80ILi2ELi2EN4cute5tupleIJNS5_1CILi128EEES8_NS7_ILi64EEEEEENS_6half_tEfNS_4arch4Sm80ELb0ELb0ELb0ELb0ELb0ELb0ELb0ELb0ELi2ELi4ELi4ELi4ELb0EEENS1_24CollectiveEpilogueBwdGQAISA_fSD_Li256ELb0ELb0EEENS1_19SingleTileSchedulerILb0ELb0ELb0ELi128EEEEEEEEEvNT_6ParamsE --------------------------
	.section	.nv.shared._ZN7cutlass13device_kernelIN5flash19enable_sm80_to_sm89INS1_16FlashAttnBwdSm80INS1_25CollectiveMainloopBwdSm80ILi2ELi2EN4cute5tupleIJNS5_1CILi128EEES8_NS7_ILi64EEEEEENS_6half_tEfNS_4arch4Sm80ELb0ELb0ELb0ELb0ELb0ELb0ELb0ELb0ELi2ELi4ELi4ELi4ELb0EEENS1_24CollectiveEpilogueBwdGQAISA_fSD_Li256ELb0ELb0EEENS1_19SingleTileSchedulerILb0ELb0ELb0ELi128EEEEEEEEEvNT_6ParamsE,"aw",@nobits
	.sectionflags	@""
	.align	16
	.zero		1024


//--------------------- .nv.shared._ZN7cutlass13device_kernelIN5flash19enable_sm80_to_sm89INS1_16FlashAttnBwdSm80INS1_25CollectiveMainloopBwdSm80ILi2ELi2EN4cute5tupleIJNS5_1CILi128EEES8_NS7_ILi64EEEEEENS_6half_tEfNS_4arch4Sm80ELb0ELb0ELb0ELb0ELb1ELb0ELb0ELb0ELi2ELi4ELi4ELi4ELb0EEENS1_24CollectiveEpilogueBwdGQAISA_fSD_Li256ELb0ELb1EEENS1_19SingleTileSchedulerILb0ELb0ELb0ELi128EEEEEEEEEvNT_6ParamsE --------------------------
	.section	.nv.shared._ZN7cutlass13device_kernelIN5flash19enable_sm80_to_sm89INS1_16FlashAttnBwdSm80INS1_25CollectiveMainloopBwdSm80ILi2ELi2EN4cute5tupleIJNS5_1CILi128EEES8_NS7_ILi64EEEEEENS_6half_tEfNS_4arch4Sm80ELb0ELb0ELb0ELb0ELb1ELb0ELb0ELb0ELi2ELi4ELi4ELi4ELb0EEENS1_24CollectiveEpilogueBwdGQAISA_fSD_Li256ELb0ELb1EEENS1_19SingleTileSchedulerILb0ELb0ELb0ELi128EEEEEEEEEvNT_6ParamsE,"aw",@nobits
	.sectionflags	@""
	.align	16
	.zero		1024


//--------------------- .nv.shared._ZN7cutlass13device_kernelIN5flash19enable_sm80_to_sm89INS1_16FlashAttnBwdSm80INS1_25CollectiveMainloopBwdSm80ILi2ELi2EN4cute5tupleIJNS5_1CILi128EEES8_NS7_ILi64EEEEEENS_6half_tEfNS_4arch4Sm80ELb0ELb0ELb0ELb1ELb0ELb0ELb0ELb0ELi2ELi4ELi4ELi4ELb0EEENS1_21CollectiveEpilogueBwdISA_SB_SD_Li256ELb1ELb0ELi2EEENS1_19SingleTileSchedulerILb1ELb0ELb0ELi128EEEEEEEEEvNT_6ParamsE --------------------------
	.section	.nv.shared._ZN7cutlass13device_kernelIN5flash19enable_sm80_to_sm89INS1_16FlashAttnBwdSm80INS1_25CollectiveMainloopBwdSm80ILi2ELi2EN4cute5tupleIJNS5_1CILi128EEES8_NS7_ILi64EEEEEENS_6half_tEfNS_4arch4Sm80ELb0ELb0ELb0ELb1ELb0ELb0ELb0ELb0ELi2ELi4ELi4ELi4ELb0EEENS1_21CollectiveEpilogueBwdISA_SB_SD_Li256ELb1ELb0ELi2EEENS1_19SingleTileSchedulerILb1ELb0ELb0ELi128EEEEEEEEEvNT_6ParamsE,"aw",@nobits
	.sectionflags	@""
	.align	16
	.zero		1024


//--------------------- .nv.shared._ZN7cutlass13device_kernelIN5flash19enable_sm80_to_sm89INS1_16FlashAttnBwdSm80INS1_25CollectiveMainloopBwdSm80ILi2ELi2EN4cute5tupleIJNS5_1CILi128EEES8_NS7_ILi64EEEEEENS_6half_tEfNS_4arch4Sm80ELb0ELb0ELb0ELb1ELb1ELb0ELb0ELb0ELi2ELi4ELi4ELi4ELb0EEENS1_21CollectiveEpilogueBwdISA_SB_SD_Li256ELb1ELb0ELi2EEENS1_19SingleTileSchedulerILb1ELb0ELb0ELi128EEEEEEEEEvNT_6ParamsE --------------------------
	.section	.nv.shared._ZN7cutlass13device_kernelIN5flash19enable_sm80_to_sm89INS1_16FlashAttnBwdSm80INS1_25CollectiveMainloopBwdSm80ILi2ELi2EN4cute5tupleIJNS5_1CILi128EEES8_NS7_ILi64EEEEEENS_6half_tEfNS_4arch4Sm80ELb0ELb0ELb0ELb1ELb1ELb0ELb0ELb0ELi2ELi4ELi4ELi4ELb0EEENS1_21CollectiveEpilogueBwdISA_SB_SD_Li256ELb1ELb0ELi2EEENS1_19SingleTileSchedulerILb1ELb0ELb0ELi128EEEEEEEEEvNT_6ParamsE,"aw",@nobits
	.sectionflags	@""
	.align	16
	.zero		1024


//--------------------- .nv.shared._ZN7cutlass13device_kernelIN5flash19enable_sm80_to_sm89INS1_16FlashAttnBwdSm80INS1_25CollectiveMainloopBwdSm80ILi2ELi2EN4cute5tupleIJNS5_1CILi128EEES8_NS7_ILi64EEEEEENS_6half_tEfNS_4arch4Sm80ELb0ELb0ELb0ELb1ELb0ELb0ELb0ELb0ELi2ELi4ELi4ELi4ELb0EEENS1_24CollectiveEpilogueBwdGQAISA_fSD_Li256ELb1ELb0EEENS1_19SingleTileSchedulerILb1ELb0ELb0ELi128EEEEEEEEEvNT_6ParamsE --------------------------
	.section	.nv.shared._ZN7cutlass13device_kernelIN5flash19enable_sm80_to_sm89INS1_16FlashAttnBwdSm80INS1_25CollectiveMainloopBwdSm80ILi2ELi2EN4cute5tupleIJNS5_1CILi128EEES8_NS7_ILi64EEEEEENS_6half_tEfNS_4arch4Sm80ELb0ELb0ELb0ELb1ELb0ELb0ELb0ELb0ELi2ELi4ELi4ELi4ELb0EEENS1_24CollectiveEpilogueBwdGQAISA_fSD_Li256ELb1ELb0EEENS1_19SingleTileSchedulerILb1ELb0ELb0ELi128EEEEEEEEEvNT_6ParamsE,"aw",@nobits
	.sectionflags	@""
	.align	16
	.zero		1024


//--------------------- .nv.shared._ZN7cutlass13device_kernelIN5flash19enable_sm80_to_sm89INS1_16FlashAttnBwdSm80INS1_25CollectiveMainloopBwdSm80ILi2ELi2EN4cute5tupleIJNS5_1CILi128EEES8_NS7_ILi64EEEEEENS_6half_tEfNS_4arch4Sm80ELb0ELb0ELb0ELb1ELb1ELb0ELb0ELb0ELi2ELi4ELi4ELi4ELb0EEENS1_24CollectiveEpilogueBwdGQAISA_fSD_Li256ELb1ELb1EEENS1_19SingleTileSchedulerILb1ELb0ELb0ELi128EEEEEEEEEvNT_6ParamsE --------------------------
	.section	.nv.shared._ZN7cutlass13device_kernelIN5flash19enable_sm80_to_sm89INS1_16FlashAttnBwdSm80INS1_25CollectiveMainloopBwdSm80ILi2ELi2EN4cute5tupleIJNS5_1CILi128EEES8_NS7_ILi64EEEEEENS_6half_tEfNS_4arch4Sm80ELb0ELb0ELb0ELb1ELb1ELb0ELb0ELb0ELi2ELi4ELi4ELi4ELb0EEENS1_24CollectiveEpilogueBwdGQAISA_fSD_Li256ELb1ELb1EEENS1_19SingleTileSchedulerILb1ELb0ELb0ELi128EEEEEEEEEvNT_6ParamsE,"aw",@nobits
	.sectionflags	@""
	.align	16
	.zero		1024


//--------------------- .nv.shared._ZN7cutlass13device_kernelIN5flash19enable_sm80_to_sm89INS1_16FlashAttnBwdSm80INS1_25CollectiveMainloopBwdSm80ILi2ELi2EN4cute5tupleIJNS5_1CILi128EEES8_NS7_ILi64EEEEEENS_6half_tEfNS_4arch4Sm80ELb0ELb1ELb0ELb0ELb0ELb0ELb0ELb0ELi2ELi4ELi4ELi4ELb0EEENS1_21CollectiveEpilogueBwdISA_SB_SD_Li256ELb0ELb0ELi2EEENS1_19SingleTileSchedulerILb0ELb0ELb0ELi128EEEEEEEEEvNT_6ParamsE --------------------------
	.section	.nv.shared._ZN7cutlass13device_kernelIN5flash19enable_sm80_to_sm89INS1_16FlashAttnBwdSm80INS1_25CollectiveMainloopBwdSm80ILi2ELi2EN4cute5tupleIJNS5_1CILi128EEES8_NS7_ILi64EEEEEENS_6half_tEfNS_4arch4Sm80ELb0ELb1ELb0ELb0ELb0ELb0ELb0ELb0ELi2ELi4ELi4ELi4ELb0EEENS1_21CollectiveEpilogueBwdISA_SB_SD_Li256ELb0ELb0ELi2EEENS1_19SingleTileSchedulerILb0ELb0ELb0ELi128EEEEEEEEEvNT_6ParamsE,"aw",@nobits
	.sectionflags	@""
	.align	16
	.zero		1024


//--------------------- .nv.shared._ZN7cutlass13device_kernelIN5flash19enable_sm80_to_sm89INS1_16FlashAttnBwdSm80INS1_25CollectiveMainloopBwdSm80ILi2ELi2EN4cute5tupleIJNS5_1CILi128EEES8_NS7_ILi64EEEEEENS_6half_tEfNS_4arch4Sm80ELb0ELb1ELb0ELb0ELb1ELb0ELb0ELb0ELi2ELi4ELi4ELi4ELb0EEENS1_21CollectiveEpilogueBwdISA_SB_SD_Li256ELb0ELb0ELi2EEENS1_19SingleTileSchedulerILb0ELb0ELb0ELi128EEEEEEEEEvNT_6ParamsE --------------------------
	.section	.nv.shared._ZN7cutlass13device_kernelIN5flash19enable_sm80_to_sm89INS1_16FlashAttnBwdSm80INS1_25CollectiveMainloopBwdSm80ILi2ELi2EN4cute5tupleIJNS5_1CILi128EEES8_NS7_ILi64EEEEEENS_6half_tEfNS_4arch4Sm80ELb0ELb1ELb0ELb0ELb1ELb0ELb0ELb0ELi2ELi4ELi4ELi4ELb0EEENS1_21CollectiveEpilogueBwdISA_SB_SD_Li256ELb0ELb0ELi2EEENS1_19SingleTileSchedulerILb0ELb0ELb0ELi128EEEEEEEEEvNT_6ParamsE,"aw",@nobits
	.sectionflags	@""
	.align	16
	.zero		1024


//--------------------- .nv.shared._ZN7cutlass13device_kernelIN5flash19enable_sm80_to_sm89INS1_16FlashAttnBwdSm80INS1_25CollectiveMainloopBwdSm80ILi2ELi2EN4cute5tupleIJNS5_1CILi128EEES8_NS7_ILi64EEEEEENS_6half_tEfNS_4arch4Sm80ELb0ELb1ELb0ELb0ELb0ELb0ELb0ELb0ELi2ELi4ELi4ELi4ELb0EEENS1_24CollectiveEpilogueBwdGQAISA_fSD_Li256ELb0ELb0EEENS1_19SingleTileSchedulerILb0ELb0ELb0ELi128EEEEEEEEEvNT_6ParamsE --------------------------
	.section	.nv.shared._ZN7cutlass13device_kernelIN5flash19enable_sm80_to_sm89INS1_16FlashAttnBwdSm80INS1_25CollectiveMainloopBwdSm80ILi2ELi2EN4cute5tupleIJNS5_1CILi128EEES8_NS7_ILi64EEEEEENS_6half_tEfNS_4arch4Sm80ELb0ELb1ELb0ELb0ELb0ELb0ELb0ELb0ELi2ELi4ELi4ELi4ELb0EEENS1_24CollectiveEpilogueBwdGQAISA_fSD_Li256ELb0ELb0EEENS1_19SingleTileSchedulerILb0ELb0ELb0ELi128EEEEEEEEEvNT_6ParamsE,"aw",@nobits
	.sectionflags	@""
	.align	16
	.zero		1024


//--------------------- .nv.shared._ZN7cutlass13device_kernelIN5flash19enable_sm80_to_sm89INS1_16FlashAttnBwdSm80INS1_25CollectiveMainloopBwdSm80ILi2ELi2EN4cute5tupleIJNS5_1CILi128EEES8_NS7_ILi64EEEEEENS_6half_tEfNS_4arch4Sm80ELb0ELb1ELb0ELb0ELb1ELb0ELb0ELb0ELi2ELi4ELi4ELi4ELb0EEENS1_24CollectiveEpilogueBwdGQAISA_fSD_Li256ELb0ELb1EEENS1_19SingleTileSchedulerILb0ELb0ELb0ELi128EEEEEEEEEvNT_6ParamsE --------------------------
	.section	.nv.shared._ZN7cutlass13device_kernelIN5flash19enable_sm80_to_sm89INS1_16FlashAttnBwdSm80INS1_25CollectiveMainloopBwdSm80ILi2ELi2EN4cute5tupleIJNS5_1CILi128EEES8_NS7_ILi64EEEEEENS_6half_tEfNS_4arch4Sm80ELb0ELb1ELb0ELb0ELb1ELb0ELb0ELb0ELi2ELi4ELi4ELi4ELb0EEENS1_24CollectiveEpilogueBwdGQAISA_fSD_Li256ELb0ELb1EEENS1_19SingleTileSchedulerILb0ELb0ELb0ELi128EEEEEEEEEvNT_6ParamsE,"aw",@nobits
	.sectionflags	@""
	.align	16
	.zero		1024


//--------------------- .nv.shared._ZN7cutlass13device_kernelIN5flash19enable_sm80_to_sm89INS1_16FlashAttnBwdSm80INS1_25CollectiveMainloopBwdSm80ILi2ELi2EN4cute5tupleIJNS5_1CILi128EEES8_NS7_ILi64EEEEEENS_6half_tEfNS_4arch4Sm80ELb0ELb1ELb0ELb1ELb0ELb0ELb0ELb0ELi2ELi4ELi4ELi4ELb0EEENS1_21CollectiveEpilogueBwdISA_SB_SD_Li256ELb1ELb0ELi2EEENS1_19SingleTileSchedulerILb1ELb0ELb0ELi128EEEEEEEEEvNT_6ParamsE --------------------------
	.section	.nv.shared._ZN7cutlass13device_kernelIN5flash19enable_sm80_to_sm89INS1_16FlashAttnBwdSm80INS1_25CollectiveMainloopBwdSm80ILi2ELi2EN4cute5tupleIJNS5_1CILi128EEES8_NS7_ILi64EEEEEENS_6half_tEfNS_4arch4Sm80ELb0ELb1ELb0ELb1ELb0ELb0ELb0ELb0ELi2ELi4ELi4ELi4ELb0EEENS1_21CollectiveEpilogueBwdISA_SB_SD_Li256ELb1ELb0ELi2EEENS1_19SingleTileSchedulerILb1ELb0ELb0ELi128EEEEEEEEEvNT_6ParamsE,"aw",@nobits
	.sectionflags	@""
	.align	16
	.zero		1024


//--------------------- .nv.shared._ZN7cutlass13device_kernelIN5flash19enable_sm80_to_sm89INS1_16FlashAttnBwdSm80INS1_25CollectiveMainloopBwdSm80ILi2ELi2EN4cute5tupleIJNS5_1CILi128EEES8_NS7_ILi64EEEEEENS_6half_tEfNS_4arch4Sm80ELb0ELb1ELb0ELb1ELb1ELb0ELb0ELb0ELi2ELi4ELi4ELi4ELb0EEENS1_21CollectiveEpilogueBwdISA_SB_SD_Li256ELb1ELb0ELi2EEENS1_19SingleTileSchedulerILb1ELb0ELb0ELi128EEEEEEEEEvNT_6ParamsE --------------------------
	.section	.nv.shared._ZN7cutlass13device_kernelIN5flash19enable_sm80_to_sm89INS1_16FlashAttnBwdSm80INS1_25CollectiveMainloopBwdSm80ILi2ELi2EN4cute5tupleIJNS5_1CILi128EEES8_NS7_ILi64EEEEEENS_6half_tEfNS_4arch4Sm80ELb0ELb1ELb0ELb1ELb1ELb0ELb0ELb0ELi2ELi4ELi4ELi4ELb0EEENS1_21CollectiveEpilogueBwdISA_SB_SD_Li256ELb1ELb0ELi2EEENS1_19SingleTileSchedulerILb1ELb0ELb0ELi128EEEEEEEEEvNT_6ParamsE,"aw",@nobits
	.sectionflags	@""
	.align	16
	.zero		1024


//--------------------- .nv.shared._ZN7cutlass13device_kernelIN5flash19enable_sm80_to_sm89INS1_16FlashAttnBwdSm80INS1_25CollectiveMainloopBwdSm80ILi2ELi2EN4cute5tupleIJNS5_1CILi128EEES8_NS7_ILi64EEEEEENS_6half_tEfNS_4arch4Sm80ELb0ELb1ELb0ELb1ELb0ELb0ELb0ELb0ELi2ELi4ELi4ELi4ELb0EEENS1_24CollectiveEpilogueBwdGQAISA_fSD_Li256ELb1ELb0EEENS1_19SingleTileSchedulerILb1ELb0ELb0ELi128EEEEEEEEEvNT_6ParamsE --------------------------
	.section	.nv.shared._ZN7cutlass13device_kernelIN5flash19enable_sm80_to_sm89INS1_16FlashAttnBwdSm80INS1_25CollectiveMainloopBwdSm80ILi2ELi2EN4cute5tupleIJNS5_1CILi128EEES8_NS7_ILi64EEEEEENS_6half_tEfNS_4arch4Sm80ELb0ELb1ELb0ELb1ELb0ELb0ELb0ELb0ELi2ELi4ELi4ELi4ELb0EEENS1_24CollectiveEpilogueBwdGQAISA_fSD_Li256ELb1ELb0EEENS1_19SingleTileSchedulerILb1ELb0ELb0ELi128EEEEEEEEEvNT_6ParamsE,"aw",@nobits
	.sectionflags	@""
	.align	16
	.zero		1024


//--------------------- .nv.shared._ZN7cutlass13device_kernelIN5flash19enable_sm80_to_sm89INS1_16FlashAttnBwdSm80INS1_25CollectiveMainloopBwdSm80ILi2ELi2EN4cute5tupleIJNS5_1CILi128EEES8_NS7_ILi64EEEEEENS_6half_tEfNS_4arch4Sm80ELb0ELb1ELb0ELb1ELb1ELb0ELb0ELb0ELi2ELi4ELi4ELi4ELb0EEENS1_24CollectiveEpilogueBwdGQAISA_fSD_Li256ELb1ELb1EEENS1_19SingleTileSchedulerILb1ELb0ELb0ELi128EEEEEEEEEvNT_6ParamsE --------------------------
	.section	.nv.shared._ZN7cutlass13device_kernelIN5flash19enable_sm80_to_sm89INS1_16FlashAttnBwdSm80INS1_25CollectiveMainloopBwdSm80ILi2ELi2EN4cute5tupleIJNS5_1CILi128EEES8_NS7_ILi64EEEEEENS_6half_tEfNS_4arch4Sm80ELb0ELb1ELb0ELb1ELb1ELb0ELb0ELb0ELi2ELi4ELi4ELi4ELb0EEENS1_24CollectiveEpilogueBwdGQAISA_fSD_Li256ELb1ELb1EEENS1_19SingleTileSchedulerILb1ELb0ELb0ELi128EEEEEEEEEvNT_6ParamsE,"aw",@nobits
	.sectionflags	@""
	.align	16
	.zero		1024


//--------------------- .nv.shared._ZN7cutlass13device_kernelIN5flash19enable_sm80_to_sm89INS1_16FlashAttnBwdSm80INS1_25CollectiveMainloopBwdSm80ILi2ELi2EN4cute5tupleIJNS5_1CILi128EEES8_NS7_ILi64EEEEEENS_6half_tEfNS_4arch4Sm80ELb1ELb0ELb0ELb0ELb0ELb0ELb0ELb0ELi2ELi4ELi4ELi4ELb0EEENS1_21CollectiveEpilogueBwdISA_SB_SD_Li256ELb0ELb0ELi2EEENS1_25SingleTileBwdLPTSchedulerILb0ELi128ELb0EEEEEEEEEvNT_6ParamsE --------------------------
	.section	.nv.shared._ZN7cutlass13device_kernelIN5flash19enable_sm80_to_sm89INS1_16FlashAttnBwdSm80INS1_25CollectiveMainloopBwdSm80ILi2ELi2EN4cute5tupleIJNS5_1CILi128EEES8_NS7_ILi64EEEEEENS_6half_tEfNS_4arch4Sm80ELb1ELb0ELb0ELb0ELb0ELb0ELb0ELb0ELi2ELi4ELi4ELi4ELb0EEENS1_21CollectiveEpilogueBwdISA_SB_SD_Li256ELb0ELb0ELi2EEENS1_25SingleTileBwdLPTSchedulerILb0ELi128ELb0EEEEEEEEEvNT_6ParamsE,"aw",@nobits
	.sectionflags	@""
	.align	16
	.zero		1024


//--------------------- .nv.shared._ZN7cutlass13device_kernelIN5flash19enable_sm80_to_sm89INS1_16FlashAttnBwdSm80INS1_25CollectiveMainloopBwdSm80ILi2ELi2EN4cute5tupleIJNS5_1CILi128EEES8_NS7_ILi64EEEEEENS_6half_tEfNS_4arch4Sm80ELb1ELb0ELb0ELb0ELb1ELb0ELb0ELb0ELi2ELi4ELi4ELi4ELb0EEENS1_21CollectiveEpilogueBwdISA_SB_SD_Li256ELb0ELb0ELi2EEENS1_25SingleTileBwdLPTSchedulerILb0ELi128ELb1EEEEEEEEEvNT_6ParamsE --------------------------
	.section	.nv.shared._ZN7cutlass13device_kernelIN5flash19enable_sm80_to_sm89INS1_16FlashAttnBwdSm80INS1_25CollectiveMainloopBwdSm80ILi2ELi2EN4cute5tupleIJNS5_1CILi128EEES8_NS7_ILi64EEEEEENS_6half_tEfNS_4arch4Sm80ELb1ELb0ELb0ELb0ELb1ELb0ELb0ELb0ELi2ELi4ELi4ELi4ELb0EEENS1_21CollectiveEpilogueBwdISA_SB_SD_Li256ELb0ELb0ELi2EEENS1_25SingleTileBwdLPTSchedulerILb0ELi128ELb1EEEEEEEEEvNT_6ParamsE,"aw",@nobits
	.sectionflags	@""
	.align	16
	.zero		1024


//--------------------- .nv.shared._ZN7cutlass13device_kernelIN5flash19enable_sm80_to_sm89INS1_16FlashAttnBwdSm80INS1_25CollectiveMainloopBwdSm80ILi2ELi2EN4cute5tupleIJNS5_1CILi128EEES8_NS7_ILi64EEEEEENS_6half_tEfNS_4arch4Sm80ELb1ELb0ELb0ELb0ELb0ELb0ELb0ELb0ELi2ELi4ELi4ELi4ELb0EEENS1_24CollectiveEpilogueBwdGQAISA_fSD_Li256ELb0ELb0EEENS1_25SingleTileBwdLPTSchedulerILb0ELi128ELb0EEEEEEEEEvNT_6ParamsE --------------------------
	.section	.nv.shared._ZN7cutlass13device_kernelIN5flash19enable_sm80_to_sm89INS1_16FlashAttnBwdSm80INS1_25CollectiveMainloopBwdSm80ILi2ELi2EN4cute5tupleIJNS5_1CILi128EEES8_NS7_ILi64EEEEEENS_6half_tEfNS_4arch4Sm80ELb1ELb0ELb0ELb0ELb0ELb0ELb0ELb0ELi2ELi4ELi4ELi4ELb0EEENS1_24CollectiveEpilogueBwdGQAISA_fSD_Li256ELb0ELb0EEENS1_25SingleTileBwdLPTSchedulerILb0ELi128ELb0EEEEEEEEEvNT_6ParamsE,"aw",@nobits
	.sectionflags	@""
	.align	16
	.zero		1024


//--------------------- .nv.shared._ZN7cutlass13device_kernelIN5flash19enable_sm80_to_sm89INS1_16FlashAttnBwdSm80INS1_25CollectiveMainloopBwdSm80ILi2ELi2EN4cute5tupleIJNS5_1CILi128EEES8_NS7_ILi64EEEEEENS_6half_tEfNS_4arch4Sm80ELb1ELb0ELb0ELb0ELb1ELb0ELb0ELb0ELi2ELi4ELi4ELi4ELb0EEENS1_24CollectiveEpilogueBwdGQAISA_fSD_Li256ELb0ELb1EEENS1_25SingleTileBwdLPTSchedulerILb0ELi128ELb1EEEEEEEEEvNT_6ParamsE --------------------------
	.section	.nv.shared._ZN7cutlass13device_kernelIN5flash19enable_sm80_to_sm89INS1_16FlashAttnBwdSm80INS1_25CollectiveMainloopBwdSm80ILi2ELi2EN4cute5tupleIJNS5_1CILi128EEES8_NS7_ILi64EEEEEENS_6half_tEfNS_4arch4Sm80ELb1ELb0ELb0ELb0ELb1ELb0ELb0ELb0ELi2ELi4ELi4ELi4ELb0EEENS1_24CollectiveEpilogueBwdGQAISA_fSD_Li256ELb0ELb1EEENS1_25SingleTileBwdLPTSchedulerILb0ELi128ELb1EEEEEEEEEvNT_6ParamsE,"aw",@nobits
	.sectionflags	@""
	.align	16
	.zero		1024


//--------------------- .nv.shared._ZN7cutlass13device_kernelIN5flash22FlashAttnBwdPreprocessIN4cute5tupleIJNS3_1CILi128EEENS5_ILi64EEEEEENS_6half_tEfNS_4arch4Sm80ELb1ELb0EEEEEvNT_6ParamsE --------------------------
	.section	.nv.shared._ZN7cutlass13device_kernelIN5flash22FlashAttnBwdPreprocessIN4cute5tupleIJNS3_1CILi128EEENS5_ILi64EEEEEENS_6half_tEfNS_4arch4Sm80ELb1ELb0EEEEEvNT_6ParamsE,"aw",@nobits
	.sectionflags	@""
	.align	16
	.zero		1024


//--------------------- .nv.shared._ZN7cutlass13device_kernelIN5flash19enable_sm80_to_sm89INS1_16FlashAttnBwdSm80INS1_25CollectiveMainloopBwdSm80ILi2ELi2EN4cute5tupleIJNS5_1CILi128EEES8_NS7_ILi64EEEEEENS_6half_tEfNS_4arch4Sm80ELb1ELb0ELb0ELb1ELb0ELb0ELb0ELb0ELi2ELi4ELi4ELi4ELb0EEENS1_21CollectiveEpilogueBwdISA_SB_SD_Li256ELb1ELb0ELi2EEENS1_25SingleTileBwdLPTSchedulerILb1ELi128ELb0EEEEEEEEEvNT_6ParamsE --------------------------
	.section	.nv.shared._ZN7cutlass13device_kernelIN5flash19enable_sm80_to_sm89INS1_16FlashAttnBwdSm80INS1_25CollectiveMainloopBwdSm80ILi2ELi2EN4cute5tupleIJNS5_1CILi128EEES8_NS7_ILi64EEEEEENS_6half_tEfNS_4arch4Sm80ELb1ELb0ELb0ELb1ELb0ELb0ELb0ELb0ELi2ELi4ELi4ELi4ELb0EEENS1_21CollectiveEpilogueBwdISA_SB_SD_Li256ELb1ELb0ELi2EEENS1_25SingleTileBwdLPTSchedulerILb1ELi128ELb0EEEEEEEEEvNT_6ParamsE,"aw",@nobits
	.sectionflags	@""
	.align	16
	.zero		1024


//--------------------- .nv.shared._ZN7cutlass13device_kernelIN5flash19enable_sm80_to_sm89INS1_16FlashAttnBwdSm80INS1_25CollectiveMainloopBwdSm80ILi2ELi2EN4cute5tupleIJNS5_1CILi128EEES8_NS7_ILi64EEEEEENS_6half_tEfNS_4arch4Sm80ELb1ELb0ELb0ELb1ELb1ELb0ELb0ELb0ELi2ELi4ELi4ELi4ELb0EEENS1_21CollectiveEpilogueBwdISA_SB_SD_Li256ELb1ELb0ELi2EEENS1_25SingleTileBwdLPTSchedulerILb1ELi128ELb1EEEEEEEEEvNT_6ParamsE --------------------------
	.section	.nv.shared._ZN7cutlass13device_kernelIN5flash19enable_sm80_to_sm89INS1_16FlashAttnBwdSm80INS1_25CollectiveMainloopBwdSm80ILi2ELi2EN4cute5tupleIJNS5_1CILi128EEES8_NS7_ILi64EEEEEENS_6half_tEfNS_4arch4Sm80ELb1ELb0ELb0ELb1ELb1ELb0ELb0ELb0ELi2ELi4ELi4ELi4ELb0EEENS1_21CollectiveEpilogueBwdISA_SB_SD_Li256ELb1ELb0ELi2EEENS1_25SingleTileBwdLPTSchedulerILb1ELi128ELb1EEEEEEEEEvNT_6ParamsE,"aw",@nobits
	.sectionflags	@""
	.align	16
	.zero		1024


//--------------------- .nv.shared._ZN7cutlass13device_kernelIN5flash19enable_sm80_to_sm89INS1_16FlashAttnBwdSm80INS1_25CollectiveMainloopBwdSm80ILi2ELi2EN4cute5tupleIJNS5_1CILi128EEES8_NS7_ILi64EEEEEENS_6half_tEfNS_4arch4Sm80ELb1ELb0ELb0ELb1ELb0ELb0ELb0ELb0ELi2ELi4ELi4ELi4ELb0EEENS1_24CollectiveEpilogueBwdGQAISA_fSD_Li256ELb1ELb0EEENS1_25SingleTileBwdLPTSchedulerILb1ELi128ELb0EEEEEEEEEvNT_6ParamsE --------------------------
	.section	.nv.shared._ZN7cutlass13device_kernelIN5flash19enable_sm80_to_sm89INS1_16FlashAttnBwdSm80INS1_25CollectiveMainloopBwdSm80ILi2ELi2EN4cute5tupleIJNS5_1CILi128EEES8_NS7_ILi64EEEEEENS_6half_tEfNS_4arch4Sm80ELb1ELb0ELb0ELb1ELb0ELb0ELb0ELb0ELi2ELi4ELi4ELi4ELb0EEENS1_24CollectiveEpilogueBwdGQAISA_fSD_Li256ELb1ELb0EEENS1_25SingleTileBwdLPTSchedulerILb1ELi128ELb0EEEEEEEEEvNT_6ParamsE,"aw",@nobits
	.sectionflags	@""
	.align	16
	.zero		1024


//--------------------- .nv.shared._ZN7cutlass13device_kernelIN5flash32FlashAttnBwdPostprocessConvertdQIN4cute5tupleIJNS3_1CILi128EEENS5_ILi64EEEEEENS_6half_tEfNS_4arch4Sm80ELi256ENS3_8TiledMMAINS3_8MMA_AtomIJNS3_28SM80_16x8x16_F32F16F16F32_TNEEEENS3_6LayoutINS4_IJNS5_ILi4EEENS5_ILi2EEENS5_ILi1EEEEEENS4_IJSJ_SH_NS5_ILi0EEEEEEEENS4_IJS7_NS5_ILi32EEENS5_ILi16EEEEEEEELb0EEEEEvNT_6ParamsE --------------------------
	.section	.nv.shared._ZN7cutlass13device_kernelIN5flash32FlashAttnBwdPostprocessConvertdQIN4cute5tupleIJNS3_1CILi128EEENS5_ILi64EEEEEENS_6half_tEfNS_4arch4Sm80ELi256ENS3_8TiledMMAINS3_8MMA_AtomIJNS3_28SM80_16x8x16_F32F16F16F32_TNEEEENS3_6LayoutINS4_IJNS5_ILi4EEENS5_ILi2EEENS5_ILi1EEEEEENS4_IJSJ_SH_NS5_ILi0EEEEEEEENS4_IJS7_NS5_ILi32EEENS5_ILi16EEEEEEEELb0EEEEEvNT_6ParamsE,"aw",@nobits
	.sectionflags	@""
	.align	16
	.zero		1024


//--------------------- .nv.shared._ZN7cutlass13device_kernelIN5flash19enable_sm80_to_sm89INS1_16FlashAttnBwdSm80INS1_25CollectiveMainloopBwdSm80ILi2ELi2EN4cute5tupleIJNS5_1CILi128EEES8_NS7_ILi64EEEEEENS_6half_tEfNS_4arch4Sm80ELb1ELb0ELb0ELb1ELb1ELb0ELb0ELb0ELi2ELi4ELi4ELi4ELb0EEENS1_24CollectiveEpilogueBwdGQAISA_fSD_Li256ELb1ELb1EEENS1_25SingleTileBwdLPTSchedulerILb1ELi128ELb1EEEEEEEEEvNT_6ParamsE --------------------------
	.section	.nv.shared._ZN7cutlass13device_kernelIN5flash19enable_sm80_to_sm89INS1_16FlashAttnBwdSm80INS1_25CollectiveMainloopBwdSm80ILi2ELi2EN4cute5tupleIJNS5_1CILi128EEES8_NS7_ILi64EEEEEENS_6half_tEfNS_4arch4Sm80ELb1ELb0ELb0ELb1ELb1ELb0ELb0ELb0ELi2ELi4ELi4ELi4ELb0EEENS1_24CollectiveEpilogueBwdGQAISA_fSD_Li256ELb1ELb1EEENS1_25SingleTileBwdLPTSchedulerILb1ELi128ELb1EEEEEEEEEvNT_6ParamsE,"aw",@nobits
	.sectionflags	@""
	.align	16
	.zero		1024


//--------------------- .nv.shared._ZN7cutlass13device_kernelIN5flash22FlashAttnBwdPreprocessIN4cute5tupleIJNS3_1CILi128EEENS5_ILi64EEEEEENS_6half_tEfNS_4arch4Sm80ELb1ELb1EEEEEvNT_6ParamsE --------------------------
	.section	.nv.shared._ZN7cutlass13device_kernelIN5flash22FlashAttnBwdPreprocessIN4cute5tupleIJNS3_1CILi128EEENS5_ILi64EEEEEENS_6half_tEfNS_4arch4Sm80ELb1ELb1EEEEEvNT_6ParamsE,"aw",@nobits
	.sectionflags	@""
	.align	16
	.zero		1024


//--------------------- .nv.constant0._ZN7cutlass13device_kernelIN5flash19enable_sm80_to_sm89INS1_16FlashAttnBwdSm80INS1_25CollectiveMainloopBwdSm80ILi2ELi2EN4cute5tupleIJNS5_1CILi64EEENS7_ILi128EEES8_EEENS_6half_tEfNS_4arch4Sm80ELb0ELb0ELb0ELb0ELb0ELb0ELb0ELb0ELi2ELi2ELi4ELi2ELb1EEENS1_21CollectiveEpilogueBwdISA_SB_SD_Li256ELb0ELb0ELi2EEENS1_19SingleTileSchedulerILb0ELb0ELb0ELi128EEEEEEEEEvNT_6ParamsE --------------------------
	.section	.nv.constant0._ZN7cutlass13device_kernelIN5flash19enable_sm80_to_sm89INS1_16FlashAttnBwdSm80INS1_25CollectiveMainloopBwdSm80ILi2ELi2EN4cute5tupleIJNS5_1CILi64EEENS7_ILi128EEES8_EEENS_6half_tEfNS_4arch4Sm80ELb0ELb0ELb0ELb0ELb0ELb0ELb0ELb0ELi2ELi2ELi4ELi2ELb1EEENS1_21CollectiveEpilogueBwdISA_SB_SD_Li256ELb0ELb0ELi2EEENS1_19SingleTileSchedulerILb0ELb0ELb0ELi128EEEEEEEEEvNT_6ParamsE,"a",@progbits
	.sectionflags	@""
	.align	4
.nv.constant0._ZN7cutlass13device_kernelIN5flash19enable_sm80_to_sm89INS1_16FlashAttnBwdSm80INS1_25CollectiveMainloopBwdSm80ILi2ELi2EN4cute5tupleIJNS5_1CILi64EEENS7_ILi128EEES8_EEENS_6half_tEfNS_4arch4Sm80ELb0ELb0ELb0ELb0ELb0ELb0ELb0ELb0ELi2ELi2ELi4ELi2ELb1EEENS1_21CollectiveEpilogueBwdISA_SB_SD_Li256ELb0ELb0ELi2EEENS1_19SingleTileSchedulerILb0ELb0ELb0ELi128EEEEEEEEEvNT_6ParamsE:
	.zero		1152


//--------------------- .nv.constant0._ZN7cutlass13device_kernelIN5flash19enable_sm80_to_sm89INS1_16FlashAttnBwdSm80INS1_25CollectiveMainloopBwdSm80ILi2ELi2EN4cute5tupleIJNS5_1CILi64EEENS7_ILi128EEES8_EEENS_6half_tEfNS_4arch4Sm80ELb0ELb0ELb0ELb0ELb1ELb0ELb0ELb0ELi2ELi2ELi4ELi2ELb1EEENS1_21CollectiveEpilogueBwdISA_SB_SD_Li256ELb0ELb0ELi2EEENS1_19SingleTileSchedulerILb0ELb0ELb0ELi128EEEEEEEEEvNT_6ParamsE --------------------------
	.section	.nv.constant0._ZN7cutlass13device_kernelIN5flash19enable_sm80_to_sm89INS1_16FlashAttnBwdSm80INS1_25CollectiveMainloopBwdSm80ILi2ELi2EN4cute5tupleIJNS5_1CILi64EEENS7_ILi128EEES8_EEENS_6half_tEfNS_4arch4Sm80ELb0ELb0ELb0ELb0ELb1ELb0ELb0ELb0ELi2ELi2ELi4ELi2ELb1EEENS1_21CollectiveEpilogueBwdISA_SB_SD_Li256ELb0ELb0ELi2EEENS1_19SingleTileSchedulerILb0ELb0ELb0ELi128EEEEEEEEEvNT_6ParamsE,"a",@progbits
	.sectionflags	@""
	.align	4
.nv.constant0._ZN7cutlass13device_kernelIN5flash19enable_sm80_to_sm89INS1_16FlashAttnBwdSm80INS1_25CollectiveMainloopBwdSm80ILi2ELi2EN4cute5tupleIJNS5_1CILi64EEENS7_ILi128EEES8_EEENS_6half_tEfNS_4arch4Sm80ELb0ELb0ELb0ELb0ELb1ELb0ELb0ELb0ELi2ELi2ELi4ELi2ELb1EEENS1_21CollectiveEpilogueBwdISA_SB_SD_Li256ELb0ELb0ELi2EEENS1_19SingleTileSchedulerILb0ELb0ELb0ELi128EEEEEEEEEvNT_6ParamsE:
	.zero		1152


//--------------------- .nv.constant0._ZN7cutlass13device_kernelIN5flash19enable_sm80_to_sm89INS1_16FlashAttnBwdSm80INS1_25CollectiveMainloopBwdSm80ILi2ELi2EN4cute5tupleIJNS5_1CILi64EEENS7_ILi128EEES8_EEENS_6half_tEfNS_4arch4Sm80ELb0ELb0ELb0ELb0ELb0ELb0ELb0ELb0ELi2ELi2ELi4ELi2ELb1EEENS1_24CollectiveEpilogueBwdGQAISA_fSD_Li256ELb0ELb0EEENS1_19SingleTileSchedulerILb0ELb0ELb0ELi128EEEEEEEEEvNT_6ParamsE --------------------------
	.section	.nv.constant0._ZN7cutlass13device_kernelIN5flash19enable_sm80_to_sm89INS1_16FlashAttnBwdSm80INS1_25CollectiveMainloopBwdSm80ILi2ELi2EN4cute5tupleIJNS5_1CILi64EEENS7_ILi128EEES8_EEENS_6half_tEfNS_4arch4Sm80ELb0ELb0ELb0ELb0ELb0ELb0ELb0ELb0ELi2ELi2ELi4ELi2ELb1EEENS1_24CollectiveEpilogueBwdGQAISA_fSD_Li256ELb0ELb0EEENS1_19SingleTileSchedulerILb0ELb0ELb0ELi128EEEEEEEEEvNT_6ParamsE,"a",@progbits
	.sectionflags	@""
	.align	4
.nv.constant0._ZN7cutlass13device_kernelIN5flash19enable_sm80_to_sm89INS1_16FlashAttnBwdSm80INS1_25CollectiveMainloopBwdSm80ILi2ELi2EN4cute5tupleIJNS5_1CILi64EEENS7_ILi128EEES8_EEENS_6half_tEfNS_4arch4Sm80ELb0ELb0ELb0ELb0ELb0ELb0ELb0ELb0ELi2ELi2ELi4ELi2ELb1EEENS1_24CollectiveEpilogueBwdGQAISA_fSD_Li256ELb0ELb0EEENS1_19SingleTileSchedulerILb0ELb0ELb0ELi128EEEEEEEEEvNT_6ParamsE:
	.zero		1160


//--------------------- .nv.constant0._ZN7cutlass13device_kernelIN5flash19enable_sm80_to_sm89INS1_16FlashAttnBwdSm80INS1_25CollectiveMainloopBwdSm80ILi2ELi2EN4cute5tupleIJNS5_1CILi64EEENS7_ILi128EEES8_EEENS_6half_tEfNS_4arch4Sm80ELb0ELb0ELb0ELb0ELb1ELb0ELb0ELb0ELi2ELi2ELi4ELi2ELb1EEENS1_24CollectiveEpilogueBwdGQAISA_fSD_Li256ELb0ELb1EEENS1_19SingleTileSchedulerILb0ELb0ELb0ELi128EEEEEEEEEvNT_6ParamsE --------------------------
	.section	.nv.constant0._ZN7cutlass13device_kernelIN5flash19enable_sm80_to_sm89INS1_16FlashAttnBwdSm80INS1_25CollectiveMainloopBwdSm80ILi2ELi2EN4cute5tupleIJNS5_1CILi64EEENS7_ILi128EEES8_EEENS_6half_tEfNS_4arch4Sm80ELb0ELb0ELb0ELb0ELb1ELb0ELb0ELb0ELi2ELi2ELi4ELi2ELb1EEENS1_24CollectiveEpilogueBwdGQAISA_fSD_Li256ELb0ELb1EEENS1_19SingleTileSchedulerILb0ELb0ELb0ELi128EEEEEEEEEvNT_6ParamsE,"a",@progbits
	.sectionflags	@""
	.align	4
.nv.constant0._ZN7cutlass13device_kernelIN5flash19enable_sm80_to_sm89INS1_16FlashAttnBwdSm80INS1_25CollectiveMainloopBwdSm80ILi2ELi2EN4cute5tupleIJNS5_1CILi64EEENS7_ILi128EEES8_EEENS_6half_tEfNS_4arch4Sm80ELb0ELb0ELb0ELb0ELb1ELb0ELb0ELb0ELi2ELi2ELi4ELi2ELb1EEENS1_24CollectiveEpilogueBwdGQAISA_fSD_Li256ELb0ELb1EEENS1_19SingleTileSchedulerILb0ELb0ELb0ELi128EEEEEEEEEvNT_6ParamsE:
	.zero		1160


//--------------------- .nv.constant0._ZN7cutlass13device_kernelIN5flash19enable_sm80_to_sm89INS1_16FlashAttnBwdSm80INS1_25CollectiveMainloopBwdSm80ILi2ELi2EN4cute5tupleIJNS5_1CILi64EEENS7_ILi128EEES8_EEENS_6half_tEfNS_4arch4Sm80ELb0ELb0ELb0ELb1ELb0ELb0ELb0ELb0ELi2ELi2ELi4ELi2ELb1EEENS1_21CollectiveEpilogueBwdISA_SB_SD_Li256ELb1ELb0ELi2EEENS1_19SingleTileSchedulerILb1ELb0ELb0ELi128EEEEEEEEEvNT_6ParamsE --------------------------
	.section	.nv.constant0._ZN7cutlass13device_kernelIN5flash19enable_sm80_to_sm89INS1_16FlashAttnBwdSm80INS1_25CollectiveMainloopBwdSm80ILi2ELi2EN4cute5tupleIJNS5_1CILi64EEENS7_ILi128EEES8_EEENS_6half_tEfNS_4arch4Sm80ELb0ELb0ELb0ELb1ELb0ELb0ELb0ELb0ELi2ELi2ELi4ELi2ELb1EEENS1_21CollectiveEpilogueBwdISA_SB_SD_Li256ELb1ELb0ELi2EEENS1_19SingleTileSchedulerILb1ELb0ELb0ELi128EEEEEEEEEvNT_6ParamsE,"a",@progbits
	.sectionflags	@""
	.align	4
.nv.constant0._ZN7cutlass13device_kernelIN5flash19enable_sm80_to_sm89INS1_16FlashAttnBwdSm80INS1_25CollectiveMainloopBwdSm80ILi2ELi2EN4cute5tupleIJNS5_1CILi64EEENS7_ILi128EEES8_EEENS_6half_tEfNS_4arch4Sm80ELb0ELb0ELb0ELb1ELb0ELb0ELb0ELb0ELi2ELi2ELi4ELi2ELb1EEENS1_21CollectiveEpilogueBwdISA_SB_SD_Li256ELb1ELb0ELi2EEENS1_19SingleTileSchedulerILb1ELb0ELb0ELi128EEEEEEEEEvNT_6ParamsE:
	.zero		1152


//--------------------- .nv.constant0._ZN7cutlass13device_kernelIN5flash19enable_sm80_to_sm89INS1_16FlashAttnBwdSm80INS1_25CollectiveMainloopBwdSm80ILi2ELi2EN4cute5tupleIJNS5_1CILi64EEENS7_ILi128EEES8_EEENS_6half_tEfNS_4arch4Sm80ELb0ELb0ELb0ELb1ELb1ELb0ELb0ELb0ELi2ELi2ELi4ELi2ELb1EEENS1_21CollectiveEpilogueBwdISA_SB_SD_Li256ELb1ELb0ELi2EEENS1_19SingleTileSchedulerILb1ELb0ELb0ELi128EEEEEEEEEvNT_6ParamsE --------------------------
	.section	.nv.constant0._ZN7cutlass13device_kernelIN5flash19enable_sm80_to_sm89INS1_16FlashAttnBwdSm80INS1_25CollectiveMainloopBwdSm80ILi2ELi2EN4cute5tupleIJNS5_1CILi64EEENS7_ILi128EEES8_EEENS_6half_tEfNS_4arch4Sm80ELb0ELb0ELb0ELb1ELb1ELb0ELb0ELb0ELi2ELi2ELi4ELi2ELb1EEENS1_21CollectiveEpilogueBwdISA_SB_SD_Li256ELb1ELb0ELi2EEENS1_19SingleTileSchedulerILb1ELb0ELb0ELi128EEEEEEEEEvNT_6ParamsE,"a",@progbits
	.sectionflags	@""
	.align	4
.nv.constant0._ZN7cutlass13device_kernelIN5flash19enable_sm80_to_sm89INS1_16FlashAttnBwdSm80INS1_25CollectiveMainloopBwdSm80ILi2ELi2EN4cute5tupleIJNS5_1CILi64EEENS7_ILi128EEES8_EEENS_6half_tEfNS_4arch4Sm80ELb0ELb0ELb0ELb1ELb1ELb0ELb0ELb0ELi2ELi2ELi4ELi2ELb1EEENS1_21CollectiveEpilogueBwdISA_SB_SD_Li256ELb1ELb0ELi2EEENS1_19SingleTileSchedulerILb1ELb0ELb0ELi128EEEEEEEEEvNT_6ParamsE:
	.zero		1152


//--------------------- .nv.constant0._ZN7cutlass13device_kernelIN5flash19enable_sm80_to_sm89INS1_16FlashAttnBwdSm80INS1_25CollectiveMainloopBwdSm80ILi2ELi2EN4cute5tupleIJNS5_1CILi64EEENS7_ILi128EEES8_EEENS_6half_tEfNS_4arch4Sm80ELb0ELb0ELb0ELb1ELb0ELb0ELb0ELb0ELi2ELi2ELi4ELi2ELb1EEENS1_24CollectiveEpilogueBwdGQAISA_fSD_Li256ELb1ELb0EEENS1_19SingleTileSchedulerILb1ELb0ELb0ELi128EEEEEEEEEvNT_6ParamsE --------------------------
	.section	.nv.constant0._ZN7cutlass13device_kernelIN5flash19enable_sm80_to_sm89INS1_16FlashAttnBwdSm80INS1_25CollectiveMainloopBwdSm80ILi2ELi2EN4cute5tupleIJNS5_1CILi64EEENS7_ILi128EEES8_EEENS_6half_tEfNS_4arch4Sm80ELb0ELb0ELb0ELb1ELb0ELb0ELb0ELb0ELi2ELi2ELi4ELi2ELb1EEENS1_24CollectiveEpilogueBwdGQAISA_fSD_Li256ELb1ELb0EEENS1_19SingleTileSchedulerILb1ELb0ELb0ELi128EEEEEEEEEvNT_6ParamsE,"a",@progbits
	.sectionflags	@""
	.align	4
.nv.constant0._ZN7cutlass13device_kernelIN5flash19enable_sm80_to_sm89INS1_16FlashAttnBwdSm80INS1_25CollectiveMainloopBwdSm80ILi2ELi2EN4cute5tupleIJNS5_1CILi64EEENS7_ILi128EEES8_EEENS_6half_tEfNS_4arch4Sm80ELb0ELb0ELb0ELb1ELb0ELb0ELb0ELb0ELi2ELi2ELi4ELi2ELb1EEENS1_24CollectiveEpilogueBwdGQAISA_fSD_Li256ELb1ELb0EEENS1_19SingleTileSchedulerILb1ELb0ELb0ELi128EEEEEEEEEvNT_6ParamsE:
	.zero		1160


//--------------------- .nv.constant0._ZN7cutlass13device_kernelIN5flash19enable_sm80_to_sm89INS1_16FlashAttnBwdSm80INS1_25CollectiveMainloopBwdSm80ILi2ELi2EN4cute5tupleIJNS5_1CILi64EEENS7_ILi128EEES8_EEENS_6half_tEfNS_4arch4Sm80ELb0ELb0ELb0ELb1ELb1ELb0ELb0ELb0ELi2ELi2ELi4ELi2ELb1EEENS1_24CollectiveEpilogueBwdGQAISA_fSD_Li256ELb1ELb1EEENS1_19SingleTileSchedulerILb1ELb0ELb0ELi128EEEEEEEEEvNT_6ParamsE --------------------------
	.section	.nv.constant0._ZN7cutlass13device_kernelIN5flash19enable_sm80_to_sm89INS1_16FlashAttnBwdSm80INS1_25CollectiveMainloopBwdSm80ILi2ELi2EN4cute5tupleIJNS5_1CILi64EEENS7_ILi128EEES8_EEENS_6half_tEfNS_4arch4Sm80ELb0ELb0ELb0ELb1ELb1ELb0ELb0ELb0ELi2ELi2ELi4ELi2ELb1EEENS1_24CollectiveEpilogueBwdGQAISA_fSD_Li256ELb1ELb1EEENS1_19SingleTileSchedulerILb1ELb0ELb0ELi128EEEEEEEEEvNT_6ParamsE,"a",@progbits
	.sectionflags	@""
	.align	4
.nv.constant0._ZN7cutlass13device_kernelIN5flash19enable_sm80_to_sm89INS1_16FlashAttnBwdSm80INS1_25CollectiveMainloopBwdSm80ILi2ELi2EN4cute5tupleIJNS5_1CILi64EEENS7_ILi128EEES8_EEENS_6half_tEfNS_4arch4Sm80ELb0ELb0ELb0ELb1ELb1ELb0ELb0ELb0ELi2ELi2ELi4ELi2ELb1EEENS1_24CollectiveEpilogueBwdGQAISA_fSD_Li256ELb1ELb1EEENS1_19SingleTileSchedulerILb1ELb0ELb0ELi128EEEEEEEEEvNT_6ParamsE:
	.zero		1160


//--------------------- .nv.constant0._ZN7cutlass13device_kernelIN5flash19enable_sm80_to_sm89INS1_16FlashAttnBwdSm80INS1_25CollectiveMainloopBwdSm80ILi2ELi2EN4cute5tupleIJNS5_1CILi64EEENS7_ILi128EEES8_EEENS_6half_tEfNS_4arch4Sm80ELb0ELb1ELb0ELb0ELb0ELb0ELb0ELb0ELi2ELi2ELi4ELi2ELb1EEENS1_21CollectiveEpilogueBwdISA_SB_SD_Li256ELb0ELb0ELi2EEENS1_19SingleTileSchedulerILb0ELb0ELb0ELi128EEEEEEEEEvNT_6ParamsE --------------------------
	.section	.nv.constant0._ZN7cutlass13device_kernelIN5flash19enable_sm80_to_sm89INS1_16FlashAttnBwdSm80INS1_25CollectiveMainloopBwdSm80ILi2ELi2EN4cute5tupleIJNS5_1CILi64EEENS7_ILi128EEES8_EEENS_6half_tEfNS_4arch4Sm80ELb0ELb1ELb0ELb0ELb0ELb0ELb0ELb0ELi2ELi2ELi4ELi2ELb1EEENS1_21CollectiveEpilogueBwdISA_SB_SD_Li256ELb0ELb0ELi2EEENS1_19SingleTileSchedulerILb0ELb0ELb0ELi128EEEEEEEEEvNT_6ParamsE,"a",@progbits
	.sectionflags	@""
	.align	4
.nv.constant0._ZN7cutlass13device_kernelIN5flash19enable_sm80_to_sm89INS1_16FlashAttnBwdSm80INS1_25CollectiveMainloopBwdSm80ILi2ELi2EN4cute5tupleIJNS5_1CILi64EEENS7_ILi128EEES8_EEENS_6half_tEfNS_4arch4Sm80ELb0ELb1ELb0ELb0ELb0ELb0ELb0ELb0ELi2ELi2ELi4ELi2ELb1EEENS1_21CollectiveEpilogueBwdISA_SB_SD_Li256ELb0ELb0ELi2EEENS1_19SingleTileSchedulerILb0ELb0ELb0ELi128EEEEEEEEEvNT_6ParamsE:
	.zero		1152


//--------------------- .nv.constant0._ZN7cutlass13device_kernelIN5flash19enable_sm80_to_sm89INS1_16FlashAttnBwdSm80INS1_25CollectiveMainloopBwdSm80ILi2ELi2EN4cute5tupleIJNS5_1CILi64EEENS7_ILi128EEES8_EEENS_6half_tEfNS_4arch4Sm80ELb0ELb1ELb0ELb0ELb1ELb0ELb0ELb0ELi2ELi2ELi4ELi2ELb1EEENS1_21CollectiveEpilogueBwdISA_SB_SD_Li256ELb0ELb0ELi2EEENS1_19SingleTileSchedulerILb0ELb0ELb0ELi128EEEEEEEEEvNT_6ParamsE --------------------------
	.section	.nv.constant0._ZN7cutlass13device_kernelIN5flash19enable_sm80_to_sm89INS1_16FlashAttnBwdSm80INS1_25CollectiveMainloopBwdSm80ILi2ELi2EN4cute5tupleIJNS5_1CILi64EEENS7_ILi128EEES8_EEENS_6half_tEfNS_4arch4Sm80ELb0ELb1ELb0ELb0ELb1ELb0ELb0ELb0ELi2ELi2ELi4ELi2ELb1EEENS1_21CollectiveEpilogueBwdISA_SB_SD_Li256ELb0ELb0ELi2EEENS1_19SingleTileSchedulerILb0ELb0ELb0ELi128EEEEEEEEEvNT_6ParamsE,"a",@progbits
	.sectionflags	@""
	.align	4
.nv.constant0._ZN7cutlass13device_kernelIN5flash19enable_sm80_to_sm89INS1_16FlashAttnBwdSm80INS1_25CollectiveMainloopBwdSm80ILi2ELi2EN4cute5tupleIJNS5_1CILi64EEENS7_ILi128EEES8_EEENS_6half_tEfNS_4arch4Sm80ELb0ELb1ELb0ELb0ELb1ELb0ELb0ELb0ELi2ELi2ELi4ELi2ELb1EEENS1_21CollectiveEpilogueBwdISA_SB_SD_Li256ELb0ELb0ELi2EEENS1_19SingleTileSchedulerILb0ELb0ELb0ELi128EEEEEEEEEvNT_6ParamsE:
	.zero		1152


//--------------------- .nv.constant0._ZN7cutlass13device_kernelIN5flash19enable_sm80_to_sm89INS1_16FlashAttnBwdSm80INS1_25CollectiveMainloopBwdSm80ILi2ELi2EN4cute5tupleIJNS5_1CILi64EEENS7_ILi128EEES8_EEENS_6half_tEfNS_4arch4Sm80ELb0ELb1ELb0ELb0ELb0ELb0ELb0ELb0ELi2ELi2ELi4ELi2ELb1EEENS1_24CollectiveEpilogueBwdGQAISA_fSD_Li256ELb0ELb0EEENS1_19SingleTileSchedulerILb0ELb0ELb0ELi128EEEEEEEEEvNT_6ParamsE --------------------------
	.section	.nv.constant0._ZN7cutlass13device_kernelIN5flash19enable_sm80_to_sm89INS1_16FlashAttnBwdSm80INS1_25CollectiveMainloopBwdSm80ILi2ELi2EN4cute5tupleIJNS5_1CILi64EEENS7_ILi128EEES8_EEENS_6half_tEfNS_4arch4Sm80ELb0ELb1ELb0ELb0ELb0ELb0ELb0ELb0ELi2ELi2ELi4ELi2ELb1EEENS1_24CollectiveEpilogueBwdGQAISA_fSD_Li256ELb0ELb0EEENS1_19SingleTileSchedulerILb0ELb0ELb0ELi128EEEEEEEEEvNT_6ParamsE,"a",@progbits
	.sectionflags	@""
	.align	4
.nv.constant0._ZN7cutlass13device_kernelIN5flash19enable_sm80_to_sm89INS1_16FlashAttnBwdSm80INS1_25CollectiveMainloopBwdSm80ILi2ELi2EN4cute5tupleIJNS5_1CILi64EEENS7_ILi128EEES8_EEENS_6half_tEfNS_4arch4Sm80ELb0ELb1ELb0ELb0ELb0ELb0ELb0ELb0ELi2ELi2ELi4ELi2ELb1EEENS1_24CollectiveEpilogueBwdGQAISA_fSD_Li256ELb0ELb0EEENS1_19SingleTileSchedulerILb0ELb0ELb0ELi128EEEEEEEEEvNT_6ParamsE:
	.zero		1160


//--------------------- .nv.constant0._ZN7cutlass13device_kernelIN5flash19enable_sm80_to_sm89INS1_16FlashAttnBwdSm80INS1_25CollectiveMainloopBwdSm80ILi2ELi2EN4cute5tupleIJNS5_1CILi64EEENS7_ILi128EEES8_EEENS_6half_tEfNS_4arch4Sm80ELb0ELb1ELb0ELb0ELb1ELb0ELb0ELb0ELi2ELi2ELi4ELi2ELb1EEENS1_24CollectiveEpilogueBwdGQAISA_fSD_Li256ELb0ELb1EEENS1_19SingleTileSchedulerILb0ELb0ELb0ELi128EEEEEEEEEvNT_6ParamsE --------------------------
	.section	.nv.constant0._ZN7cutlass13device_kernelIN5flash19enable_sm80_to_sm89INS1_16FlashAttnBwdSm80INS1_25CollectiveMainloopBwdSm80ILi2ELi2EN4cute5tupleIJNS5_1CILi64EEENS7_ILi128EEES8_EEENS_6half_tEfNS_4arch4Sm80ELb0ELb1ELb0ELb0ELb1ELb0ELb0ELb0ELi2ELi2ELi4ELi2ELb1EEENS1_24CollectiveEpilogueBwdGQAISA_fSD_Li256ELb0ELb1EEENS1_19SingleTileSchedulerILb0ELb0ELb0ELi128EEEEEEEEEvNT_6ParamsE,"a",@progbits
	.sectionflags	@""
	.align	4
.nv.constant0._ZN7cutlass13device_kernelIN5flash19enable_sm80_to_sm89INS1_16FlashAttnBwdSm80INS1_25CollectiveMainloopBwdSm80ILi2ELi2EN4cute5tupleIJNS5_1CILi64EEENS7_ILi128EEES8_EEENS_6half_tEfNS_4arch4Sm80ELb0ELb1ELb0ELb0ELb1ELb0ELb0ELb0ELi2ELi2ELi4ELi2ELb1EEENS1_24CollectiveEpilogueBwdGQAISA_fSD_Li256ELb0ELb1EEENS1_19SingleTileSchedulerILb0ELb0ELb0ELi128EEEEEEEEEvNT_6ParamsE:
	.zero		1160


//--------------------- .nv.constant0._ZN7cutlass13device_kernelIN5flash19enable_sm80_to_sm89INS1_16FlashAttnBwdSm80INS1_25CollectiveMainloopBwdSm80ILi2ELi2EN4cute5tupleIJNS5_1CILi64EEENS7_ILi128EEES8_EEENS_6half_tEfNS_4arch4Sm80ELb0ELb1ELb0ELb1ELb0ELb0ELb0ELb0ELi2ELi2ELi4ELi2ELb1EEENS1_21CollectiveEpilogueBwdISA_SB_SD_Li256ELb1ELb0ELi2EEENS1_19SingleTileSchedulerILb1ELb0ELb0ELi128EEEEEEEEEvNT_6ParamsE --------------------------
	.section	.nv.constant0._ZN7cutlass13device_kernelIN5flash19enable_sm80_to_sm89INS1_16FlashAttnBwdSm80INS1_25CollectiveMainloopBwdSm80ILi2ELi2EN4cute5tupleIJNS5_1CILi64EEENS7_ILi128EEES8_EEENS_6half_tEfNS_4arch4Sm80ELb0ELb1ELb0ELb1ELb0ELb0ELb0ELb0ELi2ELi2ELi4ELi2ELb1EEENS1_21CollectiveEpilogueBwdISA_SB_SD_Li256ELb1ELb0ELi2EEENS1_19SingleTileSchedulerILb1ELb0ELb0ELi128EEEEEEEEEvNT_6ParamsE,"a",@progbits
	.sectionflags	@""
	.align	4
.nv.constant0._ZN7cutlass13device_kernelIN5flash19enable_sm80_to_sm89INS1_16FlashAttnBwdSm80INS1_25CollectiveMainloopBwdSm80ILi2ELi2EN4cute5tupleIJNS5_1CILi64EEENS7_ILi128EEES8_EEENS_6half_tEfNS_4arch4Sm80ELb0ELb1ELb0ELb1ELb0ELb0ELb0ELb0ELi2ELi2ELi4ELi2ELb1EEENS1_21CollectiveEpilogueBwdISA_SB_SD_Li256ELb1ELb0ELi2EEENS1_19SingleTileSchedulerILb1ELb0ELb0ELi128EEEEEEEEEvNT_6ParamsE:
	.zero		1152


//--------------------- .nv.constant0._ZN7cutlass13device_kernelIN5flash19enable_sm80_to_sm89INS1_16FlashAttnBwdSm80INS1_25CollectiveMainloopBwdSm80ILi2ELi2EN4cute5tupleIJNS5_1CILi64EEENS7_ILi128EEES8_EEENS_6half_tEfNS_4arch4Sm80ELb0ELb1ELb0ELb1ELb1ELb0ELb0ELb0ELi2ELi2ELi4ELi2ELb1EEENS1_21CollectiveEpilogueBwdISA_SB_SD_Li256ELb1ELb0ELi2EEENS1_19SingleTileSchedulerILb1ELb0ELb0ELi128EEEEEEEEEvNT_6ParamsE --------------------------
	.section	.nv.constant0._ZN7cutlass13device_kernelIN5flash19enable_sm80_to_sm89INS1_16FlashAttnBwdSm80INS1_25CollectiveMainloopBwdSm80ILi2ELi2EN4cute5tupleIJNS5_1CILi64EEENS7_ILi128EEES8_EEENS_6half_tEfNS_4arch4Sm80ELb0ELb1ELb0ELb1ELb1ELb0ELb0ELb0ELi2ELi2ELi4ELi2ELb1EEENS1_21CollectiveEpilogueBwdISA_SB_SD_Li256ELb1ELb0ELi2EEENS1_19SingleTileSchedulerILb1ELb0ELb0ELi128EEEEEEEEEvNT_6ParamsE,"a",@progbits
	.sectionflags	@""
	.align	4
.nv.constant0._ZN7cutlass13device_kernelIN5flash19enable_sm80_to_sm89INS1_16FlashAttnBwdSm80INS1_25CollectiveMainloopBwdSm80ILi2ELi2EN4cute5tupleIJNS5_1CILi64EEENS7_ILi128EEES8_EEENS_6half_tEfNS_4arch4Sm80ELb0ELb1ELb0ELb1ELb1ELb0ELb0ELb0ELi2ELi2ELi4ELi2ELb1EEENS1_21CollectiveEpilogueBwdISA_SB_SD_Li256ELb1ELb0ELi2EEENS1_19SingleTileSchedulerILb1ELb0ELb0ELi128EEEEEEEEEvNT_6ParamsE:
	.zero		1152


//--------------------- .nv.constant0._ZN7cutlass13device_kernelIN5flash19enable_sm80_to_sm89INS1_16FlashAttnBwdSm80INS1_25CollectiveMainloopBwdSm80ILi2ELi2EN4cute5tupleIJNS5_1CILi64EEENS7_ILi128EEES8_EEENS_6half_tEfNS_4arch4Sm80ELb0ELb1ELb0ELb1ELb0ELb0ELb0ELb0ELi2ELi2ELi4ELi2ELb1EEENS1_24CollectiveEpilogueBwdGQAISA_fSD_Li256ELb1ELb0EEENS1_19SingleTileSchedulerILb1ELb0ELb0ELi128EEEEEEEEEvNT_6ParamsE --------------------------
	.section	.nv.constant0._ZN7cutlass13device_kernelIN5flash19enable_sm80_to_sm89INS1_16FlashAttnBwdSm80INS1_25CollectiveMainloopBwdSm80ILi2ELi2EN4cute5tupleIJNS5_1CILi64EEENS7_ILi128EEES8_EEENS_6half_tEfNS_4arch4Sm80ELb0ELb1ELb0ELb1ELb0ELb0ELb0ELb0ELi2ELi2ELi4ELi2ELb1EEENS1_24CollectiveEpilogueBwdGQAISA_fSD_Li256ELb1ELb0EEENS1_19SingleTileSchedulerILb1ELb0ELb0ELi128EEEEEEEEEvNT_6ParamsE,"a",@progbits
	.sectionflags	@""
	.align	4
.nv.constant0._ZN7cutlass13device_kernelIN5flash19enable_sm80_to_sm89INS1_16FlashAttnBwdSm80INS1_25CollectiveMainloopBwdSm80ILi2ELi2EN4cute5tupleIJNS5_1CILi64EEENS7_ILi128EEES8_EEENS_6half_tEfNS_4arch4Sm80ELb0ELb1ELb0ELb1ELb0ELb0ELb0ELb0ELi2ELi2ELi4ELi2ELb1EEENS1_24CollectiveEpilogueBwdGQAISA_fSD_Li256ELb1ELb0EEENS1_19SingleTileSchedulerILb1ELb0ELb0ELi128EEEEEEEEEvNT_6ParamsE:
	.zero		1160


//--------------------- .nv.constant0._ZN7cutlass13device_kernelIN5flash19enable_sm80_to_sm89INS1_16FlashAttnBwdSm80INS1_25CollectiveMainloopBwdSm80ILi2ELi2EN4cute5tupleIJNS5_1CILi64EEENS7_ILi128EEES8_EEENS_6half_tEfNS_4arch4Sm80ELb0ELb1ELb0ELb1ELb1ELb0ELb0ELb0ELi2ELi2ELi4ELi2ELb1EEENS1_24CollectiveEpilogueBwdGQAISA_fSD_Li256ELb1ELb1EEENS1_19SingleTileSchedulerILb1ELb0ELb0ELi128EEEEEEEEEvNT_6ParamsE --------------------------
	.section	.nv.constant0._ZN7cutlass13device_kernelIN5flash19enable_sm80_to_sm89INS1_16FlashAttnBwdSm80INS1_25CollectiveMainloopBwdSm80ILi2ELi2EN4cute5tupleIJNS5_1CILi64EEENS7_ILi128EEES8_EEENS_6half_tEfNS_4arch4Sm80ELb0ELb1ELb0ELb1ELb1ELb0ELb0ELb0ELi2ELi2ELi4ELi2ELb1EEENS1_24CollectiveEpilogueBwdGQAISA_fSD_Li256ELb1ELb1EEENS1_19SingleTileSchedulerILb1ELb0ELb0ELi128EEEEEEEEEvNT_6ParamsE,"a",@progbits
	.sectionflags	@""
	.align	4
.nv.constant0._ZN7cutlass13device_kernelIN5flash19enable_sm80_to_sm89INS1_16FlashAttnBwdSm80INS1_25CollectiveMainloopBwdSm80ILi2ELi2EN4cute5tupleIJNS5_1CILi64EEENS7_ILi128EEES8_EEENS_6half_tEfNS_4arch4Sm80ELb0ELb1ELb0ELb1ELb1ELb0ELb0ELb0ELi2ELi2ELi4ELi2ELb1EEENS1_24CollectiveEpilogueBwdGQAISA_fSD_Li256ELb1ELb1EEENS1_19SingleTileSchedulerILb1ELb0ELb0ELi128EEEEEEEEEvNT_6ParamsE:
	.zero		1160


//--------------------- .nv.constant0._ZN7cutlass13device_kernelIN5flash19enable_sm80_to_sm89INS1_16FlashAttnBwdSm80INS1_25CollectiveMainloopBwdSm80ILi2ELi2EN4cute5tupleIJNS5_1CILi64EEENS7_ILi128EEES8_EEENS_6half_tEfNS_4arch4Sm80ELb1ELb0ELb0ELb0ELb0ELb0ELb0ELb0ELi2ELi2ELi4ELi2ELb1EEENS1_21CollectiveEpilogueBwdISA_SB_SD_Li256ELb0ELb0ELi2EEENS1_25SingleTileBwdLPTSchedulerILb0ELi128ELb0EEEEEEEEEvNT_6ParamsE --------------------------
	.section	.nv.constant0._ZN7cutlass13device_kernelIN5flash19enable_sm80_to_sm89INS1_16FlashAttnBwdSm80INS1_25CollectiveMainloopBwdSm80ILi2ELi2EN4cute5tupleIJNS5_1CILi64EEENS7_ILi128EEES8_EEENS_6half_tEfNS_4arch4Sm80ELb1ELb0ELb0ELb0ELb0ELb0ELb0ELb0ELi2ELi2ELi4ELi2ELb1EEENS1_21CollectiveEpilogueBwdISA_SB_SD_Li256ELb0ELb0ELi2EEENS1_25SingleTileBwdLPTSchedulerILb0ELi128ELb0EEEEEEEEEvNT_6ParamsE,"a",@progbits
	.sectionflags	@""
	.align	4
.nv.constant0._ZN7cutlass13device_kernelIN5flash19enable_sm80_to_sm89INS1_16FlashAttnBwdSm80INS1_25CollectiveMainloopBwdSm80ILi2ELi2EN4cute5tupleIJNS5_1CILi64EEENS7_ILi128EEES8_EEENS_6half_tEfNS_4arch4Sm80ELb1ELb0ELb0ELb0ELb0ELb0ELb0ELb0ELi2ELi2ELi4ELi2ELb1EEENS1_21CollectiveEpilogueBwdISA_SB_SD_Li256ELb0ELb0ELi2EEENS1_25SingleTileBwdLPTSchedulerILb0ELi128ELb0EEEEEEEEEvNT_6ParamsE:
	.zero		1176


//--------------------- .nv.constant0._ZN7cutlass13device_kernelIN5flash19enable_sm80_to_sm89INS1_16FlashAttnBwdSm80INS1_25CollectiveMainloopBwdSm80ILi2ELi2EN4cute5tupleIJNS5_1CILi64EEENS7_ILi128EEES8_EEENS_6half_tEfNS_4arch4Sm80ELb1ELb0ELb0ELb0ELb1ELb0ELb0ELb0ELi2ELi2ELi4ELi2ELb1EEENS1_21CollectiveEpilogueBwdISA_SB_SD_Li256ELb0ELb0ELi2EEENS1_25SingleTileBwdLPTSchedulerILb0ELi128ELb1EEEEEEEEEvNT_6ParamsE --------------------------
	.section	.nv.constant0._ZN7cutlass13device_kernelIN5flash19enable_sm80_to_sm89INS1_16FlashAttnBwdSm80INS1_25CollectiveMainloopBwdSm80ILi2ELi2EN4cute5tupleIJNS5_1CILi64EEENS7_ILi128EEES8_EEENS_6half_tEfNS_4arch4Sm80ELb1ELb0ELb0ELb0ELb1ELb0ELb0ELb0ELi2ELi2ELi4ELi2ELb1EEENS1_21CollectiveEpilogueBwdISA_SB_SD_Li256ELb0ELb0ELi2EEENS1_25SingleTileBwdLPTSchedulerILb0ELi128ELb1EEEEEEEEEvNT_6ParamsE,"a",@progbits
	.sectionflags	@""
	.align	4
.nv.constant0._ZN7cutlass13device_kernelIN5flash19enable_sm80_to_sm89INS1_16FlashAttnBwdSm80INS1_25CollectiveMainloopBwdSm80ILi2ELi2EN4cute5tupleIJNS5_1CILi64EEENS7_ILi128EEES8_EEENS_6half_tEfNS_4arch4Sm80ELb1ELb0ELb0ELb0ELb1ELb0ELb0ELb0ELi2ELi2ELi4ELi2ELb1EEENS1_21CollectiveEpilogueBwdISA_SB_SD_Li256ELb0ELb0ELi2EEENS1_25SingleTileBwdLPTSchedulerILb0ELi128ELb1EEEEEEEEEvNT_6ParamsE:
	.zero		1176


//--------------------- .nv.constant0._ZN7cutlass13device_kernelIN5flash19enable_sm80_to_sm89INS1_16FlashAttnBwdSm80INS1_25CollectiveMainloopBwdSm80ILi2ELi2EN4cute5tupleIJNS5_1CILi64EEENS7_ILi128EEES8_EEENS_6half_tEfNS_4arch4Sm80ELb1ELb0ELb0ELb0ELb0ELb0ELb0ELb0ELi2ELi2ELi4ELi2ELb1EEENS1_24CollectiveEpilogueBwdGQAISA_fSD_Li256ELb0ELb0EEENS1_25SingleTileBwdLPTSchedulerILb0ELi128ELb0EEEEEEEEEvNT_6ParamsE --------------------------
	.section	.nv.constant0._ZN7cutlass13device_kernelIN5flash19enable_sm80_to_sm89INS1_16FlashAttnBwdSm80INS1_25CollectiveMainloopBwdSm80ILi2ELi2EN4cute5tupleIJNS5_1CILi64EEENS7_ILi128EEES8_EEENS_6half_tEfNS_4arch4Sm80ELb1ELb0ELb0ELb0ELb0ELb0ELb0ELb0ELi2ELi2ELi4ELi2ELb1EEENS1_24CollectiveEpilogueBwdGQAISA_fSD_Li256ELb0ELb0EEENS1_25SingleTileBwdLPTSchedulerILb0ELi128ELb0EEEEEEEEEvNT_6ParamsE,"a",@progbits
	.sectionflags	@""
	.align	4
.nv.constant0._ZN7cutlass13device_kernelIN5flash19enable_sm80_to_sm89INS1_16FlashAttnBwdSm80INS1_25CollectiveMainloopBwdSm80ILi2ELi2EN4cute5tupleIJNS5_1CILi64EEENS7_ILi128EEES8_EEENS_6half_tEfNS_4arch4Sm80ELb1ELb0ELb0ELb0ELb0ELb0ELb0ELb0ELi2ELi2ELi4ELi2ELb1EEENS1_24CollectiveEpilogueBwdGQAISA_fSD_Li256ELb0ELb0EEENS1_25SingleTileBwdLPTSchedulerILb0ELi128ELb0EEEEEEEEEvNT_6ParamsE:
	.zero		1184


//--------------------- .nv.constant0._ZN7cutlass13device_kernelIN5flash19enable_sm80_to_sm89INS1_16FlashAttnBwdSm80INS1_25CollectiveMainloopBwdSm80ILi2ELi2EN4cute5tupleIJNS5_1CILi64EEENS7_ILi128EEES8_EEENS_6half_tEfNS_4arch4Sm80ELb1ELb0ELb0ELb0ELb1ELb0ELb0ELb0ELi2ELi2ELi4ELi2ELb1EEENS1_24CollectiveEpilogueBwdGQAISA_fSD_Li256ELb0ELb1EEENS1_25SingleTileBwdLPTSchedulerILb0ELi128ELb1EEEEEEEEEvNT_6ParamsE --------------------------
	.section	.nv.constant0._ZN7cutlass13device_kernelIN5flash19enable_sm80_to_sm89INS1_16FlashAttnBwdSm80INS1_25CollectiveMainloopBwdSm80ILi2ELi2EN4cute5tupleIJNS5_1CILi64EEENS7_ILi128EEES8_EEENS_6half_tEfNS_4arch4Sm80ELb1ELb0ELb0ELb0ELb1ELb0ELb0ELb0ELi2ELi2ELi4ELi2ELb1EEENS1_24CollectiveEpilogueBwdGQAISA_fSD_Li256ELb0ELb1EEENS1_25SingleTileBwdLPTSchedulerILb0ELi128ELb1EEEEEEEEEvNT_6ParamsE,"a",@progbits
	.sectionflags	@""
	.align	4
.nv.constant0._ZN7cutlass13device_kernelIN5flash19enable_sm80_to_sm89INS1_16FlashAttnBwdSm80INS1_25CollectiveMainloopBwdSm80ILi2ELi2EN4cute5tupleIJNS5_1CILi64EEENS7_ILi128EEES8_EEENS_6half_tEfNS_4arch4Sm80ELb1ELb0ELb0ELb0ELb1ELb0ELb0ELb0ELi2ELi2ELi4ELi2ELb1EEENS1_24CollectiveEpilogueBwdGQAISA_fSD_Li256ELb0ELb1EEENS1_25SingleTileBwdLPTSchedulerILb0ELi128ELb1EEEEEEEEEvNT_6ParamsE:
	.zero		1184


//--------------------- .nv.constant0._ZN7cutlass13device_kernelIN5flash22FlashAttnBwdPreprocessIN4cute5tupleIJNS3_1CILi64EEES6_EEENS_6half_tEfNS_4arch4Sm80ELb1ELb0EEEEEvNT_6ParamsE --------------------------
	.section	.nv.constant0._ZN7cutlass13device_kernelIN5flash22FlashAttnBwdPreprocessIN4cute5tupleIJNS3_1CILi64EEES6_EEENS_6half_tEfNS_4arch4Sm80ELb1ELb0EEEEEvNT_6ParamsE,"a",@progbits
	.sectionflags	@""
	.align	4
.nv.constant0._ZN7cutlass13device_kernelIN5flash22FlashAttnBwdPreprocessIN4cute5tupleIJNS3_1CILi64EEES6_EEENS_6half_tEfNS_4arch4Sm80ELb1ELb0EEEEEvNT_6ParamsE:
	.zero		768


//--------------------- .nv.constant0._ZN7cutlass13device_kernelIN5flash19enable_sm80_to_sm89INS1_16FlashAttnBwdSm80INS1_25CollectiveMainloopBwdSm80ILi2ELi2EN4cute5tupleIJNS5_1CILi64EEENS7_ILi128EEES8_EEENS_6half_tEfNS_4arch4Sm80ELb1ELb0ELb0ELb1ELb0ELb0ELb0ELb0ELi2ELi2ELi4ELi2ELb1EEENS1_21CollectiveEpilogueBwdISA_SB_SD_Li256ELb1ELb0ELi2EEENS1_25SingleTileBwdLPTSchedulerILb1ELi128ELb0EEEEEEEEEvNT_6ParamsE --------------------------
	.section	.nv.constant0._ZN7cutlass13device_kernelIN5flash19enable_sm80_to_sm89INS1_16FlashAttnBwdSm80INS1_25CollectiveMainloopBwdSm80ILi2ELi2EN4cute5tupleIJNS5_1CILi64EEENS7_ILi128EEES8_EEENS_6half_tEfNS_4arch4Sm80ELb1ELb0ELb0ELb1ELb0ELb0ELb0ELb0ELi2ELi2ELi4ELi2ELb1EEENS1_21CollectiveEpilogueBwdISA_SB_SD_Li256ELb1ELb0ELi2EEENS1_25SingleTileBwdLPTSchedulerILb1ELi128ELb0EEEEEEEEEvNT_6ParamsE,"a",@progbits
	.sectionflags	@""
	.align	4
.nv.constant0._ZN7cutlass13device_kernelIN5flash19enable_sm80_to_sm89INS1_16FlashAttnBwdSm80INS1_25CollectiveMainloopBwdSm80ILi2ELi2EN4cute5tupleIJNS5_1CILi64EEENS7_ILi128EEES8_EEENS_6half_tEfNS_4arch4Sm80ELb1ELb0ELb0ELb1ELb0ELb0ELb0ELb0ELi2ELi2ELi4ELi2ELb1EEENS1_21CollectiveEpilogueBwdISA_SB_SD_Li256ELb1ELb0ELi2EEENS1_25SingleTileBwdLPTSchedulerILb1ELi128ELb0EEEEEEEEEvNT_6ParamsE:
	.zero		1176


//--------------------- .nv.constant0._ZN7cutlass13device_kernelIN5flash19enable_sm80_to_sm89INS1_16FlashAttnBwdSm80INS1_25CollectiveMainloopBwdSm80ILi2ELi2EN4cute5tupleIJNS5_1CILi64EEENS7_ILi128EEES8_EEENS_6half_tEfNS_4arch4Sm80ELb1ELb0ELb0ELb1ELb1ELb0ELb0ELb0ELi2ELi2ELi4ELi2ELb1EEENS1_21CollectiveEpilogueBwdISA_SB_SD_Li256ELb1ELb0ELi2EEENS1_25SingleTileBwdLPTSchedulerILb1ELi128ELb1EEEEEEEEEvNT_6ParamsE --------------------------
	.section	.nv.constant0._ZN7cutlass13device_kernelIN5flash19enable_sm80_to_sm89INS1_16FlashAttnBwdSm80INS1_25CollectiveMainloopBwdSm80ILi2ELi2EN4cute5tupleIJNS5_1CILi64EEENS7_ILi128EEES8_EEENS_6half_tEfNS_4arch4Sm80ELb1ELb0ELb0ELb1ELb1ELb0ELb0ELb0ELi2ELi2ELi4ELi2ELb1EEENS1_21CollectiveEpilogueBwdISA_SB_SD_Li256ELb1ELb0ELi2EEENS1_25SingleTileBwdLPTSchedulerILb1ELi128ELb1EEEEEEEEEvNT_6ParamsE,"a",@progbits
	.sectionflags	@""
	.align	4
.nv.constant0._ZN7cutlass13device_kernelIN5flash19enable_sm80_to_sm89INS1_16FlashAttnBwdSm80INS1_25CollectiveMainloopBwdSm80ILi2ELi2EN4cute5tupleIJNS5_1CILi64EEENS7_ILi128EEES8_EEENS_6half_tEfNS_4arch4Sm80ELb1ELb0ELb0ELb1ELb1ELb0ELb0ELb0ELi2ELi2ELi4ELi2ELb1EEENS1_21CollectiveEpilogueBwdISA_SB_SD_Li256ELb1ELb0ELi2EEENS1_25SingleTileBwdLPTSchedulerILb1ELi128ELb1EEEEEEEEEvNT_6ParamsE:
	.zero		1176


//--------------------- .nv.constant0._ZN7cutlass13device_kernelIN5flash19enable_sm80_to_sm89INS1_16FlashAttnBwdSm80INS1_25CollectiveMainloopBwdSm80ILi2ELi2EN4cute5tupleIJNS5_1CILi64EEENS7_ILi128EEES8_EEENS_6half_tEfNS_4arch4Sm80ELb1ELb0ELb0ELb1ELb0ELb0ELb0ELb0ELi2ELi2ELi4ELi2ELb1EEENS1_24CollectiveEpilogueBwdGQAISA_fSD_Li256ELb1ELb0EEENS1_25SingleTileBwdLPTSchedulerILb1ELi128ELb0EEEEEEEEEvNT_6ParamsE --------------------------
	.section	.nv.constant0._ZN7cutlass13device_kernelIN5flash19enable_sm80_to_sm89INS1_16FlashAttnBwdSm80INS1_25CollectiveMainloopBwdSm80ILi2ELi2EN4cute5tupleIJNS5_1CILi64EEENS7_ILi128EEES8_EEENS_6half_tEfNS_4arch4Sm80ELb1ELb0ELb0ELb1ELb0ELb0ELb0ELb0ELi2ELi2ELi4ELi2ELb1EEENS1_24CollectiveEpilogueBwdGQAISA_fSD_Li256ELb1ELb0EEENS1_25SingleTileBwdLPTSchedulerILb1ELi128ELb0EEEEEEEEEvNT_6ParamsE,"a",@progbits
	.sectionflags	@""
	.align	4
.nv.constant0._ZN7cutlass13device_kernelIN5flash19enable_sm80_to_sm89INS1_16FlashAttnBwdSm80INS1_25CollectiveMainloopBwdSm80ILi2ELi2EN4cute5tupleIJNS5_1CILi64EEENS7_ILi128EEES8_EEENS_6half_tEfNS_4arch4Sm80ELb1ELb0ELb0ELb1ELb0ELb0ELb0ELb0ELi2ELi2ELi4ELi2ELb1EEENS1_24CollectiveEpilogueBwdGQAISA_fSD_Li256ELb1ELb0EEENS1_25SingleTileBwdLPTSchedulerILb1ELi128ELb0EEEEEEEEEvNT_6ParamsE:
	.zero		1184


//--------------------- .nv.constant0._ZN7cutlass13device_kernelIN5flash32FlashAttnBwdPostprocessConvertdQIN4cute5tupleIJNS3_1CILi64EEES6_EEENS_6half_tEfNS_4arch4Sm80ELi256ENS3_8TiledMMAINS3_8MMA_AtomIJNS3_28SM80_16x8x16_F32F16F16F32_TNEEEENS3_6LayoutINS4_IJNS5_ILi2EEENS5_ILi4EEENS5_ILi1EEEEEENS4_IJSI_SG_NS5_ILi0EEEEEEEENS4_IJNS5_ILi32EEES6_NS5_ILi16EEEEEEEELb0EEEEEvNT_6ParamsE --------------------------
	.section	.nv.constant0._ZN7cutlass13device_kernelIN5flash32FlashAttnBwdPostprocessConvertdQIN4cute5tupleIJNS3_1CILi64EEES6_EEENS_6half_tEfNS_4arch4Sm80ELi256ENS3_8TiledMMAINS3_8MMA_AtomIJNS3_28SM80_16x8x16_F32F16F16F32_TNEEEENS3_6LayoutINS4_IJNS5_ILi2EEENS5_ILi4EEENS5_ILi1EEEEEENS4_IJSI_SG_NS5_ILi0EEEEEEEENS4_IJNS5_ILi32EEES6_NS5_ILi16EEEEEEEELb0EEEEEvNT_6ParamsE,"a",@progbits
	.sectionflags	@""
	.align	4
.nv.constant0._ZN7cutlass13device_kernelIN5flash32FlashAttnBwdPostprocessConvertdQIN4cute5tupleIJNS3_1CILi64EEES6_EEENS_6half_tEfNS_4arch4Sm80ELi256ENS3_8TiledMMAINS3_8MMA_AtomIJNS3_28SM80_16x8x16_F32F16F16F32_TNEEEENS3_6LayoutINS4_IJNS5_ILi2EEENS5_ILi4EEENS5_ILi1EEEEEENS4_IJSI_SG_NS5_ILi0EEEEEEEENS4_IJNS5_ILi32EEES6_NS5_ILi16EEEEEEEELb0EEEEEvNT_6ParamsE:
	.zero		640


//--------------------- .nv.constant0._ZN7cutlass13device_kernelIN5flash19enable_sm80_to_sm89INS1_16FlashAttnBwdSm80INS1_25CollectiveMainloopBwdSm80ILi2ELi2EN4cute5tupleIJNS5_1CILi64EEENS7_ILi128EEES8_EEENS_6half_tEfNS_4arch4Sm80ELb1ELb0ELb0ELb1ELb1ELb0ELb0ELb0ELi2ELi2ELi4ELi2ELb1EEENS1_24CollectiveEpilogueBwdGQAISA_fSD_Li256ELb1ELb1EEENS1_25SingleTileBwdLPTSchedulerILb1ELi128ELb1EEEEEEEEEvNT_6ParamsE --------------------------
	.section	.nv.constant0._ZN7cutlass13device_kernelIN5flash19enable_sm80_to_sm89INS1_16FlashAttnBwdSm80INS1_25CollectiveMainloopBwdSm80ILi2ELi2EN4cute5tupleIJNS5_1CILi64EEENS7_ILi128EEES8_EEENS_6half_tEfNS_4arch4Sm80ELb1ELb0ELb0ELb1ELb1ELb0ELb0ELb0ELi2ELi2ELi4ELi2ELb1EEENS1_24CollectiveEpilogueBwdGQAISA_fSD_Li256ELb1ELb1EEENS1_25SingleTileBwdLPTSchedulerILb1ELi128ELb1EEEEEEEEEvNT_6ParamsE,"a",@progbits
	.sectionflags	@""
	.align	4
.nv.constant0._ZN7cutlass13device_kernelIN5flash19enable_sm80_to_sm89INS1_16FlashAttnBwdSm80INS1_25CollectiveMainloopBwdSm80ILi2ELi2EN4cute5tupleIJNS5_1CILi64EEENS7_ILi128EEES8_EEENS_6half_tEfNS_4arch4Sm80ELb1ELb0ELb0ELb1ELb1ELb0ELb0ELb0ELi2ELi2ELi4ELi2ELb1EEENS1_24CollectiveEpilogueBwdGQAISA_fSD_Li256ELb1ELb1EEENS1_25SingleTileBwdLPTSchedulerILb1ELi128ELb1EEEEEEEEEvNT_6ParamsE:
	.zero		1184


//--------------------- .nv.constant0._ZN7cutlass13device_kernelIN5flash22FlashAttnBwdPreprocessIN4cute5tupleIJNS3_1CILi64EEES6_EEENS_6half_tEfNS_4arch4Sm80ELb1ELb1EEEEEvNT_6ParamsE --------------------------
	.section	.nv.constant0._ZN7cutlass13device_kernelIN5flash22FlashAttnBwdPreprocessIN4cute5tupleIJNS3_1CILi64EEES6_EEENS_6half_tEfNS_4arch4Sm80ELb1ELb1EEEEEvNT_6ParamsE,"a",@progbits
	.sectionflags	@""
	.align	4
.nv.constant0._ZN7cutlass13device_kernelIN5flash22FlashAttnBwdPreprocessIN4cute5tupleIJNS3_1CILi64EEES6_EEENS_6half_tEfNS_4arch4Sm80ELb1ELb1EEEEEvNT_6ParamsE:
	.zero		768


//--------------------- .nv.constant0._ZN7cutlass13device_kernelIN5flash19enable_sm80_to_sm89INS1_16FlashAttnBwdSm80INS1_25CollectiveMainloopBwdSm80ILi2ELi2EN4cute5tupleIJNS5_1CILi128EEES8_NS7_ILi64EEEEEENS_6half_tEfNS_4arch4Sm80ELb0ELb0ELb0ELb0ELb0ELb0ELb0ELb0ELi2ELi4ELi4ELi4ELb0EEENS1_21CollectiveEpilogueBwdISA_SB_SD_Li256ELb0ELb0ELi2EEENS1_19SingleTileSchedulerILb0ELb0ELb0ELi128EEEEEEEEEvNT_6ParamsE --------------------------
	.section	.nv.constant0._ZN7cutlass13device_kernelIN5flash19enable_sm80_to_sm89INS1_16FlashAttnBwdSm80INS1_25CollectiveMainloopBwdSm80ILi2ELi2EN4cute5tupleIJNS5_1CILi128EEES8_NS7_ILi64EEEEEENS_6half_tEfNS_4arch4Sm80ELb0ELb0ELb0ELb0ELb0ELb0ELb0ELb0ELi2ELi4ELi4ELi4ELb0EEENS1_21CollectiveEpilogueBwdISA_SB_SD_Li256ELb0ELb0ELi2EEENS1_19SingleTileSchedulerILb0ELb0ELb0ELi128EEEEEEEEEvNT_6ParamsE,"a",@progbits
	.sectionflags	@""
	.align	4
.nv.constant0._ZN7cutlass13device_kernelIN5flash19enable_sm80_to_sm89INS1_16FlashAttnBwdSm80INS1_25CollectiveMainloopBwdSm80ILi2ELi2EN4cute5tupleIJNS5_1CILi128EEES8_NS7_ILi64EEEEEENS_6half_tEfNS_4arch4Sm80ELb0ELb0ELb0ELb0ELb0ELb0ELb0ELb0ELi2ELi4ELi4ELi4ELb0EEENS1_21CollectiveEpilogueBwdISA_SB_SD_Li256ELb0ELb0ELi2EEENS1_19SingleTileSchedulerILb0ELb0ELb0ELi128EEEEEEEEEvNT_6ParamsE:
	.zero		1152


//--------------------- .nv.constant0._ZN7cutlass13device_kernelIN5flash19enable_sm80_to_sm89INS1_16FlashAttnBwdSm80INS1_25CollectiveMainloopBwdSm80ILi2ELi2EN4cute5tupleIJNS5_1CILi128EEES8_NS7_ILi64EEEEEENS_6half_tEfNS_4arch4Sm80ELb0ELb0ELb0ELb0ELb1ELb0ELb0ELb0ELi2ELi4ELi4ELi4ELb0EEENS1_21CollectiveEpilogueBwdISA_SB_SD_Li256ELb0ELb0ELi2EEENS1_19SingleTileSchedulerILb0ELb0ELb0ELi128EEEEEEEEEvNT_6ParamsE --------------------------
	.section	.nv.constant0._ZN7cutlass13device_kernelIN5flash19enable_sm80_to_sm89INS1_16FlashAttnBwdSm80INS1_25CollectiveMainloopBwdSm80ILi2ELi2EN4cute5tupleIJNS5_1CILi128EEES8_NS7_ILi64EEEEEENS_6half_tEfNS_4arch4Sm80ELb0ELb0ELb0ELb0ELb1ELb0ELb0ELb0ELi2ELi4ELi4ELi4ELb0EEENS1_21CollectiveEpilogueBwdISA_SB_SD_Li256ELb0ELb0ELi2EEENS1_19SingleTileSchedulerILb0ELb0ELb0ELi128EEEEEEEEEvNT_6ParamsE,"a",@progbits
	.sectionflags	@""
	.align	4
.nv.constant0._ZN7cutlass13device_kernelIN5flash19enable_sm80_to_sm89INS1_16FlashAttnBwdSm80INS1_25CollectiveMainloopBwdSm80ILi2ELi2EN4cute5tupleIJNS5_1CILi128EEES8_NS7_ILi64EEEEEENS_6half_tEfNS_4arch4Sm80ELb0ELb0ELb0ELb0ELb1ELb0ELb0ELb0ELi2ELi4ELi4ELi4ELb0EEENS1_21CollectiveEpilogueBwdISA_SB_SD_Li256ELb0ELb0ELi2EEENS1_19SingleTileSchedulerILb0ELb0ELb0ELi128EEEEEEEEEvNT_6ParamsE:
	.zero		1152


//--------------------- .nv.constant0._ZN7cutlass13device_kernelIN5flash19enable_sm80_to_sm89INS1_16FlashAttnBwdSm80INS1_25CollectiveMainloopBwdSm80ILi2ELi2EN4cute5tupleIJNS5_1CILi128EEES8_NS7_ILi64EEEEEENS_6half_tEfNS_4arch4Sm80ELb0ELb0ELb0ELb0ELb0ELb0ELb0ELb0ELi2ELi4ELi4ELi4ELb0EEENS1_24CollectiveEpilogueBwdGQAISA_fSD_Li256ELb0ELb0EEENS1_19SingleTileSchedulerILb0ELb0ELb0ELi128EEEEEEEEEvNT_6ParamsE --------------------------
	.section	.nv.constant0._ZN7cutlass13device_kernelIN5flash19enable_sm80_to_sm89INS1_16FlashAttnBwdSm80INS1_25CollectiveMainloopBwdSm80ILi2ELi2EN4cute5tupleIJNS5_1CILi128EEES8_NS7_ILi64EEEEEENS_6half_tEfNS_4arch4Sm80ELb0ELb0ELb0ELb0ELb0ELb0ELb0ELb0ELi2ELi4ELi4ELi4ELb0EEENS1_24CollectiveEpilogueBwdGQAISA_fSD_Li256ELb0ELb0EEENS1_19SingleTileSchedulerILb0ELb0ELb0ELi128EEEEEEEEEvNT_6ParamsE,"a",@progbits
	.sectionflags	@""
	.align	4
.nv.constant0._ZN7cutlass13device_kernelIN5flash19enable_sm80_to_sm89INS1_16FlashAttnBwdSm80INS1_25CollectiveMainloopBwdSm80ILi2ELi2EN4cute5tupleIJNS5_1CILi128EEES8_NS7_ILi64EEEEEENS_6half_tEfNS_4arch4Sm80ELb0ELb0ELb0ELb0ELb0ELb0ELb0ELb0ELi2ELi4ELi4ELi4ELb0EEENS1_24CollectiveEpilogueBwdGQAISA_fSD_Li256ELb0ELb0EEENS1_19SingleTileSchedulerILb0ELb0ELb0ELi128EEEEEEEEEvNT_6ParamsE:
	.zero		1160


//--------------------- .nv.constant0._ZN7cutlass13device_kernelIN5flash19enable_sm80_to_sm89INS1_16FlashAttnBwdSm80INS1_25CollectiveMainloopBwdSm80ILi2ELi2EN4cute5tupleIJNS5_1CILi128EEES8_NS7_ILi64EEEEEENS_6half_tEfNS_4arch4Sm80ELb0ELb0ELb0ELb0ELb1ELb0ELb0ELb0ELi2ELi4ELi4ELi4ELb0EEENS1_24CollectiveEpilogueBwdGQAISA_fSD_Li256ELb0ELb1EEENS1_19SingleTileSchedulerILb0ELb0ELb0ELi128EEEEEEEEEvNT_6ParamsE --------------------------
	.section	.nv.constant0._ZN7cutlass13device_kernelIN5flash19enable_sm80_to_sm89INS1_16FlashAttnBwdSm80INS1_25CollectiveMainloopBwdSm80ILi2ELi2EN4cute5tupleIJNS5_1CILi128EEES8_NS7_ILi64EEEEEENS_6half_tEfNS_4arch4Sm80ELb0ELb0ELb0ELb0ELb1ELb0ELb0ELb0ELi2ELi4ELi4ELi4ELb0EEENS1_24CollectiveEpilogueBwdGQAISA_fSD_Li256ELb0ELb1EEENS1_19SingleTileSchedulerILb0ELb0ELb0ELi128EEEEEEEEEvNT_6ParamsE,"a",@progbits
	.sectionflags	@""
	.align	4
.nv.constant0._ZN7cutlass13device_kernelIN5flash19enable_sm80_to_sm89INS1_16FlashAttnBwdSm80INS1_25CollectiveMainloopBwdSm80ILi2ELi2EN4cute5tupleIJNS5_1CILi128EEES8_NS7_ILi64EEEEEENS_6half_tEfNS_4arch4Sm80ELb0ELb0ELb0ELb0ELb1ELb0ELb0ELb0ELi2ELi4ELi4ELi4ELb0EEENS1_24CollectiveEpilogueBwdGQAISA_fSD_Li256ELb0ELb1EEENS1_19SingleTileSchedulerILb0ELb0ELb0ELi128EEEEEEEEEvNT_6ParamsE:
	.zero		1160


//--------------------- .nv.constant0._ZN7cutlass13device_kernelIN5flash19enable_sm80_to_sm89INS1_16FlashAttnBwdSm80INS1_25CollectiveMainloopBwdSm80ILi2ELi2EN4cute5tupleIJNS5_1CILi128EEES8_NS7_ILi64EEEEEENS_6half_tEfNS_4arch4Sm80ELb0ELb0ELb0ELb1ELb0ELb0ELb0ELb0ELi2ELi4ELi4ELi4ELb0EEENS1_21CollectiveEpilogueBwdISA_SB_SD_Li256ELb1ELb0ELi2EEENS1_19SingleTileSchedulerILb1ELb0ELb0ELi128EEEEEEEEEvNT_6ParamsE --------------------------
	.section	.nv.constant0._ZN7cutlass13device_kernelIN5flash19enable_sm80_to_sm89INS1_16FlashAttnBwdSm80INS1_25CollectiveMainloopBwdSm80ILi2ELi2EN4cute5tupleIJNS5_1CILi128EEES8_NS7_ILi64EEEEEENS_6half_tEfNS_4arch4Sm80ELb0ELb0ELb0ELb1ELb0ELb0ELb0ELb0ELi2ELi4ELi4ELi4ELb0EEENS1_21CollectiveEpilogueBwdISA_SB_SD_Li256ELb1ELb0ELi2EEENS1_19SingleTileSchedulerILb1ELb0ELb0ELi128EEEEEEEEEvNT_6ParamsE,"a",@progbits
	.sectionflags	@""
	.align	4
.nv.constant0._ZN7cutlass13device_kernelIN5flash19enable_sm80_to_sm89INS1_16FlashAttnBwdSm80INS1_25CollectiveMainloopBwdSm80ILi2ELi2EN4cute5tupleIJNS5_1CILi128EEES8_NS7_ILi64EEEEEENS_6half_tEfNS_4arch4Sm80ELb0ELb0ELb0ELb1ELb0ELb0ELb0ELb0ELi2ELi4ELi4ELi4ELb0EEENS1_21CollectiveEpilogueBwdISA_SB_SD_Li256ELb1ELb0ELi2EEENS1_19SingleTileSchedulerILb1ELb0ELb0ELi128EEEEEEEEEvNT_6ParamsE:
	.zero		1152


//--------------------- .nv.constant0._ZN7cutlass13device_kernelIN5flash19enable_sm80_to_sm89INS1_16FlashAttnBwdSm80INS1_25CollectiveMainloopBwdSm80ILi2ELi2EN4cute5tupleIJNS5_1CILi128EEES8_NS7_ILi64EEEEEENS_6half_tEfNS_4arch4Sm80ELb0ELb0ELb0ELb1ELb1ELb0ELb0ELb0ELi2ELi4ELi4ELi4ELb0EEENS1_21CollectiveEpilogueBwdISA_SB_SD_Li256ELb1ELb0ELi2EEENS1_19SingleTileSchedulerILb1ELb0ELb0ELi128EEEEEEEEEvNT_6ParamsE --------------------------
	.section	.nv.constant0._ZN7cutlass13device_kernelIN5flash19enable_sm80_to_sm89INS1_16FlashAttnBwdSm80INS1_25CollectiveMainloopBwdSm80ILi2ELi2EN4cute5tupleIJNS5_1CILi128EEES8_NS7_ILi64EEEEEENS_6half_tEfNS_4arch4Sm80ELb0ELb0ELb0ELb1ELb1ELb0ELb0ELb0ELi2ELi4ELi4ELi4ELb0EEENS1_21CollectiveEpilogueBwdISA_SB_SD_Li256ELb1ELb0ELi2EEENS1_19SingleTileSchedulerILb1ELb0ELb0ELi128EEEEEEEEEvNT_6ParamsE,"a",@progbits
	.sectionflags	@""
	.align	4
.nv.constant0._ZN7cutlass13device_kernelIN5flash19enable_sm80_to_sm89INS1_16FlashAttnBwdSm80INS1_25CollectiveMainloopBwdSm80ILi2ELi2EN4cute5tupleIJNS5_1CILi128EEES8_NS7_ILi64EEEEEENS_6half_tEfNS_4arch4Sm80ELb0ELb0ELb0ELb1ELb1ELb0ELb0ELb0ELi2ELi4ELi4ELi4ELb0EEENS1_21CollectiveEpilogueBwdISA_SB_SD_Li256ELb1ELb0ELi2EEENS1_19SingleTileSchedulerILb1ELb0ELb0ELi128EEEEEEEEEvNT_6ParamsE:
	.zero		1152


//--------------------- .nv.constant0._ZN7cutlass13device_kernelIN5flash19enable_sm80_to_sm89INS1_16FlashAttnBwdSm80INS1_25CollectiveMainloopBwdSm80ILi2ELi2EN4cute5tupleIJNS5_1CILi128EEES8_NS7_ILi64EEEEEENS_6half_tEfNS_4arch4Sm80ELb0ELb0ELb0ELb1ELb0ELb0ELb0ELb0ELi2ELi4ELi4ELi4ELb0EEENS1_24CollectiveEpilogueBwdGQAISA_fSD_Li256ELb1ELb0EEENS1_19SingleTileSchedulerILb1ELb0ELb0ELi128EEEEEEEEEvNT_6ParamsE --------------------------
	.section	.nv.constant0._ZN7cutlass13device_kernelIN5flash19enable_sm80_to_sm89INS1_16FlashAttnBwdSm80INS1_25CollectiveMainloopBwdSm80ILi2ELi2EN4cute5tupleIJNS5_1CILi128EEES8_NS7_ILi64EEEEEENS_6half_tEfNS_4arch4Sm80ELb0ELb0ELb0ELb1ELb0ELb0ELb0ELb0ELi2ELi4ELi4ELi4ELb0EEENS1_24CollectiveEpilogueBwdGQAISA_fSD_Li256ELb1ELb0EEENS1_19SingleTileSchedulerILb1ELb0ELb0ELi128EEEEEEEEEvNT_6ParamsE,"a",@progbits
	.sectionflags	@""
	.align	4
.nv.constant0._ZN7cutlass13device_kernelIN5flash19enable_sm80_to_sm89INS1_16FlashAttnBwdSm80INS1_25CollectiveMainloopBwdSm80ILi2ELi2EN4cute5tupleIJNS5_1CILi128EEES8_NS7_ILi64EEEEEENS_6half_tEfNS_4arch4Sm80ELb0ELb0ELb0ELb1ELb0ELb0ELb0ELb0ELi2ELi4ELi4ELi4ELb0EEENS1_24CollectiveEpilogueBwdGQAISA_fSD_Li256ELb1ELb0EEENS1_19SingleTileSchedulerILb1ELb0ELb0ELi128EEEEEEEEEvNT_6ParamsE:
	.zero		1160


//--------------------- .nv.constant0._ZN7cutlass13device_kernelIN5flash19enable_sm80_to_sm89INS1_16FlashAttnBwdSm80INS1_25CollectiveMainloopBwdSm80ILi2ELi2EN4cute5tupleIJNS5_1CILi128EEES8_NS7_ILi64EEEEEENS_6half_tEfNS_4arch4Sm80ELb0ELb0ELb0ELb1ELb1ELb0ELb0ELb0ELi2ELi4ELi4ELi4ELb0EEENS1_24CollectiveEpilogueBwdGQAISA_fSD_Li256ELb1ELb1EEENS1_19SingleTileSchedulerILb1ELb0ELb0ELi128EEEEEEEEEvNT_6ParamsE --------------------------
	.section	.nv.constant0._ZN7cutlass13device_kernelIN5flash19enable_sm80_to_sm89INS1_16FlashAttnBwdSm80INS1_25CollectiveMainloopBwdSm80ILi2ELi2EN4cute5tupleIJNS5_1CILi128EEES8_NS7_ILi64EEEEEENS_6half_tEfNS_4arch4Sm80ELb0ELb0ELb0ELb1ELb1ELb0ELb0ELb0ELi2ELi4ELi4ELi4ELb0EEENS1_24CollectiveEpilogueBwdGQAISA_fSD_Li256ELb1ELb1EEENS1_19SingleTileSchedulerILb1ELb0ELb0ELi128EEEEEEEEEvNT_6ParamsE,"a",@progbits
	.sectionflags	@""
	.align	4
.nv.constant0._ZN7cutlass13device_kernelIN5flash19enable_sm80_to_sm89INS1_16FlashAttnBwdSm80INS1_25CollectiveMainloopBwdSm80ILi2ELi2EN4cute5tupleIJNS5_1CILi128EEES8_NS7_ILi64EEEEEENS_6half_tEfNS_4arch4Sm80ELb0ELb0ELb0ELb1ELb1ELb0ELb0ELb0ELi2ELi4ELi4ELi4ELb0EEENS1_24CollectiveEpilogueBwdGQAISA_fSD_Li256ELb1ELb1EEENS1_19SingleTileSchedulerILb1ELb0ELb0ELi128EEEEEEEEEvNT_6ParamsE:
	.zero		1160


//--------------------- .nv.constant0._ZN7cutlass13device_kernelIN5flash19enable_sm80_to_sm89INS1_16FlashAttnBwdSm80INS1_25CollectiveMainloopBwdSm80ILi2ELi2EN4cute5tupleIJNS5_1CILi128EEES8_NS7_ILi64EEEEEENS_6half_tEfNS_4arch4Sm80ELb0ELb1ELb0ELb0ELb0ELb0ELb0ELb0ELi2ELi4ELi4ELi4ELb0EEENS1_21CollectiveEpilogueBwdISA_SB_SD_Li256ELb0ELb0ELi2EEENS1_19SingleTileSchedulerILb0ELb0ELb0ELi128EEEEEEEEEvNT_6ParamsE --------------------------
	.section	.nv.constant0._ZN7cutlass13device_kernelIN5flash19enable_sm80_to_sm89INS1_16FlashAttnBwdSm80INS1_25CollectiveMainloopBwdSm80ILi2ELi2EN4cute5tupleIJNS5_1CILi128EEES8_NS7_ILi64EEEEEENS_6half_tEfNS_4arch4Sm80ELb0ELb1ELb0ELb0ELb0ELb0ELb0ELb0ELi2ELi4ELi4ELi4ELb0EEENS1_21CollectiveEpilogueBwdISA_SB_SD_Li256ELb0ELb0ELi2EEENS1_19SingleTileSchedulerILb0ELb0ELb0ELi128EEEEEEEEEvNT_6ParamsE,"a",@progbits
	.sectionflags	@""
	.align	4
.nv.constant0._ZN7cutlass13device_kernelIN5flash19enable_sm80_to_sm89INS1_16FlashAttnBwdSm80INS1_25CollectiveMainloopBwdSm80ILi2ELi2EN4cute5tupleIJNS5_1CILi128EEES8_NS7_ILi64EEEEEENS_6half_tEfNS_4arch4Sm80ELb0ELb1ELb0ELb0ELb0ELb0ELb0ELb0ELi2ELi4ELi4ELi4ELb0EEENS1_21CollectiveEpilogueBwdISA_SB_SD_Li256ELb0ELb0ELi2EEENS1_19SingleTileSchedulerILb0ELb0ELb0ELi128EEEEEEEEEvNT_6ParamsE:
	.zero		1152


//--------------------- .nv.constant0._ZN7cutlass13device_kernelIN5flash19enable_sm80_to_sm89INS1_16FlashAttnBwdSm80INS1_25CollectiveMainloopBwdSm80ILi2ELi2EN4cute5tupleIJNS5_1CILi128EEES8_NS7_ILi64EEEEEENS_6half_tEfNS_4arch4Sm80ELb0ELb1ELb0ELb0ELb1ELb0ELb0ELb0ELi2ELi4ELi4ELi4ELb0EEENS1_21CollectiveEpilogueBwdISA_SB_SD_Li256ELb0ELb0ELi2EEENS1_19SingleTileSchedulerILb0ELb0ELb0ELi128EEEEEEEEEvNT_6ParamsE --------------------------
	.section	.nv.constant0._ZN7cutlass13device_kernelIN5flash19enable_sm80_to_sm89INS1_16FlashAttnBwdSm80INS1_25CollectiveMainloopBwdSm80ILi2ELi2EN4cute5tupleIJNS5_1CILi128EEES8_NS7_ILi64EEEEEENS_6half_tEfNS_4arch4Sm80ELb0ELb1ELb0ELb0ELb1ELb0ELb0ELb0ELi2ELi4ELi4ELi4ELb0EEENS1_21CollectiveEpilogueBwdISA_SB_SD_Li256ELb0ELb0ELi2EEENS1_19SingleTileSchedulerILb0ELb0ELb0ELi128EEEEEEEEEvNT_6ParamsE,"a",@progbits
	.sectionflags	@""
	.align	4
.nv.constant0._ZN7cutlass13device_kernelIN5flash19enable_sm80_to_sm89INS1_16FlashAttnBwdSm80INS1_25CollectiveMainloopBwdSm80ILi2ELi2EN4cute5tupleIJNS5_1CILi128EEES8_NS7_ILi64EEEEEENS_6half_tEfNS_4arch4Sm80ELb0ELb1ELb0ELb0ELb1ELb0ELb0ELb0ELi2ELi4ELi4ELi4ELb0EEENS1_21CollectiveEpilogueBwdISA_SB_SD_Li256ELb0ELb0ELi2EEENS1_19SingleTileSchedulerILb0ELb0ELb0ELi128EEEEEEEEEvNT_6ParamsE:
	.zero		1152


//--------------------- .nv.constant0._ZN7cutlass13device_kernelIN5flash19enable_sm80_to_sm89INS1_16FlashAttnBwdSm80INS1_25CollectiveMainloopBwdSm80ILi2ELi2EN4cute5tupleIJNS5_1CILi128EEES8_NS7_ILi64EEEEEENS_6half_tEfNS_4arch4Sm80ELb0ELb1ELb0ELb0ELb0ELb0ELb0ELb0ELi2ELi4ELi4ELi4ELb0EEENS1_24CollectiveEpilogueBwdGQAISA_fSD_Li256ELb0ELb0EEENS1_19SingleTileSchedulerILb0ELb0ELb0ELi128EEEEEEEEEvNT_6ParamsE --------------------------
	.section	.nv.constant0._ZN7cutlass13device_kernelIN5flash19enable_sm80_to_sm89INS1_16FlashAttnBwdSm80INS1_25CollectiveMainloopBwdSm80ILi2ELi2EN4cute5tupleIJNS5_1CILi128EEES8_NS7_ILi64EEEEEENS_6half_tEfNS_4arch4Sm80ELb0ELb1ELb0ELb0ELb0ELb0ELb0ELb0ELi2ELi4ELi4ELi4ELb0EEENS1_24CollectiveEpilogueBwdGQAISA_fSD_Li256ELb0ELb0EEENS1_19SingleTileSchedulerILb0ELb0ELb0ELi128EEEEEEEEEvNT_6ParamsE,"a",@progbits
	.sectionflags	@""
	.align	4
.nv.constant0._ZN7cutlass13device_kernelIN5flash19enable_sm80_to_sm89INS1_16FlashAttnBwdSm80INS1_25CollectiveMainloopBwdSm80ILi2ELi2EN4cute5tupleIJNS5_1CILi128EEES8_NS7_ILi64EEEEEENS_6half_tEfNS_4arch4Sm80ELb0ELb1ELb0ELb0ELb0ELb0ELb0ELb0ELi2ELi4ELi4ELi4ELb0EEENS1_24CollectiveEpilogueBwdGQAISA_fSD_Li256ELb0ELb0EEENS1_19SingleTileSchedulerILb0ELb0ELb0ELi128EEEEEEEEEvNT_6ParamsE:
	.zero		1160


//--------------------- .nv.constant0._ZN7cutlass13device_kernelIN5flash19enable_sm80_to_sm89INS1_16FlashAttnBwdSm80INS1_25CollectiveMainloopBwdSm80ILi2ELi2EN4cute5tupleIJNS5_1CILi128EEES8_NS7_ILi64EEEEEENS_6half_tEfNS_4arch4Sm80ELb0ELb1ELb0ELb0ELb1ELb0ELb0ELb0ELi2ELi4ELi4ELi4ELb0EEENS1_24CollectiveEpilogueBwdGQAISA_fSD_Li256ELb0ELb1EEENS1_19SingleTileSchedulerILb0ELb0ELb0ELi128EEEEEEEEEvNT_6ParamsE --------------------------
	.section	.nv.constant0._ZN7cutlass13device_kernelIN5flash19enable_sm80_to_sm89INS1_16FlashAttnBwdSm80INS1_25CollectiveMainloopBwdSm80ILi2ELi2EN4cute5tupleIJNS5_1CILi128EEES8_NS7_ILi64EEEEEENS_6half_tEfNS_4arch4Sm80ELb0ELb1ELb0ELb0ELb1ELb0ELb0ELb0ELi2ELi4ELi4ELi4ELb0EEENS1_24CollectiveEpilogueBwdGQAISA_fSD_Li256ELb0ELb1EEENS1_19SingleTileSchedulerILb0ELb0ELb0ELi128EEEEEEEEEvNT_6ParamsE,"a",@progbits
	.sectionflags	@""
	.align	4
.nv.constant0._ZN7cutlass13device_kernelIN5flash19enable_sm80_to_sm89INS1_16FlashAttnBwdSm80INS1_25CollectiveMainloopBwdSm80ILi2ELi2EN4cute5tupleIJNS5_1CILi128EEES8_NS7_ILi64EEEEEENS_6half_tEfNS_4arch4Sm80ELb0ELb1ELb0ELb0ELb1ELb0ELb0ELb0ELi2ELi4ELi4ELi4ELb0EEENS1_24CollectiveEpilogueBwdGQAISA_fSD_Li256ELb0ELb1EEENS1_19SingleTileSchedulerILb0ELb0ELb0ELi128EEEEEEEEEvNT_6ParamsE:
	.zero		1160


//--------------------- .nv.constant0._ZN7cutlass13device_kernelIN5flash19enable_sm80_to_sm89INS1_16FlashAttnBwdSm80INS1_25CollectiveMainloopBwdSm80ILi2ELi2EN4cute5tupleIJNS5_1CILi128EEES8_NS7_ILi64EEEEEENS_6half_tEfNS_4arch4Sm80ELb0ELb1ELb0ELb1ELb0ELb0ELb0ELb0ELi2ELi4ELi4ELi4ELb0EEENS1_21CollectiveEpilogueBwdISA_SB_SD_Li256ELb1ELb0ELi2EEENS1_19SingleTileSchedulerILb1ELb0ELb0ELi128EEEEEEEEEvNT_6ParamsE --------------------------
	.section	.nv.constant0._ZN7cutlass13device_kernelIN5flash19enable_sm80_to_sm89INS1_16FlashAttnBwdSm80INS1_25CollectiveMainloopBwdSm80ILi2ELi2EN4cute5tupleIJNS5_1CILi128EEES8_NS7_ILi64EEEEEENS_6half_tEfNS_4arch4Sm80ELb0ELb1ELb0ELb1ELb0ELb0ELb0ELb0ELi2ELi4ELi4ELi4ELb0EEENS1_21CollectiveEpilogueBwdISA_SB_SD_Li256ELb1ELb0ELi2EEENS1_19SingleTileSchedulerILb1ELb0ELb0ELi128EEEEEEEEEvNT_6ParamsE,"a",@progbits
	.sectionflags	@""
	.align	4
.nv.constant0._ZN7cutlass13device_kernelIN5flash19enable_sm80_to_sm89INS1_16FlashAttnBwdSm80INS1_25CollectiveMainloopBwdSm80ILi2ELi2EN4cute5tupleIJNS5_1CILi128EEES8_NS7_ILi64EEEEEENS_6half_tEfNS_4arch4Sm80ELb0ELb1ELb0ELb1ELb0ELb0ELb0ELb0ELi2ELi4ELi4ELi4ELb0EEENS1_21CollectiveEpilogueBwdISA_SB_SD_Li256ELb1ELb0ELi2EEENS1_19SingleTileSchedulerILb1ELb0ELb0ELi128EEEEEEEEEvNT_6ParamsE:
	.zero		1152


//--------------------- .nv.constant0._ZN7cutlass13device_kernelIN5flash19enable_sm80_to_sm89INS1_16FlashAttnBwdSm80INS1_25CollectiveMainloopBwdSm80ILi2ELi2EN4cute5tupleIJNS5_1CILi128EEES8_NS7_ILi64EEEEEENS_6half_tEfNS_4arch4Sm80ELb0ELb1ELb0ELb1ELb1ELb0ELb0ELb0ELi2ELi4ELi4ELi4ELb0EEENS1_21CollectiveEpilogueBwdISA_SB_SD_Li256ELb1ELb0ELi2EEENS1_19SingleTileSchedulerILb1ELb0ELb0ELi128EEEEEEEEEvNT_6ParamsE --------------------------
	.section	.nv.constant0._ZN7cutlass13device_kernelIN5flash19enable_sm80_to_sm89INS1_16FlashAttnBwdSm80INS1_25CollectiveMainloopBwdSm80ILi2ELi2EN4cute5tupleIJNS5_1CILi128EEES8_NS7_ILi64EEEEEENS_6half_tEfNS_4arch4Sm80ELb0ELb1ELb0ELb1ELb1ELb0ELb0ELb0ELi2ELi4ELi4ELi4ELb0EEENS1_21CollectiveEpilogueBwdISA_SB_SD_Li256ELb1ELb0ELi2EEENS1_19SingleTileSchedulerILb1ELb0ELb0ELi128EEEEEEEEEvNT_6ParamsE,"a",@progbits
	.sectionflags	@""
	.align	4
.nv.constant0._ZN7cutlass13device_kernelIN5flash19enable_sm80_to_sm89INS1_16FlashAttnBwdSm80INS1_25CollectiveMainloopBwdSm80ILi2ELi2EN4cute5tupleIJNS5_1CILi128EEES8_NS7_ILi64EEEEEENS_6half_tEfNS_4arch4Sm80ELb0ELb1ELb0ELb1ELb1ELb0ELb0ELb0ELi2ELi4ELi4ELi4ELb0EEENS1_21CollectiveEpilogueBwdISA_SB_SD_Li256ELb1ELb0ELi2EEENS1_19SingleTileSchedulerILb1ELb0ELb0ELi128EEEEEEEEEvNT_6ParamsE:
	.zero		1152


//--------------------- .nv.constant0._ZN7cutlass13device_kernelIN5flash19enable_sm80_to_sm89INS1_16FlashAttnBwdSm80INS1_25CollectiveMainloopBwdSm80ILi2ELi2EN4cute5tupleIJNS5_1CILi128EEES8_NS7_ILi64EEEEEENS_6half_tEfNS_4arch4Sm80ELb0ELb1ELb0ELb1ELb0ELb0ELb0ELb0ELi2ELi4ELi4ELi4ELb0EEENS1_24CollectiveEpilogueBwdGQAISA_fSD_Li256ELb1ELb0EEENS1_19SingleTileSchedulerILb1ELb0ELb0ELi128EEEEEEEEEvNT_6ParamsE --------------------------
	.section	.nv.constant0._ZN7cutlass13device_kernelIN5flash19enable_sm80_to_sm89INS1_16FlashAttnBwdSm80INS1_25CollectiveMainloopBwdSm80ILi2ELi2EN4cute5tupleIJNS5_1CILi128EEES8_NS7_ILi64EEEEEENS_6half_tEfNS_4arch4Sm80ELb0ELb1ELb0ELb1ELb0ELb0ELb0ELb0ELi2ELi4ELi4ELi4ELb0EEENS1_24CollectiveEpilogueBwdGQAISA_fSD_Li256ELb1ELb0EEENS1_19SingleTileSchedulerILb1ELb0ELb0ELi128EEEEEEEEEvNT_6ParamsE,"a",@progbits
	.sectionflags	@""
	.align	4
.nv.constant0._ZN7cutlass13device_kernelIN5flash19enable_sm80_to_sm89INS1_16FlashAttnBwdSm80INS1_25CollectiveMainloopBwdSm80ILi2ELi2EN4cute5tupleIJNS5_1CILi128EEES8_NS7_ILi64EEEEEENS_6half_tEfNS_4arch4Sm80ELb0ELb1ELb0ELb1ELb0ELb0ELb0ELb0ELi2ELi4ELi4ELi4ELb0EEENS1_24CollectiveEpilogueBwdGQAISA_fSD_Li256ELb1ELb0EEENS1_19SingleTileSchedulerILb1ELb0ELb0ELi128EEEEEEEEEvNT_6ParamsE:
	.zero		1160


//--------------------- .nv.constant0._ZN7cutlass13device_kernelIN5flash19enable_sm80_to_sm89INS1_16FlashAttnBwdSm80INS1_25CollectiveMainloopBwdSm80ILi2ELi2EN4cute5tupleIJNS5_1CILi128EEES8_NS7_ILi64EEEEEENS_6half_tEfNS_4arch4Sm80ELb0ELb1ELb0ELb1ELb1ELb0ELb0ELb0ELi2ELi4ELi4ELi4ELb0EEENS1_24CollectiveEpilogueBwdGQAISA_fSD_Li256ELb1ELb1EEENS1_19SingleTileSchedulerILb1ELb0ELb0ELi128EEEEEEEEEvNT_6ParamsE --------------------------
	.section	.nv.constant0._ZN7cutlass13device_kernelIN5flash19enable_sm80_to_sm89INS1_16FlashAttnBwdSm80INS1_25CollectiveMainloopBwdSm80ILi2ELi2EN4cute5tupleIJNS5_1CILi128EEES8_NS7_ILi64EEEEEENS_6half_tEfNS_4arch4Sm80ELb0ELb1ELb0ELb1ELb1ELb0ELb0ELb0ELi2ELi4ELi4ELi4ELb0EEENS1_24CollectiveEpilogueBwdGQAISA_fSD_Li256ELb1ELb1EEENS1_19SingleTileSchedulerILb1ELb0ELb0ELi128EEEEEEEEEvNT_6ParamsE,"a",@progbits
	.sectionflags	@""
	.align	4
.nv.constant0._ZN7cutlass13device_kernelIN5flash19enable_sm80_to_sm89INS1_16FlashAttnBwdSm80INS1_25CollectiveMainloopBwdSm80ILi2ELi2EN4cute5tupleIJNS5_1CILi128EEES8_NS7_ILi64EEEEEENS_6half_tEfNS_4arch4Sm80ELb0ELb1ELb0ELb1ELb1ELb0ELb0ELb0ELi2ELi4ELi4ELi4ELb0EEENS1_24CollectiveEpilogueBwdGQAISA_fSD_Li256ELb1ELb1EEENS1_19SingleTileSchedulerILb1ELb0ELb0ELi128EEEEEEEEEvNT_6ParamsE:
	.zero		1160


//--------------------- .nv.constant0._ZN7cutlass13device_kernelIN5flash19enable_sm80_to_sm89INS1_16FlashAttnBwdSm80INS1_25CollectiveMainloopBwdSm80ILi2ELi2EN4cute5tupleIJNS5_1CILi128EEES8_NS7_ILi64EEEEEENS_6half_tEfNS_4arch4Sm80ELb1ELb0ELb0ELb0ELb0ELb0ELb0ELb0ELi2ELi4ELi4ELi4ELb0EEENS1_21CollectiveEpilogueBwdISA_SB_SD_Li256ELb0ELb0ELi2EEENS1_25SingleTileBwdLPTSchedulerILb0ELi128ELb0EEEEEEEEEvNT_6ParamsE --------------------------
	.section	.nv.constant0._ZN7cutlass13device_kernelIN5flash19enable_sm80_to_sm89INS1_16FlashAttnBwdSm80INS1_25CollectiveMainloopBwdSm80ILi2ELi2EN4cute5tupleIJNS5_1CILi128EEES8_NS7_ILi64EEEEEENS_6half_tEfNS_4arch4Sm80ELb1ELb0ELb0ELb0ELb0ELb0ELb0ELb0ELi2ELi4ELi4ELi4ELb0EEENS1_21CollectiveEpilogueBwdISA_SB_SD_Li256ELb0ELb0ELi2EEENS1_25SingleTileBwdLPTSchedulerILb0ELi128ELb0EEEEEEEEEvNT_6ParamsE,"a",@progbits
	.sectionflags	@""
	.align	4
.nv.constant0._ZN7cutlass13device_kernelIN5flash19enable_sm80_to_sm89INS1_16FlashAttnBwdSm80INS1_25CollectiveMainloopBwdSm80ILi2ELi2EN4cute5tupleIJNS5_1CILi128EEES8_NS7_ILi64EEEEEENS_6half_tEfNS_4arch4Sm80ELb1ELb0ELb0ELb0ELb0ELb0ELb0ELb0ELi2ELi4ELi4ELi4ELb0EEENS1_21CollectiveEpilogueBwdISA_SB_SD_Li256ELb0ELb0ELi2EEENS1_25SingleTileBwdLPTSchedulerILb0ELi128ELb0EEEEEEEEEvNT_6ParamsE:
	.zero		1176


//--------------------- .nv.constant0._ZN7cutlass13device_kernelIN5flash19enable_sm80_to_sm89INS1_16FlashAttnBwdSm80INS1_25CollectiveMainloopBwdSm80ILi2ELi2EN4cute5tupleIJNS5_1CILi128EEES8_NS7_ILi64EEEEEENS_6half_tEfNS_4arch4Sm80ELb1ELb0ELb0ELb0ELb1ELb0ELb0ELb0ELi2ELi4ELi4ELi4ELb0EEENS1_21CollectiveEpilogueBwdISA_SB_SD_Li256ELb0ELb0ELi2EEENS1_25SingleTileBwdLPTSchedulerILb0ELi128ELb1EEEEEEEEEvNT_6ParamsE --------------------------
	.section	.nv.constant0._ZN7cutlass13device_kernelIN5flash19enable_sm80_to_sm89INS1_16FlashAttnBwdSm80INS1_25CollectiveMainloopBwdSm80ILi2ELi2EN4cute5tupleIJNS5_1CILi128EEES8_NS7_ILi64EEEEEENS_6half_tEfNS_4arch4Sm80ELb1ELb0ELb0ELb0ELb1ELb0ELb0ELb0ELi2ELi4ELi4ELi4ELb0EEENS1_21CollectiveEpilogueBwdISA_SB_SD_Li256ELb0ELb0ELi2EEENS1_25SingleTileBwdLPTSchedulerILb0ELi128ELb1EEEEEEEEEvNT_6ParamsE,"a",@progbits
	.sectionflags	@""
	.align	4
.nv.constant0._ZN7cutlass13device_kernelIN5flash19enable_sm80_to_sm89INS1_16FlashAttnBwdSm80INS1_25CollectiveMainloopBwdSm80ILi2ELi2EN4cute5tupleIJNS5_1CILi128EEES8_NS7_ILi64EEEEEENS_6half_tEfNS_4arch4Sm80ELb1ELb0ELb0ELb0ELb1ELb0ELb0ELb0ELi2ELi4ELi4ELi4ELb0EEENS1_21CollectiveEpilogueBwdISA_SB_SD_Li256ELb0ELb0ELi2EEENS1_25SingleTileBwdLPTSchedulerILb0ELi128ELb1EEEEEEEEEvNT_6ParamsE:
	.zero		1176


//--------------------- .nv.constant0._ZN7cutlass13device_kernelIN5flash19enable_sm80_to_sm89INS1_16FlashAttnBwdSm80INS1_25CollectiveMainloopBwdSm80ILi2ELi2EN4cute5tupleIJNS5_1CILi128EEES8_NS7_ILi64EEEEEENS_6half_tEfNS_4arch4Sm80ELb1ELb0ELb0ELb0ELb0ELb0ELb0ELb0ELi2ELi4ELi4ELi4ELb0EEENS1_24CollectiveEpilogueBwdGQAISA_fSD_Li256ELb0ELb0EEENS1_25SingleTileBwdLPTSchedulerILb0ELi128ELb0EEEEEEEEEvNT_6ParamsE --------------------------
	.section	.nv.constant0._ZN7cutlass13device_kernelIN5flash19enable_sm80_to_sm89INS1_16FlashAttnBwdSm80INS1_25CollectiveMainloopBwdSm80ILi2ELi2EN4cute5tupleIJNS5_1CILi128EEES8_NS7_ILi64EEEEEENS_6half_tEfNS_4arch4Sm80ELb1ELb0ELb0ELb0ELb0ELb0ELb0ELb0ELi2ELi4ELi4ELi4ELb0EEENS1_24CollectiveEpilogueBwdGQAISA_fSD_Li256ELb0ELb0EEENS1_25SingleTileBwdLPTSchedulerILb0ELi128ELb0EEEEEEEEEvNT_6ParamsE,"a",@progbits
	.sectionflags	@""
	.align	4
.nv.constant0._ZN7cutlass13device_kernelIN5flash19enable_sm80_to_sm89INS1_16FlashAttnBwdSm80INS1_25CollectiveMainloopBwdSm80ILi2ELi2EN4cute5tupleIJNS5_1CILi128EEES8_NS7_ILi64EEEEEENS_6half_tEfNS_4arch4Sm80ELb1ELb0ELb0ELb0ELb0ELb0ELb0ELb0ELi2ELi4ELi4ELi4ELb0EEENS1_24CollectiveEpilogueBwdGQAISA_fSD_Li256ELb0ELb0EEENS1_25SingleTileBwdLPTSchedulerILb0ELi128ELb0EEEEEEEEEvNT_6ParamsE:
	.zero		1184


//--------------------- .nv.constant0._ZN7cutlass13device_kernelIN5flash19enable_sm80_to_sm89INS1_16FlashAttnBwdSm80INS1_25CollectiveMainloopBwdSm80ILi2ELi2EN4cute5tupleIJNS5_1CILi128EEES8_NS7_ILi64EEEEEENS_6half_tEfNS_4arch4Sm80ELb1ELb0ELb0ELb0ELb1ELb0ELb0ELb0ELi2ELi4ELi4ELi4ELb0EEENS1_24CollectiveEpilogueBwdGQAISA_fSD_Li256ELb0ELb1EEENS1_25SingleTileBwdLPTSchedulerILb0ELi128ELb1EEEEEEEEEvNT_6ParamsE --------------------------
	.section	.nv.constant0._ZN7cutlass13device_kernelIN5flash19enable_sm80_to_sm89INS1_16FlashAttnBwdSm80INS1_25CollectiveMainloopBwdSm80ILi2ELi2EN4cute5tupleIJNS5_1CILi128EEES8_NS7_ILi64EEEEEENS_6half_tEfNS_4arch4Sm80ELb1ELb0ELb0ELb0ELb1ELb0ELb0ELb0ELi2ELi4ELi4ELi4ELb0EEENS1_24CollectiveEpilogueBwdGQAISA_fSD_Li256ELb0ELb1EEENS1_25SingleTileBwdLPTSchedulerILb0ELi128ELb1EEEEEEEEEvNT_6ParamsE,"a",@progbits
	.sectionflags	@""
	.align	4
.nv.constant0._ZN7cutlass13device_kernelIN5flash19enable_sm80_to_sm89INS1_16FlashAttnBwdSm80INS1_25CollectiveMainloopBwdSm80ILi2ELi2EN4cute5tupleIJNS5_1CILi128EEES8_NS7_ILi64EEEEEENS_6half_tEfNS_4arch4Sm80ELb1ELb0ELb0ELb0ELb1ELb0ELb0ELb0ELi2ELi4ELi4ELi4ELb0EEENS1_24CollectiveEpilogueBwdGQAISA_fSD_Li256ELb0ELb1EEENS1_25SingleTileBwdLPTSchedulerILb0ELi128ELb1EEEEEEEEEvNT_6ParamsE:
	.zero		1184


//--------------------- .nv.constant0._ZN7cutlass13device_kernelIN5flash22FlashAttnBwdPreprocessIN4cute5tupleIJNS3_1CILi128EEENS5_ILi64EEEEEENS_6half_tEfNS_4arch4Sm80ELb1ELb0EEEEEvNT_6ParamsE --------------------------
	.section	.nv.constant0._ZN7cutlass13device_kernelIN5flash22FlashAttnBwdPreprocessIN4cute5tupleIJNS3_1CILi128EEENS5_ILi64EEEEEENS_6half_tEfNS_4arch4Sm80ELb1ELb0EEEEEvNT_6ParamsE,"a",@progbits
	.sectionflags	@""
	.align	4
.nv.constant0._ZN7cutlass13device_kernelIN5flash22FlashAttnBwdPreprocessIN4cute5tupleIJNS3_1CILi128EEENS5_ILi64EEEEEENS_6half_tEfNS_4arch4Sm80ELb1ELb0EEEEEvNT_6ParamsE:
	.zero		768


//--------------------- .nv.constant0._ZN7cutlass13device_kernelIN5flash19enable_sm80_to_sm89INS1_16FlashAttnBwdSm80INS1_25CollectiveMainloopBwdSm80ILi2ELi2EN4cute5tupleIJNS5_1CILi128EEES8_NS7_ILi64EEEEEENS_6half_tEfNS_4arch4Sm80ELb1ELb0ELb0ELb1ELb0ELb0ELb0ELb0ELi2ELi4ELi4ELi4ELb0EEENS1_21CollectiveEpilogueBwdISA_SB_SD_Li256ELb1ELb0ELi2EEENS1_25SingleTileBwdLPTSchedulerILb1ELi128ELb0EEEEEEEEEvNT_6ParamsE --------------------------
	.section	.nv.constant0._ZN7cutlass13device_kernelIN5flash19enable_sm80_to_sm89INS1_16FlashAttnBwdSm80INS1_25CollectiveMainloopBwdSm80ILi2ELi2EN4cute5tupleIJNS5_1CILi128EEES8_NS7_ILi64EEEEEENS_6half_tEfNS_4arch4Sm80ELb1ELb0ELb0ELb1ELb0ELb0ELb0ELb0ELi2ELi4ELi4ELi4ELb0EEENS1_21CollectiveEpilogueBwdISA_SB_SD_Li256ELb1ELb0ELi2EEENS1_25SingleTileBwdLPTSchedulerILb1ELi128ELb0EEEEEEEEEvNT_6ParamsE,"a",@progbits
	.sectionflags	@""
	.align	4
.nv.constant0._ZN7cutlass13device_kernelIN5flash19enable_sm80_to_sm89INS1_16FlashAttnBwdSm80INS1_25CollectiveMainloopBwdSm80ILi2ELi2EN4cute5tupleIJNS5_1CILi128EEES8_NS7_ILi64EEEEEENS_6half_tEfNS_4arch4Sm80ELb1ELb0ELb0ELb1ELb0ELb0ELb0ELb0ELi2ELi4ELi4ELi4ELb0EEENS1_21CollectiveEpilogueBwdISA_SB_SD_Li256ELb1ELb0ELi2EEENS1_25SingleTileBwdLPTSchedulerILb1ELi128ELb0EEEEEEEEEvNT_6ParamsE:
	.zero		1176


//--------------------- .nv.constant0._ZN7cutlass13device_kernelIN5flash19enable_sm80_to_sm89INS1_16FlashAttnBwdSm80INS1_25CollectiveMainloopBwdSm80ILi2ELi2EN4cute5tupleIJNS5_1CILi128EEES8_NS7_ILi64EEEEEENS_6half_tEfNS_4arch4Sm80ELb1ELb0ELb0ELb1ELb1ELb0ELb0ELb0ELi2ELi4ELi4ELi4ELb0EEENS1_21CollectiveEpilogueBwdISA_SB_SD_Li256ELb1ELb0ELi2EEENS1_25SingleTileBwdLPTSchedulerILb1ELi128ELb1EEEEEEEEEvNT_6ParamsE --------------------------
	.section	.nv.constant0._ZN7cutlass13device_kernelIN5flash19enable_sm80_to_sm89INS1_16FlashAttnBwdSm80INS1_25CollectiveMainloopBwdSm80ILi2ELi2EN4cute5tupleIJNS5_1CILi128EEES8_NS7_ILi64EEEEEENS_6half_tEfNS_4arch4Sm80ELb1ELb0ELb0ELb1ELb1ELb0ELb0ELb0ELi2ELi4ELi4ELi4ELb0EEENS1_21CollectiveEpilogueBwdISA_SB_SD_Li256ELb1ELb0ELi2EEENS1_25SingleTileBwdLPTSchedulerILb1ELi128ELb1EEEEEEEEEvNT_6ParamsE,"a",@progbits
	.sectionflags	@""
	.align	4
.nv.constant0._ZN7cutlass13device_kernelIN5flash19enable_sm80_to_sm89INS1_16FlashAttnBwdSm80INS1_25CollectiveMainloopBwdSm80ILi2ELi2EN4cute5tupleIJNS5_1CILi128EEES8_NS7_ILi64EEEEEENS_6half_tEfNS_4arch4Sm80ELb1ELb0ELb0ELb1ELb1ELb0ELb0ELb0ELi2ELi4ELi4ELi4ELb0EEENS1_21CollectiveEpilogueBwdISA_SB_SD_Li256ELb1ELb0ELi2EEENS1_25SingleTileBwdLPTSchedulerILb1ELi128ELb1EEEEEEEEEvNT_6ParamsE:
	.zero		1176


//--------------------- .nv.constant0._ZN7cutlass13device_kernelIN5flash19enable_sm80_to_sm89INS1_16FlashAttnBwdSm80INS1_25CollectiveMainloopBwdSm80ILi2ELi2EN4cute5tupleIJNS5_1CILi128EEES8_NS7_ILi64EEEEEENS_6half_tEfNS_4arch4Sm80ELb1ELb0ELb0ELb1ELb0ELb0ELb0ELb0ELi2ELi4ELi4ELi4ELb0EEENS1_24CollectiveEpilogueBwdGQAISA_fSD_Li256ELb1ELb0EEENS1_25SingleTileBwdLPTSchedulerILb1ELi128ELb0EEEEEEEEEvNT_6ParamsE --------------------------
	.section	.nv.constant0._ZN7cutlass13device_kernelIN5flash19enable_sm80_to_sm89INS1_16FlashAttnBwdSm80INS1_25CollectiveMainloopBwdSm80ILi2ELi2EN4cute5tupleIJNS5_1CILi128EEES8_NS7_ILi64EEEEEENS_6half_tEfNS_4arch4Sm80ELb1ELb0ELb0ELb1ELb0ELb0ELb0ELb0ELi2ELi4ELi4ELi4ELb0EEENS1_24CollectiveEpilogueBwdGQAISA_fSD_Li256ELb1ELb0EEENS1_25SingleTileBwdLPTSchedulerILb1ELi128ELb0EEEEEEEEEvNT_6ParamsE,"a",@progbits
	.sectionflags	@""
	.align	4
.nv.constant0._ZN7cutlass13device_kernelIN5flash19enable_sm80_to_sm89INS1_16FlashAttnBwdSm80INS1_25CollectiveMainloopBwdSm80ILi2ELi2EN4cute5tupleIJNS5_1CILi128EEES8_NS7_ILi64EEEEEENS_6half_tEfNS_4arch4Sm80ELb1ELb0ELb0ELb1ELb0ELb0ELb0ELb0ELi2ELi4ELi4ELi4ELb0EEENS1_24CollectiveEpilogueBwdGQAISA_fSD_Li256ELb1ELb0EEENS1_25SingleTileBwdLPTSchedulerILb1ELi128ELb0EEEEEEEEEvNT_6ParamsE:
	.zero		1184


//--------------------- .nv.constant0._ZN7cutlass13device_kernelIN5flash32FlashAttnBwdPostprocessConvertdQIN4cute5tupleIJNS3_1CILi128EEENS5_ILi64EEEEEENS_6half_tEfNS_4arch4Sm80ELi256ENS3_8TiledMMAINS3_8MMA_AtomIJNS3_28SM80_16x8x16_F32F16F16F32_TNEEEENS3_6LayoutINS4_IJNS5_ILi4EEENS5_ILi2EEENS5_ILi1EEEEEENS4_IJSJ_SH_NS5_ILi0EEEEEEEENS4_IJS7_NS5_ILi32EEENS5_ILi16EEEEEEEELb0EEEEEvNT_6ParamsE --------------------------
	.section	.nv.constant0._ZN7cutlass13device_kernelIN5flash32FlashAttnBwdPostprocessConvertdQIN4cute5tupleIJNS3_1CILi128EEENS5_ILi64EEEEEENS_6half_tEfNS_4arch4Sm80ELi256ENS3_8TiledMMAINS3_8MMA_AtomIJNS3_28SM80_16x8x16_F32F16F16F32_TNEEEENS3_6LayoutINS4_IJNS5_ILi4EEENS5_ILi2EEENS5_ILi1EEEEEENS4_IJSJ_SH_NS5_ILi0EEEEEEEENS4_IJS7_NS5_ILi32EEENS5_ILi16EEEEEEEELb0EEEEEvNT_6ParamsE,"a",@progbits
	.sectionflags	@""
	.align	4
.nv.constant0._ZN7cutlass13device_kernelIN5flash32FlashAttnBwdPostprocessConvertdQIN4cute5tupleIJNS3_1CILi128EEENS5_ILi64EEEEEENS_6half_tEfNS_4arch4Sm80ELi256ENS3_8TiledMMAINS3_8MMA_AtomIJNS3_28SM80_16x8x16_F32F16F16F32_TNEEEENS3_6LayoutINS4_IJNS5_ILi4EEENS5_ILi2EEENS5_ILi1EEEEEENS4_IJSJ_SH_NS5_ILi0EEEEEEEENS4_IJS7_NS5_ILi32EEENS5_ILi16EEEEEEEELb0EEEEEvNT_6ParamsE:
	.zero		640


//--------------------- .nv.constant0._ZN7cutlass13device_kernelIN5flash19enable_sm80_to_sm89INS1_16FlashAttnBwdSm80INS1_25CollectiveMainloopBwdSm80ILi2ELi2EN4cute5tupleIJNS5_1CILi128EEES8_NS7_ILi64EEEEEENS_6half_tEfNS_4arch4Sm80ELb1ELb0ELb0ELb1ELb1ELb0ELb0ELb0ELi2ELi4ELi4ELi4ELb0EEENS1_24CollectiveEpilogueBwdGQAISA_fSD_Li256ELb1ELb1EEENS1_25SingleTileBwdLPTSchedulerILb1ELi128ELb1EEEEEEEEEvNT_6ParamsE --------------------------
	.section	.nv.constant0._ZN7cutlass13device_kernelIN5flash19enable_sm80_to_sm89INS1_16FlashAttnBwdSm80INS1_25CollectiveMainloopBwdSm80ILi2ELi2EN4cute5tupleIJNS5_1CILi128EEES8_NS7_ILi64EEEEEENS_6half_tEfNS_4arch4Sm80ELb1ELb0ELb0ELb1ELb1ELb0ELb0ELb0ELi2ELi4ELi4ELi4ELb0EEENS1_24CollectiveEpilogueBwdGQAISA_fSD_Li256ELb1ELb1EEENS1_25SingleTileBwdLPTSchedulerILb1ELi128ELb1EEEEEEEEEvNT_6ParamsE,"a",@progbits
	.sectionflags	@""
	.align	4
.nv.constant0._ZN7cutlass13device_kernelIN5flash19enable_sm80_to_sm89INS1_16FlashAttnBwdSm80INS1_25CollectiveMainloopBwdSm80ILi2ELi2EN4cute5tupleIJNS5_1CILi128EEES8_NS7_ILi64EEEEEENS_6half_tEfNS_4arch4Sm80ELb1ELb0ELb0ELb1ELb1ELb0ELb0ELb0ELi2ELi4ELi4ELi4ELb0EEENS1_24CollectiveEpilogueBwdGQAISA_fSD_Li256ELb1ELb1EEENS1_25SingleTileBwdLPTSchedulerILb1ELi128ELb1EEEEEEEEEvNT_6ParamsE:
	.zero		1184


//--------------------- .nv.constant0._ZN7cutlass13device_kernelIN5flash22FlashAttnBwdPreprocessIN4cute5tupleIJNS3_1CILi128EEENS5_ILi64EEEEEENS_6half_tEfNS_4arch4Sm80ELb1ELb1EEEEEvNT_6ParamsE --------------------------
	.section	.nv.constant0._ZN7cutlass13device_kernelIN5flash22FlashAttnBwdPreprocessIN4cute5tupleIJNS3_1CILi128EEENS5_ILi64EEEEEENS_6half_tEfNS_4arch4Sm80ELb1ELb1EEEEEvNT_6ParamsE,"a",@progbits
	.sectionflags	@""
	.align	4
.nv.constant0._ZN7cutlass13device_kernelIN5flash22FlashAttnBwdPreprocessIN4cute5tupleIJNS3_1CILi128EEENS5_ILi64EEEEEENS_6half_tEfNS_4arch4Sm80ELb1ELb1EEEEEvNT_6ParamsE:
	.zero		768


//--------------------- SYMBOLS --------------------------

	.type		.nv.reservedSmem.offset0,@object
	.size		.nv.reservedSmem.offset0,0x4
